	.target	sm_90a

	.elftype	@"ET_EXEC"


//--------------------- .note.nv.tkinfo           --------------------------
	.section	.note.nv.tkinfo,"",@"SHT_NOTE"
	.sectionflags	@"SHF_NOTE_NV_TKINFO"
	.tkinfo
        /*0018*/ 	.word	0x00000002
        /*0030*/ 	.string	""
        /*0030*/ 	.string	"ptxas"
        /*0030*/ 	.string	"Cuda compilation tools, release 13.0, V13.0.88"
        /*0030*/ 	.string	"Build cuda_13.0.r13.0/compiler.36424714_0"
        /*0030*/ 	.string	"-v  -suppress-debug-info  -lineinfo  -arch sm_90a "



//--------------------- .note.nv.cuinfo           --------------------------
	.section	.note.nv.cuinfo,"",@"SHT_NOTE"
	.sectionflags	@"SHF_NOTE_NV_CUINFO"
        /*0018*/ 	.short	0x0002
        /*001a*/ 	.short	0x005a
        /*001c*/ 	.short	0x0082
	.zero		2


//--------------------- .nv.info                  --------------------------
	.section	.nv.info,"",@"SHT_CUDA_INFO"
	.align	4


	//----- nvinfo : EIATTR_REGCOUNT
	.align		4
        /*0000*/ 	.byte	0x04, 0x2f
        /*0002*/ 	.short	(.L_1 - .L_0)
	.align		4
.L_0:
        /*0004*/ 	.word	index@(matmul_kernel)
        /*0008*/ 	.word	0x000000ff


	//----- nvinfo : EIATTR_FRAME_SIZE
	.align		4
.L_1:
        /*000c*/ 	.byte	0x04, 0x11
        /*000e*/ 	.short	(.L_3 - .L_2)
	.align		4
.L_2:
        /*0010*/ 	.word	index@(matmul_kernel)
        /*0014*/ 	.word	0x000007b8


	//----- nvinfo : EIATTR_MIN_STACK_SIZE
	.align		4
.L_3:
        /*0018*/ 	.byte	0x04, 0x12
        /*001a*/ 	.short	(.L_5 - .L_4)
	.align		4
.L_4:
        /*001c*/ 	.word	index@(matmul_kernel)
        /*0020*/ 	.word	0x000007b8
.L_5:


//--------------------- .nv.compat                --------------------------
	.section	.nv.compat,"",@"SHT_CUDA_COMPAT_INFO"
	.align	4
        /*0000*/ 	.byte	0x02, 0x09, 0x01, 0x00, 0x02, 0x02, 0x04, 0x00, 0x02, 0x05, 0x05, 0x00, 0x03, 0x07, 0x01, 0x01
        /*0010*/ 	.byte	0x02, 0x03, 0x00, 0x00, 0x02, 0x06, 0x01, 0x00, 0x04, 0x0b, 0x08, 0x00, 0x00, 0x00, 0x00, 0x00
        /*0020*/ 	.byte	0x00, 0x00, 0x00, 0x00


//--------------------- .nv.info.matmul_kernel    --------------------------
	.section	.nv.info.matmul_kernel,"",@"SHT_CUDA_INFO"
	.sectionflags	@""
	.align	4


	//----- nvinfo : EIATTR_CUDA_API_VERSION
	.align		4
        /*0000*/ 	.byte	0x04, 0x37
        /*0002*/ 	.short	(.L_7 - .L_6)
.L_6:
        /*0004*/ 	.word	0x00000082


	//----- nvinfo : EIATTR_KPARAM_INFO
	.align		4
.L_7:
        /*0008*/ 	.byte	0x04, 0x17
        /*000a*/ 	.short	(.L_9 - .L_8)
.L_8:
        /*000c*/ 	.word	0x00000000
        /*0010*/ 	.short	0x000d
        /*0012*/ 	.short	0x0048
        /*0014*/ 	.byte	0x00, 0xf4, 0x21, 0x00


	//----- nvinfo : EIATTR_KPARAM_INFO
	.align		4
.L_9:
        /*0018*/ 	.byte	0x04, 0x17
        /*001a*/ 	.short	(.L_11 - .L_10)
.L_10:
        /*001c*/ 	.word	0x00000000
        /*0020*/ 	.short	0x000c
        /*0022*/ 	.short	0x0040
        /*0024*/ 	.byte	0x00, 0xf4, 0x21, 0x00


	//----- nvinfo : EIATTR_KPARAM_INFO
	.align		4
.L_11:
        /*0028*/ 	.byte	0x04, 0x17
        /*002a*/ 	.short	(.L_13 - .L_12)
.L_12:
        /*002c*/ 	.word	0x00000000
        /*0030*/ 	.short	0x000b
        /*0032*/ 	.short	0x0038
        /*0034*/ 	.byte	0x00, 0xf0, 0x11, 0x00


	//----- nvinfo : EIATTR_KPARAM_INFO
	.align		4
.L_13:
        /*0038*/ 	.byte	0x04, 0x17
        /*003a*/ 	.short	(.L_15 - .L_14)
.L_14:
        /*003c*/ 	.word	0x00000000
        /*0040*/ 	.short	0x000a
        /*0042*/ 	.short	0x0034
        /*0044*/ 	.byte	0x00, 0xf0, 0x11, 0x00


	//----- nvinfo : EIATTR_KPARAM_INFO
	.align		4
.L_15:
        /*0048*/ 	.byte	0x04, 0x17
        /*004a*/ 	.short	(.L_17 - .L_16)
.L_16:
        /*004c*/ 	.word	0x00000000
        /*0050*/ 	.short	0x0009
        /*0052*/ 	.short	0x0030
        /*0054*/ 	.byte	0x00, 0xf0, 0x11, 0x00


	//----- nvinfo : EIATTR_KPARAM_INFO
	.align		4
.L_17:
        /*0058*/ 	.byte	0x04, 0x17
        /*005a*/ 	.short	(.L_19 - .L_18)
.L_18:
        /*005c*/ 	.word	0x00000000
        /*0060*/ 	.short	0x0008
        /*0062*/ 	.short	0x002c
        /*0064*/ 	.byte	0x00, 0xf0, 0x11, 0x00


	//----- nvinfo : EIATTR_KPARAM_INFO
	.align		4
.L_19:
        /*0068*/ 	.byte	0x04, 0x17
        /*006a*/ 	.short	(.L_21 - .L_20)
.L_20:
        /*006c*/ 	.word	0x00000000
        /*0070*/ 	.short	0x0007
        /*0072*/ 	.short	0x0028
        /*0074*/ 	.byte	0x00, 0xf0, 0x11, 0x00


	//----- nvinfo : EIATTR_KPARAM_INFO
	.align		4
.L_21:
        /*0078*/ 	.byte	0x04, 0x17
        /*007a*/ 	.short	(.L_23 - .L_22)
.L_22:
        /*007c*/ 	.word	0x00000000
        /*0080*/ 	.short	0x0006
        /*0082*/ 	.short	0x0024
        /*0084*/ 	.byte	0x00, 0xf0, 0x11, 0x00


	//----- nvinfo : EIATTR_KPARAM_INFO
	.align		4
.L_23:
        /*0088*/ 	.byte	0x04, 0x17
        /*008a*/ 	.short	(.L_25 - .L_24)
.L_24:
        /*008c*/ 	.word	0x00000000
        /*0090*/ 	.short	0x0005
        /*0092*/ 	.short	0x0020
        /*0094*/ 	.byte	0x00, 0xf0, 0x11, 0x00


	//----- nvinfo : EIATTR_KPARAM_INFO
	.align		4
.L_25:
        /*0098*/ 	.byte	0x04, 0x17
        /*009a*/ 	.short	(.L_27 - .L_26)
.L_26:
        /*009c*/ 	.word	0x00000000
        /*00a0*/ 	.short	0x0004
        /*00a2*/ 	.short	0x001c
        /*00a4*/ 	.byte	0x00, 0xf0, 0x11, 0x00


	//----- nvinfo : EIATTR_KPARAM_INFO
	.align		4
.L_27:
        /*00a8*/ 	.byte	0x04, 0x17
        /*00aa*/ 	.short	(.L_29 - .L_28)
.L_28:
        /*00ac*/ 	.word	0x00000000
        /*00b0*/ 	.short	0x0003
        /*00b2*/ 	.short	0x0018
        /*00b4*/ 	.byte	0x00, 0xf0, 0x11, 0x00


	//----- nvinfo : EIATTR_KPARAM_INFO
	.align		4
.L_29:
        /*00b8*/ 	.byte	0x04, 0x17
        /*00ba*/ 	.short	(.L_31 - .L_30)
.L_30:
        /*00bc*/ 	.word	0x00000000
        /*00c0*/ 	.short	0x0002
        /*00c2*/ 	.short	0x0010
        /*00c4*/ 	.byte	0x00, 0xf4, 0x21, 0x00


	//----- nvinfo : EIATTR_KPARAM_INFO
	.align		4
.L_31:
        /*00c8*/ 	.byte	0x04, 0x17
        /*00ca*/ 	.short	(.L_33 - .L_32)
.L_32:
        /*00cc*/ 	.word	0x00000000
        /*00d0*/ 	.short	0x0001
        /*00d2*/ 	.short	0x0008
        /*00d4*/ 	.byte	0x00, 0xf4, 0x21, 0x00


	//----- nvinfo : EIATTR_KPARAM_INFO
	.align		4
.L_33:
        /*00d8*/ 	.byte	0x04, 0x17
        /*00da*/ 	.short	(.L_35 - .L_34)
.L_34:
        /*00dc*/ 	.word	0x00000000
        /*00e0*/ 	.short	0x0000
        /*00e2*/ 	.short	0x0000
        /*00e4*/ 	.byte	0x00, 0xf4, 0x21, 0x00


	//----- nvinfo : EIATTR_SPARSE_MMA_MASK
	.align		4
.L_35:
        /*00e8*/ 	.byte	0x03, 0x50
        /*00ea*/ 	.short	0x0000


	//----- nvinfo : EIATTR_MAXREG_COUNT
	.align		4
        /*00ec*/ 	.byte	0x03, 0x1b
        /*00ee*/ 	.short	0x00ff


	//----- nvinfo : EIATTR_NUM_BARRIERS
	.align		4
        /*00f0*/ 	.byte	0x02, 0x4c
        /*00f2*/ 	.byte	0x01
	.zero		1


	//----- nvinfo : EIATTR_ANNOTATIONS
	.align		4
        /*00f4*/ 	.byte	0x04, 0x55
        /*00f6*/ 	.short	(.L_37 - .L_36)


	//   ....[0]....
.L_36:
        /*00f8*/ 	.word	0x00000001
        /*00fc*/ 	.byte	0x40, 0x07, 0x00, 0x00, 0x01, 0x00, 0x00, 0x00, 0xb0, 0x62, 0x00, 0x00, 0x01, 0x00, 0x00, 0x00
        /* <DEDUP_REMOVED lines=666> */
        /*2aac*/ 	.byte	0x80, 0xab, 0x01, 0x00


	//----- nvinfo : EIATTR_MERCURY_ISA_VERSION
	.align		4
.L_37:
        /*2ab0*/ 	.byte	0x03, 0x5f
        /*2ab2*/ 	.short	0x0101


	//----- nvinfo : EIATTR_EXIT_INSTR_OFFSETS
	.align		4
        /*2ab4*/ 	.byte	0x04, 0x1c
        /*2ab6*/ 	.short	(.L_39 - .L_38)


	//   ....[0]....
.L_38:
        /*2ab8*/ 	.word	0x0001c890


	//   ....[1]....
        /*2abc*/ 	.word	0x0001c8b0


	//----- nvinfo : EIATTR_REQNTID
	.align		4
.L_39:
        /*2ac0*/ 	.byte	0x04, 0x10
        /*2ac2*/ 	.short	(.L_41 - .L_40)
.L_40:
        /*2ac4*/ 	.word	0x00000080
        /*2ac8*/ 	.word	0x00000001
        /*2acc*/ 	.word	0x00000001


	//----- nvinfo : EIATTR_CBANK_PARAM_SIZE
	.align		4
.L_41:
        /*2ad0*/ 	.byte	0x03, 0x19
        /*2ad2*/ 	.short	0x0050


	//----- nvinfo : EIATTR_PARAM_CBANK
	.align		4
        /*2ad4*/ 	.byte	0x04, 0x0a
        /*2ad6*/ 	.short	(.L_43 - .L_42)
	.align		4
.L_42:
        /*2ad8*/ 	.word	index@(.nv.constant0.matmul_kernel)
        /*2adc*/ 	.short	0x0210
        /*2ade*/ 	.short	0x0050


	//----- nvinfo : EIATTR_SW_WAR
	.align		4
.L_43:
        /*2ae0*/ 	.byte	0x04, 0x36
        /*2ae2*/ 	.short	(.L_45 - .L_44)
.L_44:
        /*2ae4*/ 	.word	0x00000008
.L_45:


//--------------------- .nv.callgraph             --------------------------
	.section	.nv.callgraph,"",@"SHT_CUDA_CALLGRAPH"
	.align	4
	.sectionentsize	8
	.align		4
        /*0000*/ 	.word	0x00000000
	.align		4
        /*0004*/ 	.word	0xffffffff
	.align		4
        /*0008*/ 	.word	0x00000000
	.align		4
        /*000c*/ 	.word	0xfffffffe
	.align		4
        /*0010*/ 	.word	0x00000000
	.align		4
        /*0014*/ 	.word	0xfffffffd
	.align		4
        /*0018*/ 	.word	0x00000000
	.align		4
        /*001c*/ 	.word	0xfffffffc


//--------------------- .text.matmul_kernel       --------------------------
	.section	.text.matmul_kernel,"ax",@progbits
	.align	128
        .global         matmul_kernel
        .type           matmul_kernel,@function
        .size           matmul_kernel,(.L_x_3 - matmul_kernel)
        .other          matmul_kernel,@"STO_CUDA_ENTRY STV_DEFAULT"
matmul_kernel:
.text.matmul_kernel:
[----:B------:R-:W1:Y:S08]  /*0000*/  LDC R1, c[0x0][0x28] ;  /* 0x00000a00ff017b82 */ /* 0x000e700000000800 */
[----:B------:R-:W2:Y:S01]  /*0010*/  LDC.64 R156, c[0x0][0x228] ;  /* 0x00008a00ff9c7b82 */ /* 0x000ea20000000a00 */
[----:B------:R-:W3:Y:S01]  /*0020*/  S2R R5, SR_CTAID.X ;  /* 0x0000000000057919 */ /* 0x000ee20000002500 */
[----:B-1----:R-:W-:Y:S01]  /*0030*/  VIADD R1, R1, 0xfffff848 ;  /* 0xfffff84801017836 */ /* 0x002fe20000000000 */
[----:B------:R-:W-:Y:S01]  /*0040*/  ULDC.64 UR4, c[0x0][0x210] ;  /* 0x0000840000047ab9 */ /* 0x000fe20000000a00 */
[----:B------:R-:W1:Y:S04]  /*0050*/  S2R R122, SR_TID.X ;  /* 0x00000000007a7919 */ /* 0x000e680000002100 */
[----:B------:R-:W4:Y:S01]  /*0060*/  LDC.64 R152, c[0x0][0x238] ;  /* 0x00008e00ff987b82 */ /* 0x000f220000000a00 */
[----:B------:R-:W-:Y:S01]  /*0070*/  UMOV UR7, 0x400 ;  /* 0x0000040000077882 */ /* 0x000fe20000000000 */
[----:B------:R-:W-:Y:S01]  /*0080*/  ULDC.64 UR16, c[0x0][0x208] ;  /* 0x0000820000107ab9 */ /* 0x000fe20000000a00 */
[----:B------:R-:W-:Y:S01]  /*0090*/  ULDC UR8, c[0x0][0x230] ;  /* 0x00008c0000087ab9 */ /* 0x000fe20000000800 */
[----:B--2---:R-:W-:Y:S01]  /*00a0*/  VIADD R0, R157, 0x7f ;  /* 0x0000007f9d007836 */ /* 0x004fe20000000000 */
[----:B------:R-:W-:-:S04]  /*00b0*/  IABS R13, R156 ;  /* 0x0000009c000d7213 */ /* 0x000fc80000000000 */
[----:B------:R-:W-:-:S04]  /*00c0*/  SHF.R.S32.HI R3, RZ, 0x1f, R0 ;  /* 0x0000001fff037819 */ /* 0x000fc80000011400 */
[----:B------:R-:W-:Y:S02]  /*00d0*/  LEA.HI R3, R3, R0, RZ, 0x7 ;  /* 0x0000000003037211 */ /* 0x000fe400078f38ff */
[----:B---3--:R-:W-:Y:S02]  /*00e0*/  IABS R8, R5 ;  /* 0x0000000500087213 */ /* 0x008fe40000000000 */
[----:B------:R-:W-:-:S05]  /*00f0*/  SHF.R.S32.HI R3, RZ, 0x7, R3 ;  /* 0x00000007ff037819 */ /* 0x000fca0000011403 */
[----:B------:R-:W-:-:S05]  /*0100*/  IMAD.SHL.U32 R4, R3, 0x4, RZ ;  /* 0x0000000403047824 */ /* 0x000fca00078e00ff */
[-C--:B------:R-:W-:Y:S02]  /*0110*/  IABS R7, R4.reuse ;  /* 0x0000000400077213 */ /* 0x080fe40000000000 */
[----:B------:R-:W-:Y:S02]  /*0120*/  IABS R10, R4 ;  /* 0x00000004000a7213 */ /* 0x000fe40000000000 */
[----:B------:R-:W2:Y:S08]  /*0130*/  I2F.RP R0, R7 ;  /* 0x0000000700007306 */ /* 0x000eb00000209400 */
[----:B--2---:R-:W2:Y:S02]  /*0140*/  MUFU.RCP R0, R0 ;  /* 0x0000000000007308 */ /* 0x004ea40000001000 */
[----:B--2---:R-:W-:-:S02]  /*0150*/  VIADD R2, R0, 0xffffffe ;  /* 0x0ffffffe00027836 */ /* 0x004fc40000000000 */
[----:B------:R-:W-:-:S04]  /*0160*/  IMAD.MOV R0, RZ, RZ, -R10 ;  /* 0x000000ffff007224 */ /* 0x000fc800078e0a0a */
[----:B------:R2:W3:Y:S02]  /*0170*/  F2I.FTZ.U32.TRUNC.NTZ R3, R2 ;  /* 0x0000000200037305 */ /* 0x0004e4000021f000 */
[----:B--2---:R-:W-:Y:S02]  /*0180*/  IMAD.MOV.U32 R2, RZ, RZ, RZ ;  /* 0x000000ffff027224 */ /* 0x004fe400078e00ff */
[----:B---3--:R-:W-:-:S04]  /*0190*/  IMAD.MOV R6, RZ, RZ, -R3 ;  /* 0x000000ffff067224 */ /* 0x008fc800078e0a03 */
[----:B------:R-:W-:Y:S02]  /*01a0*/  IMAD R9, R6, R7, RZ ;  /* 0x0000000706097224 */ /* 0x000fe400078e02ff */
[----:B------:R-:W-:Y:S01]  /*01b0*/  IMAD.MOV.U32 R6, RZ, RZ, R8 ;  /* 0x000000ffff067224 */ /* 0x000fe200078e0008 */
[----:B------:R-:W-:Y:S01]  /*01c0*/  IABS R8, R157 ;  /* 0x0000009d00087213 */ /* 0x000fe20000000000 */
[----:B------:R-:W-:-:S06]  /*01d0*/  IMAD.HI.U32 R3, R3, R9, R2 ;  /* 0x0000000903037227 */ /* 0x000fcc00078e0002 */
[----:B------:R-:W-:-:S04]  /*01e0*/  IMAD.HI.U32 R3, R3, R6, RZ ;  /* 0x0000000603037227 */ /* 0x000fc800078e00ff */
[----:B------:R-:W-:-:S05]  /*01f0*/  IMAD R0, R3, R0, R6 ;  /* 0x0000000003007224 */ /* 0x000fca00078e0206 */
[----:B------:R-:W-:-:S13]  /*0200*/  ISETP.GT.U32.AND P1, PT, R7, R0, PT ;  /* 0x000000000700720c */ /* 0x000fda0003f24070 */
[----:B------:R-:W-:Y:S02]  /*0210*/  @!P1 IMAD.IADD R0, R0, 0x1, -R7 ;  /* 0x0000000100009824 */ /* 0x000fe400078e0a07 */
[----:B------:R-:W-:Y:S01]  /*0220*/  @!P1 VIADD R3, R3, 0x1 ;  /* 0x0000000103039836 */ /* 0x000fe20000000000 */
[----:B------:R-:W-:Y:S02]  /*0230*/  ISETP.NE.AND P1, PT, R4, RZ, PT ;  /* 0x000000ff0400720c */ /* 0x000fe40003f25270 */
[----:B------:R-:W-:Y:S02]  /*0240*/  ISETP.GE.U32.AND P0, PT, R0, R7, PT ;  /* 0x000000070000720c */ /* 0x000fe40003f06070 */
[----:B------:R-:W-:-:S04]  /*0250*/  LOP3.LUT R0, R5, R4, RZ, 0x3c, !PT ;  /* 0x0000000405007212 */ /* 0x000fc800078e3cff */
[----:B------:R-:W-:Y:S01]  /*0260*/  ISETP.GE.AND P2, PT, R0, RZ, PT ;  /* 0x000000ff0000720c */ /* 0x000fe20003f46270 */
[----:B------:R-:W-:-:S06]  /*0270*/  VIADD R0, R156, 0x3f ;  /* 0x0000003f9c007836 */ /* 0x000fcc0000000000 */
[----:B------:R-:W-:-:S04]  /*0280*/  @P0 VIADD R3, R3, 0x1 ;  /* 0x0000000103030836 */ /* 0x000fc80000000000 */
[----:B------:R-:W-:Y:S01]  /*0290*/  IMAD.MOV.U32 R2, RZ, RZ, R3 ;  /* 0x000000ffff027224 */ /* 0x000fe200078e0003 */
[----:B------:R-:W-:-:S03]  /*02a0*/  SHF.R.S32.HI R3, RZ, 0x1f, R0 ;  /* 0x0000001fff037819 */ /* 0x000fc60000011400 */
[----:B------:R-:W-:Y:S01]  /*02b0*/  @!P2 IMAD.MOV R2, RZ, RZ, -R2 ;  /* 0x000000ffff02a224 */ /* 0x000fe200078e0a02 */
[----:B------:R-:W-:Y:S02]  /*02c0*/  @!P1 LOP3.LUT R2, RZ, R4, RZ, 0x33, !PT ;  /* 0x00000004ff029212 */ /* 0x000fe400078e33ff */
[----:B------:R-:W-:-:S03]  /*02d0*/  LEA.HI R3, R3, R0, RZ, 0x6 ;  /* 0x0000000003037211 */ /* 0x000fc600078f30ff */
[----:B------:R-:W-:Y:S02]  /*02e0*/  IMAD.SHL.U32 R10, R2, 0x4, RZ ;  /* 0x00000004020a7824 */ /* 0x000fe400078e00ff */
[----:B------:R-:W-:-:S03]  /*02f0*/  IMAD.MOV R2, RZ, RZ, -R2 ;  /* 0x000000ffff027224 */ /* 0x000fc600078e0a02 */
[----:B------:R-:W-:Y:S01]  /*0300*/  LEA.HI.SX32 R3, R3, -R10, 0x1a ;  /* 0x8000000a03037211 */ /* 0x000fe200078fd2ff */
[----:B------:R-:W-:Y:S02]  /*0310*/  IMAD R12, R4, R2, R5 ;  /* 0x00000002040c7224 */ /* 0x000fe400078e0205 */
[----:B------:R-:W-:Y:S01]  /*0320*/  IMAD.MOV.U32 R2, RZ, RZ, RZ ;  /* 0x000000ffff027224 */ /* 0x000fe200078e00ff */
[----:B------:R-:W-:Y:S02]  /*0330*/  VIMNMX R11, R3, 0x4, PT ;  /* 0x00000004030b7848 */ /* 0x000fe40003fe0100 */
[----:B------:R-:W-:Y:S02]  /*0340*/  IABS R4, R12 ;  /* 0x0000000c00047213 */ /* 0x000fe40000000000 */
[-C--:B------:R-:W-:Y:S02]  /*0350*/  IABS R9, R11.reuse ;  /* 0x0000000b00097213 */ /* 0x080fe40000000000 */
[----:B------:R-:W-:-:S02]  /*0360*/  IABS R7, R11 ;  /* 0x0000000b00077213 */ /* 0x000fc40000000000 */
[----:B------:R-:W2:Y:S08]  /*0370*/  I2F.RP R0, R9 ;  /* 0x0000000900007306 */ /* 0x000eb00000209400 */
[----:B--2---:R-:W2:Y:S02]  /*0380*/  MUFU.RCP R0, R0 ;  /* 0x0000000000007308 */ /* 0x004ea40000001000 */
[----:B--2---:R-:W-:-:S02]  /*0390*/  VIADD R3, R0, 0xffffffe ;  /* 0x0ffffffe00037836 */ /* 0x004fc40000000000 */
[----:B------:R-:W-:-:S04]  /*03a0*/  IMAD.MOV R0, RZ, RZ, -R7 ;  /* 0x000000ffff007224 */ /* 0x000fc800078e0a07 */
[----:B------:R-:W2:Y:S02]  /*03b0*/  F2I.FTZ.U32.TRUNC.NTZ R3, R3 ;  /* 0x0000000300037305 */ /* 0x000ea4000021f000 */
[----:B--2---:R-:W-:-:S04]  /*03c0*/  IMAD.MOV R6, RZ, RZ, -R3 ;  /* 0x000000ffff067224 */ /* 0x004fc800078e0a03 */
[----:B------:R-:W-:Y:S02]  /*03d0*/  IMAD R5, R6, R9, RZ ;  /* 0x0000000906057224 */ /* 0x000fe400078e02ff */
[----:B------:R-:W-:Y:S01]  /*03e0*/  IMAD.MOV.U32 R6, RZ, RZ, R8 ;  /* 0x000000ffff067224 */ /* 0x000fe200078e0008 */
[----:B-1----:R-:W-:Y:S01]  /*03f0*/  LOP3.LUT R8, R122, 0x3f, RZ, 0xc0, !PT ;  /* 0x0000003f7a087812 */ /* 0x002fe200078ec0ff */
[----:B------:R-:W-:Y:S02]  /*0400*/  IMAD.HI.U32 R2, R3, R5, R2 ;  /* 0x0000000503027227 */ /* 0x000fe400078e0002 */
[----:B------:R-:W1:Y:S02]  /*0410*/  I2F.RP R7, R6 ;  /* 0x0000000600077306 */ /* 0x000e640000209400 */
[----:B------:R-:W-:-:S04]  /*0420*/  IMAD.MOV.U32 R3, RZ, RZ, R4 ;  /* 0x000000ffff037224 */ /* 0x000fc800078e0004 */
[----:B------:R-:W-:-:S04]  /*0430*/  IMAD.HI.U32 R2, R2, R3, RZ ;  /* 0x0000000302027227 */ /* 0x000fc800078e00ff */
[----:B------:R-:W-:Y:S02]  /*0440*/  IMAD R0, R2, R0, R3 ;  /* 0x0000000002007224 */ /* 0x000fe400078e0203 */
[----:B------:R-:W2:Y:S03]  /*0450*/  I2F.RP R3, R13 ;  /* 0x0000000d00037306 */ /* 0x000ea60000209400 */
[----:B------:R-:W-:-:S05]  /*0460*/  ISETP.GT.U32.AND P1, PT, R9, R0, PT ;  /* 0x000000000900720c */ /* 0x000fca0003f24070 */
[----:B-1----:R-:W1:Y:S08]  /*0470*/  MUFU.RCP R7, R7 ;  /* 0x0000000700077308 */ /* 0x002e700000001000 */
[----:B------:R-:W-:Y:S01]  /*0480*/  @!P1 IMAD.IADD R0, R0, 0x1, -R9 ;  /* 0x0000000100009824 */ /* 0x000fe200078e0a09 */
[----:B--2---:R-:W2:Y:S01]  /*0490*/  MUFU.RCP R3, R3 ;  /* 0x0000000300037308 */ /* 0x004ea20000001000 */
[----:B------:R-:W-:Y:S01]  /*04a0*/  @!P1 VIADD R2, R2, 0x1 ;  /* 0x0000000102029836 */ /* 0x000fe20000000000 */
[----:B------:R-:W-:-:S02]  /*04b0*/  ISETP.NE.AND P1, PT, R11, RZ, PT ;  /* 0x000000ff0b00720c */ /* 0x000fc40003f25270 */
[----:B------:R-:W-:Y:S02]  /*04c0*/  ISETP.GE.U32.AND P0, PT, R0, R9, PT ;  /* 0x000000090000720c */ /* 0x000fe40003f06070 */
[----:B------:R-:W-:Y:S01]  /*04d0*/  LOP3.LUT R0, R12, R11, RZ, 0x3c, !PT ;  /* 0x0000000b0c007212 */ /* 0x000fe200078e3cff */
[----:B-1----:R-:W-:-:S03]  /*04e0*/  VIADD R4, R7, 0xffffffe ;  /* 0x0ffffffe07047836 */ /* 0x002fc60000000000 */
[----:B------:R-:W-:Y:S01]  /*04f0*/  ISETP.GE.AND P2, PT, R0, RZ, PT ;  /* 0x000000ff0000720c */ /* 0x000fe20003f46270 */
[----:B------:R-:W1:Y:S01]  /*0500*/  F2I.FTZ.U32.TRUNC.NTZ R5, R4 ;  /* 0x0000000400057305 */ /* 0x000e62000021f000 */
[----:B------:R-:W-:-:S05]  /*0510*/  LOP3.LUT R0, R122, 0x40, RZ, 0xc0, !PT ;  /* 0x000000407a007812 */ /* 0x000fca00078ec0ff */
[----:B------:R-:W-:Y:S02]  /*0520*/  @P0 VIADD R2, R2, 0x1 ;  /* 0x0000000102020836 */ /* 0x000fe40000000000 */
[----:B--2---:R-:W-:Y:S02]  /*0530*/  VIADD R9, R3, 0xffffffe ;  /* 0x0ffffffe03097836 */ /* 0x004fe40000000000 */
[----:B------:R-:W-:Y:S02]  /*0540*/  IMAD.MOV.U32 R7, RZ, RZ, R2 ;  /* 0x000000ffff077224 */ /* 0x000fe400078e0002 */
[----:B------:R-:W-:Y:S02]  /*0550*/  IMAD.SHL.U32 R3, R8, 0x80, RZ ;  /* 0x0000008008037824 */ /* 0x000fe400078e00ff */
[----:B------:R-:W-:Y:S01]  /*0560*/  IMAD.SHL.U32 R2, R122, 0x10, RZ ;  /* 0x000000107a027824 */ /* 0x000fe200078e00ff */
[----:B------:R-:W2:Y:S01]  /*0570*/  F2I.FTZ.U32.TRUNC.NTZ R9, R9 ;  /* 0x0000000900097305 */ /* 0x000ea2000021f000 */
[----:B------:R-:W-:Y:S01]  /*0580*/  @!P2 IMAD.MOV R7, RZ, RZ, -R7 ;  /* 0x000000ffff07a224 */ /* 0x000fe200078e0a07 */
[----:B------:R-:W-:Y:S01]  /*0590*/  @!P1 LOP3.LUT R7, RZ, R11, RZ, 0x33, !PT ;  /* 0x0000000bff079212 */ /* 0x000fe200078e33ff */
[----:B-1----:R-:W-:Y:S01]  /*05a0*/  IMAD.MOV R15, RZ, RZ, -R5 ;  /* 0x000000ffff0f7224 */ /* 0x002fe200078e0a05 */
[----:B------:R-:W-:-:S02]  /*05b0*/  LEA.HI R3, R0, R3, RZ, 0x1c ;  /* 0x0000000300037211 */ /* 0x000fc400078fe0ff */
[----:B------:R-:W-:Y:S01]  /*05c0*/  LOP3.LUT R0, R2, 0x70, RZ, 0xc0, !PT ;  /* 0x0000007002007812 */ /* 0x000fe200078ec0ff */
[----:B------:R-:W-:Y:S02]  /*05d0*/  IMAD.MOV R4, RZ, RZ, -R7 ;  /* 0x000000ffff047224 */ /* 0x000fe400078e0a07 */
[----:B------:R-:W-:Y:S02]  /*05e0*/  IMAD.SHL.U32 R2, R7, 0x80, RZ ;  /* 0x0000008007027824 */ /* 0x000fe400078e00ff */
[----:B------:R-:W-:Y:S02]  /*05f0*/  IMAD.IADD R0, R0, 0x1, R3 ;  /* 0x0000000100007824 */ /* 0x000fe400078e0203 */
[----:B------:R-:W-:Y:S01]  /*0600*/  IMAD R3, R11, R4, R12 ;  /* 0x000000040b037224 */ /* 0x000fe200078e020c */
[----:B------:R-:W-:Y:S01]  /*0610*/  IABS R117, R2 ;  /* 0x0000000200757213 */ /* 0x000fe20000000000 */
[----:B------:R-:W-:Y:S02]  /*0620*/  IMAD R7, R15, R6, RZ ;  /* 0x000000060f077224 */ /* 0x000fe400078e02ff */
[----:B------:R-:W-:-:S02]  /*0630*/  VIADD R12, R2, 0x7f ;  /* 0x0000007f020c7836 */ /* 0x000fc40000000000 */
[----:B------:R-:W-:Y:S02]  /*0640*/  IMAD.MOV.U32 R4, RZ, RZ, RZ ;  /* 0x000000ffff047224 */ /* 0x000fe400078e00ff */
[----:B--2---:R-:W-:Y:S01]  /*0650*/  IMAD.MOV R11, RZ, RZ, -R9 ;  /* 0x000000ffff0b7224 */ /* 0x004fe200078e0a09 */
[----:B------:R-:W-:Y:S01]  /*0660*/  ISETP.GE.AND P1, PT, R12, RZ, PT ;  /* 0x000000ff0c00720c */ /* 0x000fe20003f26270 */
[----:B------:R-:W-:Y:S01]  /*0670*/  IMAD.HI.U32 R4, R5, R7, R4 ;  /* 0x0000000705047227 */ /* 0x000fe200078e0004 */
[----:B------:R-:W-:-:S03]  /*0680*/  IABS R5, R12 ;  /* 0x0000000c00057213 */ /* 0x000fc60000000000 */
[----:B------:R-:W-:Y:S02]  /*0690*/  IMAD.IADD R3, R10, 0x1, R3 ;  /* 0x000000010a037824 */ /* 0x000fe400078e0203 */
[----:B------:R-:W-:Y:S02]  /*06a0*/  IMAD.MOV.U32 R10, RZ, RZ, R11 ;  /* 0x000000ffff0a7224 */ /* 0x000fe400078e000b */
[----:B------:R-:W-:Y:S02]  /*06b0*/  VIADD R7, R2, 0x1 ;  /* 0x0000000102077836 */ /* 0x000fe40000000000 */
[----:B------:R-:W-:Y:S02]  /*06c0*/  IMAD.MOV.U32 R11, RZ, RZ, R5 ;  /* 0x000000ffff0b7224 */ /* 0x000fe400078e0005 */
[----:B------:R-:W-:Y:S01]  /*06d0*/  IMAD R124, R3, 0x40, R8 ;  /* 0x00000040037c7824 */ /* 0x000fe200078e0208 */
[----:B------:R-:W-:Y:S01]  /*06e0*/  IABS R109, R7 ;  /* 0x00000007006d7213 */ /* 0x000fe20000000000 */
[----:B------:R-:W-:Y:S01]  /*06f0*/  IMAD.MOV.U32 R8, RZ, RZ, RZ ;  /* 0x000000ffff087224 */ /* 0x000fe200078e00ff */
[----:B------:R-:W-:Y:S01]  /*0700*/  ISETP.GE.AND P6, PT, R7, RZ, PT ;  /* 0x000000ff0700720c */ /* 0x000fe20003fc6270 */
[----:B------:R-:W-:Y:S01]  /*0710*/  IMAD R5, R10, R13, RZ ;  /* 0x0000000d0a057224 */ /* 0x000fe200078e02ff */
[----:B------:R-:W-:Y:S01]  /*0720*/  IABS R10, R124 ;  /* 0x0000007c000a7213 */ /* 0x000fe20000000000 */
[----:B------:R-:W-:Y:S01]  /*0730*/  IMAD.HI.U32 R3, R4, R11, RZ ;  /* 0x0000000b04037227 */ /* 0x000fe200078e00ff */
[----:B------:R-:W-:Y:S03]  /*0740*/  STL [R1+0x4e0], R124 ;  /* 0x0004e07c01007387 */ /* 0x000fe60000100800 */
[----:B------:R-:W-:-:S04]  /*0750*/  IMAD.HI.U32 R8, R9, R5, R8 ;  /* 0x0000000509087227 */ /* 0x000fc800078e0008 */
[----:B------:R-:W-:Y:S02]  /*0760*/  IMAD.MOV R5, RZ, RZ, -R3 ;  /* 0x000000ffff057224 */ /* 0x000fe400078e0a03 */
[----:B------:R-:W-:-:S04]  /*0770*/  IMAD.HI.U32 R3, R4, R109, RZ ;  /* 0x0000006d04037227 */ /* 0x000fc800078e00ff */
[----:B------:R-:W-:Y:S02]  /*0780*/  IMAD R11, R6, R5, R11 ;  /* 0x00000005060b7224 */ /* 0x000fe400078e020b */
[----:B------:R-:W-:Y:S02]  /*0790*/  IMAD.MOV R3, RZ, RZ, -R3 ;  /* 0x000000ffff037224 */ /* 0x000fe400078e0a03 */
[----:B------:R-:W-:Y:S01]  /*07a0*/  IMAD.HI.U32 R8, R8, R10, RZ ;  /* 0x0000000a08087227 */ /* 0x000fe200078e00ff */
[----:B------:R-:W-:-:S03]  /*07b0*/  ISETP.GT.U32.AND P4, PT, R6, R11, PT ;  /* 0x0000000b0600720c */ /* 0x000fc60003f84070 */
[----:B------:R-:W-:Y:S02]  /*07c0*/  IMAD R109, R6, R3, R109 ;  /* 0x00000003066d7224 */ /* 0x000fe400078e026d */
[C---:B------:R-:W-:Y:S02]  /*07d0*/  VIADD R12, R2.reuse, 0x4 ;  /* 0x00000004020c7836 */ /* 0x040fe40000000000 */
[----:B------:R-:W-:Y:S01]  /*07e0*/  VIADD R9, R2, 0x2 ;  /* 0x0000000202097836 */ /* 0x000fe20000000000 */
[----:B------:R-:W-:Y:S01]  /*07f0*/  ISETP.GT.U32.AND P3, PT, R6, R109, PT ;  /* 0x0000006d0600720c */ /* 0x000fe20003f64070 */
[----:B------:R-:W-:Y:S01]  /*0800*/  IMAD.MOV R8, RZ, RZ, -R8 ;  /* 0x000000ffff087224 */ /* 0x000fe200078e0a08 */
[----:B------:R-:W-:Y:S01]  /*0810*/  IABS R15, R12 ;  /* 0x0000000c000f7213 */ /* 0x000fe20000000000 */
[----:B------:R-:W-:Y:S01]  /*0820*/  VIADD R14, R2, 0x5 ;  /* 0x00000005020e7836 */ /* 0x000fe20000000000 */
[----:B------:R-:W-:Y:S01]  /*0830*/  IABS R243, R9 ;  /* 0x0000000900f37213 */ /* 0x000fe20000000000 */
[----:B------:R-:W-:Y:S01]  /*0840*/  @!P4 IMAD.IADD R11, R11, 0x1, -R6 ;  /* 0x000000010b0bc824 */ /* 0x000fe200078e0a06 */
[----:B------:R-:W-:Y:S01]  /*0850*/  ISETP.GE.AND P2, PT, R9, RZ, PT ;  /* 0x000000ff0900720c */ /* 0x000fe20003f46270 */
[----:B------:R-:W-:Y:S01]  /*0860*/  IMAD R10, R13, R8, R10 ;  /* 0x000000080d0a7224 */ /* 0x000fe200078e020a */
[----:B------:R-:W-:Y:S01]  /*0870*/  IABS R17, R14 ;  /* 0x0000000e00117213 */ /* 0x000fe20000000000 */
[----:B------:R-:W-:Y:S01]  /*0880*/  IMAD.HI.U32 R5, R4, R15, RZ ;  /* 0x0000000f04057227 */ /* 0x000fe200078e00ff */
[----:B------:R-:W-:-:S02]  /*0890*/  ISETP.GT.U32.AND P5, PT, R6, R11, PT ;  /* 0x0000000b0600720c */ /* 0x000fc40003fa4070 */
[----:B------:R-:W-:Y:S01]  /*08a0*/  ISETP.GT.U32.AND P0, PT, R13, R10, PT ;  /* 0x0000000a0d00720c */ /* 0x000fe20003f04070 */
[----:B------:R-:W-:Y:S02]  /*08b0*/  @!P3 IMAD.IADD R109, R109, 0x1, -R6 ;  /* 0x000000016d6db824 */ /* 0x000fe400078e0a06 */
[----:B------:R-:W-:-:S03]  /*08c0*/  IMAD.HI.U32 R3, R4, R243, RZ ;  /* 0x000000f304037227 */ /* 0x000fc600078e00ff */
[----:B------:R-:W-:Y:S01]  /*08d0*/  ISETP.GT.U32.AND P4, PT, R6, R109, PT ;  /* 0x0000006d0600720c */ /* 0x000fe20003f84070 */
[----:B------:R-:W-:Y:S02]  /*08e0*/  VIADD R8, R2, 0x3 ;  /* 0x0000000302087836 */ /* 0x000fe40000000000 */
[----:B------:R-:W-:-:S03]  /*08f0*/  IMAD.HI.U32 R7, R4, R17, RZ ;  /* 0x0000001104077227 */ /* 0x000fc600078e00ff */
[----:B------:R-:W-:Y:S01]  /*0900*/  IABS R9, R8 ;  /* 0x0000000800097213 */ /* 0x000fe20000000000 */
[----:B------:R-:W-:Y:S02]  /*0910*/  IMAD.MOV R5, RZ, RZ, -R5 ;  /* 0x000000ffff057224 */ /* 0x000fe400078e0a05 */
[----:B------:R-:W-:Y:S02]  /*0920*/  IMAD.MOV R3, RZ, RZ, -R3 ;  /* 0x000000ffff037224 */ /* 0x000fe400078e0a03 */
[----:B------:R-:W-:Y:S01]  /*0930*/  @!P5 IMAD.IADD R11, R11, 0x1, -R6 ;  /* 0x000000010b0bd824 */ /* 0x000fe200078e0a06 */
[----:B------:R-:W-:Y:S01]  /*0940*/  ISETP.GE.AND P5, PT, R8, RZ, PT ;  /* 0x000000ff0800720c */ /* 0x000fe20003fa6270 */
[----:B------:R-:W-:Y:S02]  /*0950*/  IMAD.MOV R7, RZ, RZ, -R7 ;  /* 0x000000ffff077224 */ /* 0x000fe400078e0a07 */
[C---:B------:R-:W-:Y:S02]  /*0960*/  IMAD R26, R6.reuse, R5, R15 ;  /* 0x00000005061a7224 */ /* 0x040fe400078e020f */
[----:B------:R-:W-:-:S02]  /*0970*/  IMAD R243, R6, R3, R243 ;  /* 0x0000000306f37224 */ /* 0x000fc400078e02f3 */
[----:B------:R-:W-:Y:S02]  /*0980*/  IMAD R106, R6, R7, R17 ;  /* 0x00000007066a7224 */ /* 0x000fe400078e0211 */
[----:B------:R-:W-:Y:S01]  /*0990*/  @!P4 IMAD.IADD R109, R109, 0x1, -R6 ;  /* 0x000000016d6dc824 */ /* 0x000fe200078e0a06 */
[----:B------:R-:W-:Y:S01]  /*09a0*/  ISETP.GE.AND P4, PT, R12, RZ, PT ;  /* 0x000000ff0c00720c */ /* 0x000fe20003f86270 */
[----:B------:R-:W-:Y:S01]  /*09b0*/  @!P1 IMAD.MOV R11, RZ, RZ, -R11 ;  /* 0x000000ffff0b9224 */ /* 0x000fe200078e0a0b */
[----:B------:R-:W-:Y:S01]  /*09c0*/  ISETP.GT.U32.AND P1, PT, R6, R26, PT ;  /* 0x0000001a0600720c */ /* 0x000fe20003f24070 */
[----:B------:R-:W-:Y:S02]  /*09d0*/  VIADD R8, R2, 0x6 ;  /* 0x0000000602087836 */ /* 0x000fe40000000000 */
[----:B------:R-:W-:-:S03]  /*09e0*/  IMAD.HI.U32 R3, R4, R9, RZ ;  /* 0x0000000904037227 */ /* 0x000fc600078e00ff */
[----:B------:R-:W-:Y:S01]  /*09f0*/  IABS R5, R8 ;  /* 0x0000000800057213 */ /* 0x000fe20000000000 */
[----:B------:R-:W-:Y:S01]  /*0a00*/  @!P0 IMAD.IADD R10, R10, 0x1, -R13 ;  /* 0x000000010a0a8824 */ /* 0x000fe200078e0a0d */
[C---:B------:R-:W-:Y:S01]  /*0a10*/  ISETP.GT.U32.AND P0, PT, R6.reuse, R243, PT ;  /* 0x000000f30600720c */ /* 0x040fe20003f04070 */
[----:B------:R-:W-:Y:S01]  /*0a20*/  @!P6 IMAD.MOV R109, RZ, RZ, -R109 ;  /* 0x000000ffff6de224 */ /* 0x000fe200078e0a6d */
[----:B------:R-:W-:Y:S01]  /*0a30*/  ISETP.GT.U32.AND P6, PT, R6, R106, PT ;  /* 0x0000006a0600720c */ /* 0x000fe20003fc4070 */
[----:B------:R-:W-:Y:S01]  /*0a40*/  IMAD.MOV R3, RZ, RZ, -R3 ;  /* 0x000000ffff037224 */ /* 0x000fe200078e0a03 */
[----:B------:R-:W-:Y:S01]  /*0a50*/  ISETP.GT.U32.AND P3, PT, R13, R10, PT ;  /* 0x0000000a0d00720c */ /* 0x000fe20003f64070 */
[----:B------:R-:W-:Y:S02]  /*0a60*/  VIADD R12, R2, 0x7 ;  /* 0x00000007020c7836 */ /* 0x000fe40000000000 */
[----:B------:R-:W-:Y:S02]  /*0a70*/  IMAD R240, R6, R3, R9 ;  /* 0x0000000306f07224 */ /* 0x000fe400078e0209 */
[----:B------:R-:W-:Y:S01]  /*0a80*/  IMAD.HI.U32 R3, R4, R5, RZ ;  /* 0x0000000504037227 */ /* 0x000fe200078e00ff */
[----:B------:R-:W-:-:S03]  /*0a90*/  IABS R7, R12 ;  /* 0x0000000c00077213 */ /* 0x000fc60000000000 */
[--C-:B------:R-:W-:Y:S02]  /*0aa0*/  @!P1 IMAD.IADD R26, R26, 0x1, -R6.reuse ;  /* 0x000000011a1a9824 */ /* 0x100fe400078e0a06 */
[----:B------:R-:W-:Y:S02]  /*0ab0*/  IMAD.MOV R3, RZ, RZ, -R3 ;  /* 0x000000ffff037224 */ /* 0x000fe400078e0a03 */
[--C-:B------:R-:W-:Y:S01]  /*0ac0*/  @!P0 IMAD.IADD R243, R243, 0x1, -R6.reuse ;  /* 0x00000001f3f38824 */ /* 0x100fe200078e0a06 */
[----:B------:R-:W-:Y:S01]  /*0ad0*/  ISETP.GT.U32.AND P0, PT, R6, R240, PT ;  /* 0x000000f00600720c */ /* 0x000fe20003f04070 */
[----:B------:R-:W-:Y:S01]  /*0ae0*/  @!P6 IMAD.IADD R106, R106, 0x1, -R6 ;  /* 0x000000016a6ae824 */ /* 0x000fe200078e0a06 */
[C---:B------:R-:W-:Y:S01]  /*0af0*/  ISETP.GT.U32.AND P6, PT, R6.reuse, R26, PT ;  /* 0x0000001a0600720c */ /* 0x040fe20003fc4070 */
[----:B------:R-:W-:Y:S02]  /*0b00*/  IMAD R104, R6, R3, R5 ;  /* 0x0000000306687224 */ /* 0x000fe400078e0205 */
[----:B------:R-:W-:-:S04]  /*0b10*/  IMAD.HI.U32 R3, R4, R7, RZ ;  /* 0x0000000704037227 */ /* 0x000fc800078e00ff */
[----:B------:R-:W-:Y:S01]  /*0b20*/  @!P3 IMAD.IADD R10, R10, 0x1, -R13 ;  /* 0x000000010a0ab824 */ /* 0x000fe200078e0a0d */
[----:B------:R-:W-:Y:S01]  /*0b30*/  ISETP.GT.U32.AND P3, PT, R6, R243, PT ;  /* 0x000000f30600720c */ /* 0x000fe20003f64070 */
[----:B------:R-:W-:Y:S02]  /*0b40*/  IMAD.MOV R3, RZ, RZ, -R3 ;  /* 0x000000ffff037224 */ /* 0x000fe400078e0a03 */
[--C-:B------:R-:W-:Y:S01]  /*0b50*/  @!P0 IMAD.IADD R240, R240, 0x1, -R6.reuse ;  /* 0x00000001f0f08824 */ /* 0x100fe200078e0a06 */
[----:B------:R-:W-:Y:S01]  /*0b60*/  ISETP.GE.AND P0, PT, R8, RZ, PT ;  /* 0x000000ff0800720c */ /* 0x000fe20003f06270 */
[----:B------:R-:W-:Y:S02]  /*0b70*/  IMAD R102, R6, R3, R7 ;  /* 0x0000000306667224 */ /* 0x000fe400078e0207 */
[----:B------:R-:W-:Y:S01]  /*0b80*/  @!P6 IMAD.IADD R26, R26, 0x1, -R6 ;  /* 0x000000011a1ae824 */ /* 0x000fe200078e0a06 */
[----:B------:R-:W-:Y:S01]  /*0b90*/  ISETP.GT.U32.AND P1, PT, R6, R240, PT ;  /* 0x000000f00600720c */ /* 0x000fe20003f24070 */
[----:B------:R-:W-:Y:S01]  /*0ba0*/  VIADD R8, R2, 0x8 ;  /* 0x0000000802087836 */ /* 0x000fe20000000000 */
[----:B------:R-:W-:Y:S01]  /*0bb0*/  ISETP.GT.U32.AND P6, PT, R6, R102, PT ;  /* 0x000000660600720c */ /* 0x000fe20003fc4070 */
[----:B------:R-:W-:-:S02]  /*0bc0*/  VIADD R16, R2, 0xa ;  /* 0x0000000a02107836 */ /* 0x000fc40000000000 */
[----:B------:R-:W-:Y:S01]  /*0bd0*/  @!P3 IMAD.IADD R243, R243, 0x1, -R6 ;  /* 0x00000001f3f3b824 */ /* 0x000fe200078e0a06 */
[----:B------:R-:W-:Y:S01]  /*0be0*/  ISETP.GE.AND P3, PT, R14, RZ, PT ;  /* 0x000000ff0e00720c */ /* 0x000fe20003f66270 */
[----:B------:R-:W-:Y:S01]  /*0bf0*/  VIADD R14, R2, 0x9 ;  /* 0x00000009020e7836 */ /* 0x000fe20000000000 */
[----:B------:R-:W-:Y:S01]  /*0c00*/  IABS R9, R8 ;  /* 0x0000000800097213 */ /* 0x000fe20000000000 */
[----:B------:R-:W-:Y:S01]  /*0c10*/  @!P2 IMAD.MOV R243, RZ, RZ, -R243 ;  /* 0x000000fffff3a224 */ /* 0x000fe200078e0af3 */
[----:B------:R-:W-:Y:S01]  /*0c20*/  ISETP.GT.U32.AND P2, PT, R6, R106, PT ;  /* 0x0000006a0600720c */ /* 0x000fe20003f44070 */
[----:B------:R-:W-:Y:S01]  /*0c30*/  @!P4 IMAD.MOV R26, RZ, RZ, -R26 ;  /* 0x000000ffff1ac224 */ /* 0x000fe200078e0a1a */
[----:B------:R-:W-:Y:S01]  /*0c40*/  IABS R13, R14 ;  /* 0x0000000e000d7213 */ /* 0x000fe20000000000 */
[----:B------:R-:W-:Y:S01]  /*0c50*/  IMAD.HI.U32 R3, R4, R9, RZ ;  /* 0x0000000904037227 */ /* 0x000fe200078e00ff */
[----:B------:R-:W-:-:S03]  /*0c60*/  IABS R15, R16 ;  /* 0x00000010000f7213 */ /* 0x000fc60000000000 */
[----:B------:R-:W-:Y:S02]  /*0c70*/  @!P6 IMAD.IADD R102, R102, 0x1, -R6 ;  /* 0x000000016666e824 */ /* 0x000fe400078e0a06 */
[----:B------:R-:W-:-:S03]  /*0c80*/  IMAD.HI.U32 R5, R4, R13, RZ ;  /* 0x0000000d04057227 */ /* 0x000fc600078e00ff */
[----:B------:R-:W-:Y:S01]  /*0c90*/  ISETP.GT.U32.AND P6, PT, R6, R102, PT ;  /* 0x000000660600720c */ /* 0x000fe20003fc4070 */
[----:B------:R-:W-:Y:S02]  /*0ca0*/  IMAD.MOV R3, RZ, RZ, -R3 ;  /* 0x000000ffff037224 */ /* 0x000fe400078e0a03 */
[----:B------:R-:W-:Y:S01]  /*0cb0*/  @!P1 IMAD.IADD R240, R240, 0x1, -R6 ;  /* 0x00000001f0f09824 */ /* 0x000fe200078e0a06 */
[----:B------:R-:W-:Y:S01]  /*0cc0*/  ISETP.GT.U32.AND P1, PT, R6, R104, PT ;  /* 0x000000680600720c */ /* 0x000fe20003f24070 */
[----:B------:R-:W-:-:S04]  /*0cd0*/  IMAD.HI.U32 R7, R4, R15, RZ ;  /* 0x0000000f04077227 */ /* 0x000fc800078e00ff */
[----:B------:R-:W-:Y:S02]  /*0ce0*/  IMAD.MOV R5, RZ, RZ, -R5 ;  /* 0x000000ffff057224 */ /* 0x000fe400078e0a05 */
[----:B------:R-:W-:Y:S02]  /*0cf0*/  IMAD R100, R6, R3, R9 ;  /* 0x0000000306647224 */ /* 0x000fe400078e0209 */
[----:B------:R-:W-:Y:S01]  /*0d00*/  @!P2 IMAD.IADD R106, R106, 0x1, -R6 ;  /* 0x000000016a6aa824 */ /* 0x000fe200078e0a06 */
[----:B------:R-:W-:Y:S01]  /*0d10*/  ISETP.GE.AND P2, PT, R12, RZ, PT ;  /* 0x000000ff0c00720c */ /* 0x000fe20003f46270 */
[----:B------:R-:W-:Y:S01]  /*0d20*/  IMAD.MOV R7, RZ, RZ, -R7 ;  /* 0x000000ffff077224 */ /* 0x000fe200078e0a07 */
[C---:B------:R-:W-:Y:S01]  /*0d30*/  ISETP.GT.U32.AND P4, PT, R6.reuse, R100, PT ;  /* 0x000000640600720c */ /* 0x040fe20003f84070 */
[C---:B------:R-:W-:Y:S02]  /*0d40*/  IMAD R98, R6.reuse, R5, R13 ;  /* 0x0000000506627224 */ /* 0x040fe400078e020d */
[----:B------:R-:W-:-:S02]  /*0d50*/  IMAD R96, R6, R7, R15 ;  /* 0x0000000706607224 */ /* 0x000fc400078e020f */
[----:B------:R-:W-:Y:S01]  /*0d60*/  @!P3 IMAD.MOV R106, RZ, RZ, -R106 ;  /* 0x000000ffff6ab224 */ /* 0x000fe200078e0a6a */
[----:B------:R-:W-:Y:S01]  /*0d70*/  ISETP.GT.U32.AND P3, PT, R6, R98, PT ;  /* 0x000000620600720c */ /* 0x000fe20003f64070 */
[--C-:B------:R-:W-:Y:S01]  /*0d80*/  @!P1 IMAD.IADD R104, R104, 0x1, -R6.reuse ;  /* 0x0000000168689824 */ /* 0x100fe200078e0a06 */
[----:B------:R-:W-:Y:S01]  /*0d90*/  ISETP.GE.AND P1, PT, R8, RZ, PT ;  /* 0x000000ff0800720c */ /* 0x000fe20003f26270 */
[--C-:B------:R-:W-:Y:S01]  /*0da0*/  @!P6 IMAD.IADD R102, R102, 0x1, -R6.reuse ;  /* 0x000000016666e824 */ /* 0x100fe200078e0a06 */
[----:B------:R-:W-:Y:S01]  /*0db0*/  ISETP.GT.U32.AND P6, PT, R6, R96, PT ;  /* 0x000000600600720c */ /* 0x000fe20003fc4070 */
[C---:B------:R-:W-:Y:S02]  /*0dc0*/  VIADD R8, R2.reuse, 0xb ;  /* 0x0000000b02087836 */ /* 0x040fe40000000000 */
[----:B------:R-:W-:Y:S02]  /*0dd0*/  VIADD R9, R2, 0xc ;  /* 0x0000000c02097836 */ /* 0x000fe40000000000 */
[----:B------:R-:W-:Y:S01]  /*0de0*/  @!P4 IMAD.IADD R100, R100, 0x1, -R6 ;  /* 0x000000016464c824 */ /* 0x000fe200078e0a06 */
[----:B------:R-:W-:Y:S01]  /*0df0*/  IABS R5, R8 ;  /* 0x0000000800057213 */ /* 0x000fe20000000000 */
[----:B------:R-:W-:Y:S01]  /*0e00*/  @!P5 IMAD.MOV R240, RZ, RZ, -R240 ;  /* 0x000000fffff0d224 */ /* 0x000fe200078e0af0 */
[----:B------:R-:W-:Y:S01]  /*0e10*/  IABS R7, R9 ;  /* 0x0000000900077213 */ /* 0x000fe20000000000 */
[----:B------:R-:W-:Y:S01]  /*0e20*/  @!P3 IMAD.IADD R98, R98, 0x1, -R6 ;  /* 0x000000016262b824 */ /* 0x000fe200078e0a06 */
[----:B------:R-:W-:Y:S01]  /*0e30*/  ISETP.GT.U32.AND P3, PT, R6, R100, PT ;  /* 0x000000640600720c */ /* 0x000fe20003f64070 */
[----:B------:R-:W-:Y:S01]  /*0e40*/  IMAD.HI.U32 R3, R4, R5, RZ ;  /* 0x0000000504037227 */ /* 0x000fe200078e00ff */
[----:B------:R-:W-:-:S02]  /*0e50*/  ISETP.GT.U32.AND P5, PT, R6, R104, PT ;  /* 0x000000680600720c */ /* 0x000fc40003fa4070 */
[----:B------:R-:W-:Y:S01]  /*0e60*/  ISETP.GE.AND P4, PT, R16, RZ, PT ;  /* 0x000000ff1000720c */ /* 0x000fe20003f86270 */
[----:B------:R-:W-:Y:S01]  /*0e70*/  @!P6 IMAD.IADD R96, R96, 0x1, -R6 ;  /* 0x000000016060e824 */ /* 0x000fe200078e0a06 */
[----:B------:R-:W-:Y:S01]  /*0e80*/  ISETP.GT.U32.AND P6, PT, R6, R98, PT ;  /* 0x000000620600720c */ /* 0x000fe20003fc4070 */
[----:B------:R-:W-:Y:S02]  /*0e90*/  IMAD.MOV R94, RZ, RZ, -R3 ;  /* 0x000000ffff5e7224 */ /* 0x000fe400078e0a03 */
[----:B------:R-:W-:-:S04]  /*0ea0*/  IMAD.HI.U32 R3, R4, R7, RZ ;  /* 0x0000000704037227 */ /* 0x000fc800078e00ff */
[----:B------:R-:W-:Y:S02]  /*0eb0*/  IMAD R94, R6, R94, R5 ;  /* 0x0000005e065e7224 */ /* 0x000fe400078e0205 */
[----:B------:R-:W-:Y:S02]  /*0ec0*/  IMAD.MOV R3, RZ, RZ, -R3 ;  /* 0x000000ffff037224 */ /* 0x000fe400078e0a03 */
[--C-:B------:R-:W-:Y:S01]  /*0ed0*/  @!P3 IMAD.IADD R100, R100, 0x1, -R6.reuse ;  /* 0x000000016464b824 */ /* 0x100fe200078e0a06 */
[C---:B------:R-:W-:Y:S01]  /*0ee0*/  ISETP.GT.U32.AND P3, PT, R6.reuse, R94, PT ;  /* 0x0000005e0600720c */ /* 0x040fe20003f64070 */
[----:B------:R-:W-:Y:S02]  /*0ef0*/  IMAD R92, R6, R3, R7 ;  /* 0x00000003065c7224 */ /* 0x000fe400078e0207 */
[--C-:B------:R-:W-:Y:S02]  /*0f00*/  @!P6 IMAD.IADD R98, R98, 0x1, -R6.reuse ;  /* 0x000000016262e824 */ /* 0x100fe400078e0a06 */
[----:B------:R-:W-:Y:S01]  /*0f10*/  @!P5 IMAD.IADD R104, R104, 0x1, -R6 ;  /* 0x000000016868d824 */ /* 0x000fe200078e0a06 */
[----:B------:R-:W-:Y:S01]  /*0f20*/  ISETP.GT.U32.AND P6, PT, R6, R92, PT ;  /* 0x0000005c0600720c */ /* 0x000fe20003fc4070 */
[----:B------:R-:W-:Y:S01]  /*0f30*/  VIADD R12, R2, 0xd ;  /* 0x0000000d020c7836 */ /* 0x000fe20000000000 */
[----:B------:R-:W-:Y:S01]  /*0f40*/  ISETP.GE.AND P5, PT, R14, RZ, PT ;  /* 0x000000ff0e00720c */ /* 0x000fe20003fa6270 */
[----:B------:R-:W-:Y:S01]  /*0f50*/  @!P0 IMAD.MOV R104, RZ, RZ, -R104 ;  /* 0x000000ffff688224 */ /* 0x000fe200078e0a68 */
[----:B------:R-:W-:Y:S01]  /*0f60*/  ISETP.GT.U32.AND P0, PT, R6, R96, PT ;  /* 0x000000600600720c */ /* 0x000fe20003f04070 */
[----:B------:R-:W-:Y:S01]  /*0f70*/  VIADD R13, R2, 0xe ;  /* 0x0000000e020d7836 */ /* 0x000fe20000000000 */
[----:B------:R-:W-:Y:S01]  /*0f80*/  IABS R5, R12 ;  /* 0x0000000c00057213 */ /* 0x000fe20000000000 */
[----:B------:R-:W-:Y:S01]  /*0f90*/  @!P3 IMAD.IADD R94, R94, 0x1, -R6 ;  /* 0x000000015e5eb824 */ /* 0x000fe200078e0a06 */
[----:B------:R-:W-:Y:S01]  /*0fa0*/  ISETP.GE.AND P3, PT, R9, RZ, PT ;  /* 0x000000ff0900720c */ /* 0x000fe20003f66270 */
[----:B------:R-:W-:Y:S01]  /*0fb0*/  VIADD R14, R2, 0xf ;  /* 0x0000000f020e7836 */ /* 0x000fe20000000000 */
[----:B------:R-:W-:Y:S01]  /*0fc0*/  IABS R7, R13 ;  /* 0x0000000d00077213 */ /* 0x000fe20000000000 */
[----:B------:R-:W-:-:S04]  /*0fd0*/  IMAD.HI.U32 R3, R4, R5, RZ ;  /* 0x0000000504037227 */ /* 0x000fc800078e00ff */
[----:B------:R-:W-:Y:S01]  /*0fe0*/  @!P6 IMAD.IADD R92, R92, 0x1, -R6 ;  /* 0x000000015c5ce824 */ /* 0x000fe200078e0a06 */
[----:B------:R-:W-:Y:S01]  /*0ff0*/  ISETP.GT.U32.AND P6, PT, R6, R94, PT ;  /* 0x0000005e0600720c */ /* 0x000fe20003fc4070 */
[----:B------:R-:W-:Y:S02]  /*1000*/  IMAD.MOV R90, RZ, RZ, -R3 ;  /* 0x000000ffff5a7224 */ /* 0x000fe400078e0a03 */
[----:B------:R-:W-:-:S04]  /*1010*/  IMAD.HI.U32 R3, R4, R7, RZ ;  /* 0x0000000704037227 */ /* 0x000fc800078e00ff */
[----:B------:R-:W-:Y:S01]  /*1020*/  @!P0 IMAD.IADD R96, R96, 0x1, -R6 ;  /* 0x0000000160608824 */ /* 0x000fe200078e0a06 */
[----:B------:R-:W-:Y:S01]  /*1030*/  ISETP.GE.AND P0, PT, R8, RZ, PT ;  /* 0x000000ff0800720c */ /* 0x000fe20003f06270 */
[C---:B------:R-:W-:Y:S01]  /*1040*/  IMAD R90, R6.reuse, R90, R5 ;  /* 0x0000005a065a7224 */ /* 0x040fe200078e0205 */
[----:B------:R-:W-:Y:S01]  /*1050*/  IABS R8, R14 ;  /* 0x0000000e00087213 */ /* 0x000fe20000000000 */
[----:B------:R-:W-:Y:S02]  /*1060*/  IMAD.MOV R88, RZ, RZ, -R3 ;  /* 0x000000ffff587224 */ /* 0x000fe400078e0a03 */
[----:B------:R-:W-:Y:S01]  /*1070*/  @!P2 IMAD.MOV R102, RZ, RZ, -R102 ;  /* 0x000000ffff66a224 */ /* 0x000fe200078e0a66 */
[C---:B------:R-:W-:Y:S01]  /*1080*/  ISETP.GT.U32.AND P2, PT, R6.reuse, R90, PT ;  /* 0x0000005a0600720c */ /* 0x040fe20003f44070 */
[----:B------:R-:W-:Y:S01]  /*1090*/  @!P1 IMAD.MOV R100, RZ, RZ, -R100 ;  /* 0x000000ffff649224 */ /* 0x000fe200078e0a64 */
[C---:B------:R-:W-:Y:S01]  /*10a0*/  ISETP.GT.U32.AND P1, PT, R6.reuse, R92, PT ;  /* 0x0000005c0600720c */ /* 0x040fe20003f24070 */
[----:B------:R-:W-:-:S02]  /*10b0*/  IMAD R88, R6, R88, R7 ;  /* 0x0000005806587224 */ /* 0x000fc400078e0207 */
[----:B------:R-:W-:Y:S02]  /*10c0*/  IMAD.MOV.U32 R5, RZ, RZ, R8 ;  /* 0x000000ffff057224 */ /* 0x000fe400078e0008 */
[----:B------:R-:W-:Y:S01]  /*10d0*/  @!P6 IMAD.IADD R94, R94, 0x1, -R6 ;  /* 0x000000015e5ee824 */ /* 0x000fe200078e0a06 */
[----:B------:R-:W-:Y:S01]  /*10e0*/  ISETP.GT.U32.AND P6, PT, R6, R88, PT ;  /* 0x000000580600720c */ /* 0x000fe20003fc4070 */
[----:B------:R-:W-:-:S04]  /*10f0*/  IMAD.HI.U32 R3, R4, R5, RZ ;  /* 0x0000000504037227 */ /* 0x000fc800078e00ff */
[----:B------:R-:W-:Y:S02]  /*1100*/  VIADD R8, R2, 0x10 ;  /* 0x0000001002087836 */ /* 0x000fe40000000000 */
[----:B------:R-:W-:Y:S02]  /*1110*/  IMAD.MOV R3, RZ, RZ, -R3 ;  /* 0x000000ffff037224 */ /* 0x000fe400078e0a03 */
[--C-:B------:R-:W-:Y:S01]  /*1120*/  @!P1 IMAD.IADD R92, R92, 0x1, -R6.reuse ;  /* 0x000000015c5c9824 */ /* 0x100fe200078e0a06 */
[----:B------:R-:W-:Y:S01]  /*1130*/  IABS R7, R8 ;  /* 0x0000000800077213 */ /* 0x000fe20000000000 */
[----:B------:R-:W-:Y:S01]  /*1140*/  @!P2 IMAD.IADD R90, R90, 0x1, -R6 ;  /* 0x000000015a5aa824 */ /* 0x000fe200078e0a06 */
[----:B------:R-:W-:Y:S01]  /*1150*/  ISETP.GE.AND P2, PT, R8, RZ, PT ;  /* 0x000000ff0800720c */ /* 0x000fe20003f46270 */
[----:B------:R-:W-:Y:S01]  /*1160*/  IMAD R86, R6, R3, R5 ;  /* 0x0000000306567224 */ /* 0x000fe200078e0205 */
[----:B------:R-:W-:Y:S01]  /*1170*/  ISETP.GE.AND P1, PT, R14, RZ, PT ;  /* 0x000000ff0e00720c */ /* 0x000fe20003f26270 */
[----:B------:R-:W-:-:S02]  /*1180*/  IMAD.MOV.U32 R5, RZ, RZ, R7 ;  /* 0x000000ffff057224 */ /* 0x000fc400078e0007 */
[----:B------:R-:W-:Y:S01]  /*1190*/  @!P6 IMAD.IADD R88, R88, 0x1, -R6 ;  /* 0x000000015858e824 */ /* 0x000fe200078e0a06 */
[C---:B------:R-:W-:Y:S01]  /*11a0*/  ISETP.GT.U32.AND P6, PT, R6.reuse, R90, PT ;  /* 0x0000005a0600720c */ /* 0x040fe20003fc4070 */
[----:B------:R-:W-:Y:S01]  /*11b0*/  @!P3 IMAD.MOV R92, RZ, RZ, -R92 ;  /* 0x000000ffff5cb224 */ /* 0x000fe200078e0a5c */
[----:B------:R-:W-:Y:S01]  /*11c0*/  ISETP.GT.U32.AND P3, PT, R6, R86, PT ;  /* 0x000000560600720c */ /* 0x000fe20003f64070 */
[----:B------:R-:W-:-:S04]  /*11d0*/  IMAD.HI.U32 R3, R4, R5, RZ ;  /* 0x0000000504037227 */ /* 0x000fc800078e00ff */
[----:B------:R-:W-:Y:S01]  /*11e0*/  @!P5 IMAD.MOV R98, RZ, RZ, -R98 ;  /* 0x000000ffff62d224 */ /* 0x000fe200078e0a62 */
[----:B------:R-:W-:Y:S01]  /*11f0*/  ISETP.GE.AND P5, PT, R12, RZ, PT ;  /* 0x000000ff0c00720c */ /* 0x000fe20003fa6270 */
[C---:B------:R-:W-:Y:S02]  /*1200*/  VIADD R8, R2.reuse, 0x11 ;  /* 0x0000001102087836 */ /* 0x040fe40000000000 */
[----:B------:R-:W-:Y:S02]  /*1210*/  IMAD.MOV R3, RZ, RZ, -R3 ;  /* 0x000000ffff037224 */ /* 0x000fe400078e0a03 */
[----:B------:R-:W-:Y:S01]  /*1220*/  VIADD R12, R2, 0x12 ;  /* 0x00000012020c7836 */ /* 0x000fe20000000000 */
[----:B------:R-:W-:Y:S01]  /*1230*/  IABS R7, R8 ;  /* 0x0000000800077213 */ /* 0x000fe20000000000 */
[----:B------:R-:W-:Y:S01]  /*1240*/  @!P0 IMAD.MOV R94, RZ, RZ, -R94 ;  /* 0x000000ffff5e8224 */ /* 0x000fe200078e0a5e */
[C---:B------:R-:W-:Y:S01]  /*1250*/  ISETP.GT.U32.AND P0, PT, R6.reuse, R88, PT ;  /* 0x000000580600720c */ /* 0x040fe20003f04070 */
[----:B------:R-:W-:Y:S01]  /*1260*/  IMAD R84, R6, R3, R5 ;  /* 0x0000000306547224 */ /* 0x000fe200078e0205 */
[----:B------:R-:W-:Y:S01]  /*1270*/  IABS R9, R12 ;  /* 0x0000000c00097213 */ /* 0x000fe20000000000 */
[----:B------:R-:W-:Y:S01]  /*1280*/  @!P4 IMAD.MOV R96, RZ, RZ, -R96 ;  /* 0x000000ffff60c224 */ /* 0x000fe200078e0a60 */
[----:B------:R-:W-:Y:S01]  /*1290*/  ISETP.GE.AND P4, PT, R13, RZ, PT ;  /* 0x000000ff0d00720c */ /* 0x000fe20003f86270 */
[--C-:B------:R-:W-:Y:S01]  /*12a0*/  @!P6 IMAD.IADD R90, R90, 0x1, -R6.reuse ;  /* 0x000000015a5ae824 */ /* 0x100fe200078e0a06 */
[----:B------:R-:W-:Y:S01]  /*12b0*/  ISETP.GT.U32.AND P6, PT, R6, R84, PT ;  /* 0x000000540600720c */ /* 0x000fe20003fc4070 */
[----:B------:R-:W-:Y:S01]  /*12c0*/  @!P3 IMAD.IADD R86, R86, 0x1, -R6 ;  /* 0x000000015656b824 */ /* 0x000fe200078e0a06 */
[----:B------:R-:W-:Y:S01]  /*12d0*/  ISETP.GE.AND P3, PT, R12, RZ, PT ;  /* 0x000000ff0c00720c */ /* 0x000fe20003f66270 */
[----:B------:R-:W-:-:S04]  /*12e0*/  IMAD.HI.U32 R3, R4, R7, RZ ;  /* 0x0000000704037227 */ /* 0x000fc800078e00ff */
[----:B------:R-:W-:Y:S01]  /*12f0*/  @!P5 IMAD.MOV R90, RZ, RZ, -R90 ;  /* 0x000000ffff5ad224 */ /* 0x000fe200078e0a5a */
[----:B------:R-:W-:Y:S01]  /*1300*/  ISETP.GT.U32.AND P5, PT, R6, R86, PT ;  /* 0x000000560600720c */ /* 0x000fe20003fa4070 */
[----:B------:R-:W-:-:S04]  /*1310*/  IMAD.HI.U32 R5, R4, R9, RZ ;  /* 0x0000000904057227 */ /* 0x000fc800078e00ff */
[----:B------:R-:W-:Y:S02]  /*1320*/  IMAD.MOV R82, RZ, RZ, -R3 ;  /* 0x000000ffff527224 */ /* 0x000fe400078e0a03 */
[----:B------:R-:W-:Y:S02]  /*1330*/  VIADD R14, R2, 0x13 ;  /* 0x00000013020e7836 */ /* 0x000fe40000000000 */
[----:B------:R-:W-:Y:S01]  /*1340*/  @!P0 IMAD.IADD R88, R88, 0x1, -R6 ;  /* 0x0000000158588824 */ /* 0x000fe200078e0a06 */
[----:B------:R-:W-:Y:S01]  /*1350*/  ISETP.GE.AND P0, PT, R8, RZ, PT ;  /* 0x000000ff0800720c */ /* 0x000fe20003f06270 */
[----:B------:R-:W-:Y:S01]  /*1360*/  IMAD.MOV R5, RZ, RZ, -R5 ;  /* 0x000000ffff057224 */ /* 0x000fe200078e0a05 */
[----:B------:R-:W-:Y:S01]  /*1370*/  IABS R13, R14 ;  /* 0x0000000e000d7213 */ /* 0x000fe20000000000 */
[C---:B------:R-:W-:Y:S02]  /*1380*/  IMAD R82, R6.reuse, R82, R7 ;  /* 0x0000005206527224 */ /* 0x040fe400078e0207 */
[----:B------:R-:W-:-:S02]  /*1390*/  IMAD R80, R6, R5, R9 ;  /* 0x0000000506507224 */ /* 0x000fc400078e0209 */
[----:B------:R-:W-:Y:S02]  /*13a0*/  @!P6 IMAD.IADD R84, R84, 0x1, -R6 ;  /* 0x000000015454e824 */ /* 0x000fe400078e0a06 */
[----:B------:R-:W-:Y:S01]  /*13b0*/  @!P4 IMAD.MOV R88, RZ, RZ, -R88 ;  /* 0x000000ffff58c224 */ /* 0x000fe200078e0a58 */
[----:B------:R-:W-:Y:S01]  /*13c0*/  ISETP.GT.U32.AND P4, PT, R6, R82, PT ;  /* 0x000000520600720c */ /* 0x000fe20003f84070 */
[----:B------:R-:W-:Y:S01]  /*13d0*/  @!P5 IMAD.IADD R86, R86, 0x1, -R6 ;  /* 0x000000015656d824 */ /* 0x000fe200078e0a06 */
[----:B------:R-:W-:Y:S01]  /*13e0*/  ISETP.GT.U32.AND P6, PT, R6, R84, PT ;  /* 0x000000540600720c */ /* 0x000fe20003fc4070 */
[----:B------:R-:W-:Y:S01]  /*13f0*/  IMAD.HI.U32 R3, R4, R13, RZ ;  /* 0x0000000d04037227 */ /* 0x000fe200078e00ff */
[----:B------:R-:W-:-:S03]  /*1400*/  ISETP.GT.U32.AND P5, PT, R6, R80, PT ;  /* 0x000000500600720c */ /* 0x000fc60003fa4070 */
[----:B------:R-:W-:Y:S02]  /*1410*/  IMAD.MOV R3, RZ, RZ, -R3 ;  /* 0x000000ffff037224 */ /* 0x000fe400078e0a03 */
[----:B------:R-:W-:Y:S02]  /*1420*/  VIADD R8, R2, 0x14 ;  /* 0x0000001402087836 */ /* 0x000fe40000000000 */
[----:B------:R-:W-:Y:S02]  /*1430*/  IMAD R78, R6, R3, R13 ;  /* 0x00000003064e7224 */ /* 0x000fe400078e020d */
[--C-:B------:R-:W-:Y:S01]  /*1440*/  @!P4 IMAD.IADD R82, R82, 0x1, -R6.reuse ;  /* 0x000000015252c824 */ /* 0x100fe200078e0a06 */
[----:B------:R-:W-:Y:S01]  /*1450*/  IABS R7, R8 ;  /* 0x0000000800077213 */ /* 0x000fe20000000000 */
[--C-:B------:R-:W-:Y:S01]  /*1460*/  @!P6 IMAD.IADD R84, R84, 0x1, -R6.reuse ;  /* 0x000000015454e824 */ /* 0x100fe200078e0a06 */
[----:B------:R-:W-:Y:S01]  /*1470*/  ISETP.GT.U32.AND P6, PT, R6, R78, PT ;  /* 0x0000004e0600720c */ /* 0x000fe20003fc4070 */
[----:B------:R-:W-:Y:S01]  /*1480*/  @!P5 IMAD.IADD R80, R80, 0x1, -R6 ;  /* 0x000000015050d824 */ /* 0x000fe200078e0a06 */
[----:B------:R-:W-:Y:S01]  /*1490*/  ISETP.GT.U32.AND P5, PT, R6, R82, PT ;  /* 0x000000520600720c */ /* 0x000fe20003fa4070 */
[----:B------:R-:W-:Y:S01]  /*14a0*/  VIADD R12, R2, 0x15 ;  /* 0x00000015020c7836 */ /* 0x000fe20000000000 */
[----:B------:R-:W-:Y:S01]  /*14b0*/  ISETP.GE.AND P4, PT, R14, RZ, PT ;  /* 0x000000ff0e00720c */ /* 0x000fe20003f86270 */
[----:B------:R-:W-:-:S03]  /*14c0*/  IMAD.HI.U32 R3, R4, R7, RZ ;  /* 0x0000000704037227 */ /* 0x000fc600078e00ff */
[----:B------:R-:W-:Y:S01]  /*14d0*/  IABS R9, R12 ;  /* 0x0000000c00097213 */ /* 0x000fe20000000000 */
[----:B------:R-:W-:Y:S02]  /*14e0*/  IMAD.MOV R3, RZ, RZ, -R3 ;  /* 0x000000ffff037224 */ /* 0x000fe400078e0a03 */
[----:B------:R-:W-:Y:S02]  /*14f0*/  VIADD R17, R2, 0x17 ;  /* 0x0000001702117836 */ /* 0x000fe40000000000 */
[----:B------:R-:W-:Y:S02]  /*1500*/  IMAD R76, R6, R3, R7 ;  /* 0x00000003064c7224 */ /* 0x000fe400078e0207 */
[----:B------:R-:W-:Y:S01]  /*1510*/  IMAD.HI.U32 R5, R4, R9, RZ ;  /* 0x0000000904057227 */ /* 0x000fe200078e00ff */
[----:B------:R-:W-:-:S03]  /*1520*/  IABS R15, R17 ;  /* 0x00000011000f7213 */ /* 0x000fc60000000000 */
[--C-:B------:R-:W-:Y:S01]  /*1530*/  @!P6 IMAD.IADD R78, R78, 0x1, -R6.reuse ;  /* 0x000000014e4ee824 */ /* 0x100fe200078e0a06 */
[----:B------:R-:W-:Y:S01]  /*1540*/  ISETP.GT.U32.AND P6, PT, R6, R80, PT ;  /* 0x000000500600720c */ /* 0x000fe20003fc4070 */
[----:B------:R-:W-:Y:S01]  /*1550*/  @!P5 IMAD.IADD R82, R82, 0x1, -R6 ;  /* 0x000000015252d824 */ /* 0x000fe200078e0a06 */
[----:B------:R-:W-:Y:S01]  /*1560*/  ISETP.GT.U32.AND P5, PT, R6, R76, PT ;  /* 0x0000004c0600720c */ /* 0x000fe20003fa4070 */
[----:B------:R-:W-:Y:S02]  /*1570*/  IMAD.MOV R5, RZ, RZ, -R5 ;  /* 0x000000ffff057224 */ /* 0x000fe400078e0a05 */
[----:B------:R-:W-:Y:S02]  /*1580*/  VIADD R16, R2, 0x16 ;  /* 0x0000001602107836 */ /* 0x000fe40000000000 */
[----:B------:R-:W-:Y:S02]  /*1590*/  IMAD R74, R6, R5, R9 ;  /* 0x00000005064a7224 */ /* 0x000fe400078e0209 */
[----:B------:R-:W-:Y:S01]  /*15a0*/  IMAD.HI.U32 R5, R4, R15, RZ ;  /* 0x0000000f04057227 */ /* 0x000fe200078e00ff */
[----:B------:R-:W-:-:S03]  /*15b0*/  IABS R13, R16 ;  /* 0x00000010000d7213 */ /* 0x000fc60000000000 */
[----:B------:R-:W-:Y:S02]  /*15c0*/  IMAD.MOV R5, RZ, RZ, -R5 ;  /* 0x000000ffff057224 */ /* 0x000fe400078e0a05 */
[----:B------:R-:W-:Y:S01]  /*15d0*/  @!P2 IMAD.MOV R84, RZ, RZ, -R84 ;  /* 0x000000ffff54a224 */ /* 0x000fe200078e0a54 */
[----:B------:R-:W-:Y:S01]  /*15e0*/  ISETP.GE.AND P2, PT, R8, RZ, PT ;  /* 0x000000ff0800720c */ /* 0x000fe20003f46270 */
[--C-:B------:R-:W-:Y:S01]  /*15f0*/  @!P6 IMAD.IADD R80, R80, 0x1, -R6.reuse ;  /* 0x000000015050e824 */ /* 0x100fe200078e0a06 */
[C---:B------:R-:W-:Y:S01]  /*1600*/  ISETP.GT.U32.AND P6, PT, R6.reuse, R74, PT ;  /* 0x0000004a0600720c */ /* 0x040fe20003fc4070 */
[----:B------:R-:W-:Y:S02]  /*1610*/  IMAD R70, R6, R5, R15 ;  /* 0x0000000506467224 */ /* 0x000fe400078e020f */
[----:B------:R-:W-:Y:S02]  /*1620*/  @!P5 IMAD.IADD R76, R76, 0x1, -R6 ;  /* 0x000000014c4cd824 */ /* 0x000fe400078e0a06 */
[----:B------:R-:W-:-:S02]  /*1630*/  VIADD R8, R2, 0x18 ;  /* 0x0000001802087836 */ /* 0x000fc40000000000 */
[----:B------:R-:W-:Y:S01]  /*1640*/  @!P0 IMAD.MOV R82, RZ, RZ, -R82 ;  /* 0x000000ffff528224 */ /* 0x000fe200078e0a52 */
[C---:B------:R-:W-:Y:S01]  /*1650*/  ISETP.GT.U32.AND P0, PT, R6.reuse, R76, PT ;  /* 0x0000004c0600720c */ /* 0x040fe20003f04070 */
[----:B------:R-:W-:Y:S01]  /*1660*/  @!P3 IMAD.MOV R80, RZ, RZ, -R80 ;  /* 0x000000ffff50b224 */ /* 0x000fe200078e0a50 */
[----:B------:R-:W-:Y:S01]  /*1670*/  ISETP.GT.U32.AND P3, PT, R6, R70, PT ;  /* 0x000000460600720c */ /* 0x000fe20003f64070 */
[----:B------:R-:W-:Y:S01]  /*1680*/  IMAD.HI.U32 R3, R4, R13, RZ ;  /* 0x0000000d04037227 */ /* 0x000fe200078e00ff */
[----:B------:R-:W-:-:S03]  /*1690*/  IABS R7, R8 ;  /* 0x0000000800077213 */ /* 0x000fc60000000000 */
[----:B------:R-:W-:Y:S02]  /*16a0*/  IMAD.MOV R3, RZ, RZ, -R3 ;  /* 0x000000ffff037224 */ /* 0x000fe400078e0a03 */
[----:B------:R-:W-:Y:S02]  /*16b0*/  IMAD.MOV.U32 R5, RZ, RZ, R7 ;  /* 0x000000ffff057224 */ /* 0x000fe400078e0007 */
[----:B------:R-:W-:Y:S02]  /*16c0*/  IMAD R72, R6, R3, R13 ;  /* 0x0000000306487224 */ /* 0x000fe400078e020d */
[----:B------:R-:W-:Y:S02]  /*16d0*/  VIADD R9, R2, 0x19 ;  /* 0x0000001902097836 */ /* 0x000fe40000000000 */
[----:B------:R-:W-:Y:S01]  /*16e0*/  @!P6 IMAD.IADD R74, R74, 0x1, -R6 ;  /* 0x000000014a4ae824 */ /* 0x000fe200078e0a06 */
[----:B------:R-:W-:Y:S01]  /*16f0*/  ISETP.GT.U32.AND P5, PT, R6, R72, PT ;  /* 0x000000480600720c */ /* 0x000fe20003fa4070 */
[----:B------:R-:W-:Y:S01]  /*1700*/  IMAD.HI.U32 R3, R4, R5, RZ ;  /* 0x0000000504037227 */ /* 0x000fe200078e00ff */
[----:B------:R-:W-:-:S02]  /*1710*/  IABS R7, R9 ;  /* 0x0000000900077213 */ /* 0x000fc40000000000 */
[----:B------:R-:W-:Y:S01]  /*1720*/  ISETP.GT.U32.AND P6, PT, R6, R74, PT ;  /* 0x0000004a0600720c */ /* 0x000fe20003fc4070 */
[--C-:B------:R-:W-:Y:S01]  /*1730*/  @!P0 IMAD.IADD R76, R76, 0x1, -R6.reuse ;  /* 0x000000014c4c8824 */ /* 0x100fe200078e0a06 */
[----:B------:R-:W-:Y:S01]  /*1740*/  ISETP.GE.AND P0, PT, R17, RZ, PT ;  /* 0x000000ff1100720c */ /* 0x000fe20003f06270 */
[----:B------:R-:W-:Y:S01]  /*1750*/  @!P3 IMAD.IADD R70, R70, 0x1, -R6 ;  /* 0x000000014646b824 */ /* 0x000fe200078e0a06 */
[----:B------:R-:W-:Y:S01]  /*1760*/  ISETP.GE.AND P3, PT, R8, RZ, PT ;  /* 0x000000ff0800720c */ /* 0x000fe20003f66270 */
[----:B------:R-:W-:Y:S02]  /*1770*/  IMAD.MOV R3, RZ, RZ, -R3 ;  /* 0x000000ffff037224 */ /* 0x000fe400078e0a03 */
[----:B------:R-:W-:Y:S01]  /*1780*/  @!P2 IMAD.MOV R76, RZ, RZ, -R76 ;  /* 0x000000ffff4ca224 */ /* 0x000fe200078e0a4c */
[C---:B------:R-:W-:Y:S01]  /*1790*/  ISETP.GT.U32.AND P2, PT, R6.reuse, R70, PT ;  /* 0x000000460600720c */ /* 0x040fe20003f44070 */
[----:B------:R-:W-:Y:S02]  /*17a0*/  IMAD R68, R6, R3, R5 ;  /* 0x0000000306447224 */ /* 0x000fe400078e0205 */
[----:B------:R-:W-:-:S04]  /*17b0*/  IMAD.HI.U32 R3, R4, R7, RZ ;  /* 0x0000000704037227 */ /* 0x000fc800078e00ff */
[----:B------:R-:W-:Y:S01]  /*17c0*/  @!P1 IMAD.MOV R86, RZ, RZ, -R86 ;  /* 0x000000ffff569224 */ /* 0x000fe200078e0a56 */
[----:B------:R-:W-:Y:S01]  /*17d0*/  ISETP.GT.U32.AND P1, PT, R6, R78, PT ;  /* 0x0000004e0600720c */ /* 0x000fe20003f24070 */
[----:B------:R-:W-:Y:S02]  /*17e0*/  IMAD.MOV R3, RZ, RZ, -R3 ;  /* 0x000000ffff037224 */ /* 0x000fe400078e0a03 */
[--C-:B------:R-:W-:Y:S01]  /*17f0*/  @!P6 IMAD.IADD R74, R74, 0x1, -R6.reuse ;  /* 0x000000014a4ae824 */ /* 0x100fe200078e0a06 */
[C---:B------:R-:W-:Y:S01]  /*1800*/  ISETP.GT.U32.AND P6, PT, R6.reuse, R68, PT ;  /* 0x000000440600720c */ /* 0x040fe20003fc4070 */
[----:B------:R-:W-:Y:S02]  /*1810*/  IMAD R66, R6, R3, R7 ;  /* 0x0000000306427224 */ /* 0x000fe400078e0207 */
[--C-:B------:R-:W-:Y:S02]  /*1820*/  @!P5 IMAD.IADD R72, R72, 0x1, -R6.reuse ;  /* 0x000000014848d824 */ /* 0x100fe400078e0a06 */
[--C-:B------:R-:W-:Y:S01]  /*1830*/  @!P2 IMAD.IADD R70, R70, 0x1, -R6.reuse ;  /* 0x000000014646a824 */ /* 0x100fe200078e0a06 */
[----:B------:R-:W-:Y:S01]  /*1840*/  ISETP.GT.U32.AND P2, PT, R6, R66, PT ;  /* 0x000000420600720c */ /* 0x000fe20003f44070 */
[----:B------:R-:W-:Y:S01]  /*1850*/  VIADD R3, R2, 0x1a ;  /* 0x0000001a02037836 */ /* 0x000fe20000000000 */
[----:B------:R-:W-:Y:S01]  /*1860*/  ISETP.GT.U32.AND P5, PT, R6, R72, PT ;  /* 0x000000480600720c */ /* 0x000fe20003fa4070 */
[----:B------:R-:W-:Y:S01]  /*1870*/  @!P1 IMAD.IADD R78, R78, 0x1, -R6 ;  /* 0x000000014e4e9824 */ /* 0x000fe200078e0a06 */
[----:B------:R-:W-:Y:S01]  /*1880*/  ISETP.GE.AND P1, PT, R12, RZ, PT ;  /* 0x000000ff0c00720c */ /* 0x000fe20003f26270 */
[----:B------:R-:W-:Y:S01]  /*1890*/  VIADD R8, R2, 0x1c ;  /* 0x0000001c02087836 */ /* 0x000fe20000000000 */
[----:B------:R-:W-:Y:S01]  /*18a0*/  IABS R7, R3 ;  /* 0x0000000300077213 */ /* 0x000fe20000000000 */
[----:B------:R-:W-:Y:S01]  /*18b0*/  @!P4 IMAD.MOV R78, RZ, RZ, -R78 ;  /* 0x000000ffff4ec224 */ /* 0x000fe200078e0a4e */
[----:B------:R-:W-:Y:S01]  /*18c0*/  ISETP.GE.AND P4, PT, R16, RZ, PT ;  /* 0x000000ff1000720c */ /* 0x000fe20003f86270 */
[----:B------:R-:W-:Y:S01]  /*18d0*/  @!P6 IMAD.IADD R68, R68, 0x1, -R6 ;  /* 0x000000014444e824 */ /* 0x000fe200078e0a06 */
[----:B------:R-:W-:Y:S01]  /*18e0*/  IABS R13, R8 ;  /* 0x00000008000d7213 */ /* 0x000fe20000000000 */
[----:B------:R-:W-:-:S02]  /*18f0*/  VIADD R5, R2, 0x1b ;  /* 0x0000001b02057836 */ /* 0x000fc40000000000 */
[--C-:B------:R-:W-:Y:S01]  /*1900*/  @!P2 IMAD.IADD R66, R66, 0x1, -R6.reuse ;  /* 0x000000014242a824 */ /* 0x100fe200078e0a06 */
[----:B------:R-:W-:Y:S01]  /*1910*/  ISETP.GT.U32.AND P6, PT, R6, R68, PT ;  /* 0x000000440600720c */ /* 0x000fe20003fc4070 */
[----:B------:R-:W-:Y:S01]  /*1920*/  @!P5 IMAD.IADD R72, R72, 0x1, -R6 ;  /* 0x000000014848d824 */ /* 0x000fe200078e0a06 */
[----:B------:R-:W-:Y:S01]  /*1930*/  ISETP.GE.AND P5, PT, R9, RZ, PT ;  /* 0x000000ff0900720c */ /* 0x000fe20003fa6270 */
[----:B------:R-:W-:Y:S01]  /*1940*/  @!P1 IMAD.MOV R74, RZ, RZ, -R74 ;  /* 0x000000ffff4a9224 */ /* 0x000fe200078e0a4a */
[----:B------:R-:W-:Y:S01]  /*1950*/  ISETP.GE.AND P1, PT, R3, RZ, PT ;  /* 0x000000ff0300720c */ /* 0x000fe20003f26270 */
[----:B------:R-:W-:Y:S01]  /*1960*/  IMAD.HI.U32 R3, R4, R7, RZ ;  /* 0x0000000704037227 */ /* 0x000fe200078e00ff */
[----:B------:R-:W-:Y:S02]  /*1970*/  ISETP.GT.U32.AND P2, PT, R6, R66, PT ;  /* 0x000000420600720c */ /* 0x000fe40003f44070 */
[----:B------:R-:W-:Y:S01]  /*1980*/  IABS R9, R5 ;  /* 0x0000000500097213 */ /* 0x000fe20000000000 */
[----:B------:R-:W-:Y:S01]  /*1990*/  @!P4 IMAD.MOV R72, RZ, RZ, -R72 ;  /* 0x000000ffff48c224 */ /* 0x000fe200078e0a48 */
[----:B------:R-:W-:Y:S01]  /*19a0*/  ISETP.GE.AND P4, PT, R5, RZ, PT ;  /* 0x000000ff0500720c */ /* 0x000fe20003f86270 */
[----:B------:R-:W-:-:S02]  /*19b0*/  IMAD.MOV R64, RZ, RZ, -R3 ;  /* 0x000000ffff407224 */ /* 0x000fc400078e0a03 */
[----:B------:R-:W-:-:S04]  /*19c0*/  IMAD.HI.U32 R5, R4, R13, RZ ;  /* 0x0000000d04057227 */ /* 0x000fc800078e00ff */
[----:B------:R-:W-:Y:S02]  /*19d0*/  @!P6 IMAD.IADD R68, R68, 0x1, -R6 ;  /* 0x000000014444e824 */ /* 0x000fe400078e0a06 */
[C---:B------:R-:W-:Y:S02]  /*19e0*/  IMAD R64, R6.reuse, R64, R7 ;  /* 0x0000004006407224 */ /* 0x040fe400078e0207 */
[----:B------:R-:W-:Y:S02]  /*19f0*/  IMAD.MOV R5, RZ, RZ, -R5 ;  /* 0x000000ffff057224 */ /* 0x000fe400078e0a05 */
[----:B------:R-:W-:Y:S01]  /*1a00*/  @!P3 IMAD.MOV R68, RZ, RZ, -R68 ;  /* 0x000000ffff44b224 */ /* 0x000fe200078e0a44 */
[----:B------:R-:W-:Y:S01]  /*1a10*/  ISETP.GT.U32.AND P3, PT, R6, R64, PT ;  /* 0x000000400600720c */ /* 0x000fe20003f64070 */
[----:B------:R-:W-:Y:S02]  /*1a20*/  @!P2 IMAD.IADD R66, R66, 0x1, -R6 ;  /* 0x000000014242a824 */ /* 0x000fe400078e0a06 */
[----:B------:R-:W-:-:S02]  /*1a30*/  IMAD R60, R6, R5, R13 ;  /* 0x00000005063c7224 */ /* 0x000fc400078e020d */
[----:B------:R-:W-:Y:S02]  /*1a40*/  @!P5 IMAD.MOV R66, RZ, RZ, -R66 ;  /* 0x000000ffff42d224 */ /* 0x000fe400078e0a42 */
[----:B------:R-:W-:Y:S01]  /*1a50*/  IMAD.HI.U32 R3, R4, R9, RZ ;  /* 0x0000000904037227 */ /* 0x000fe200078e00ff */
[----:B------:R-:W-:-:S03]  /*1a60*/  ISETP.GT.U32.AND P5, PT, R6, R60, PT ;  /* 0x0000003c0600720c */ /* 0x000fc60003fa4070 */
[C---:B------:R-:W-:Y:S02]  /*1a70*/  VIADD R12, R2.reuse, 0x1d ;  /* 0x0000001d020c7836 */ /* 0x040fe40000000000 */
[----:B------:R-:W-:Y:S02]  /*1a80*/  IMAD.MOV R62, RZ, RZ, -R3 ;  /* 0x000000ffff3e7224 */ /* 0x000fe400078e0a03 */
[----:B------:R-:W-:Y:S01]  /*1a90*/  VIADD R14, R2, 0x1f ;  /* 0x0000001f020e7836 */ /* 0x000fe20000000000 */
[----:B------:R-:W-:Y:S01]  /*1aa0*/  IABS R15, R12 ;  /* 0x0000000c000f7213 */ /* 0x000fe20000000000 */
[----:B------:R-:W-:Y:S01]  /*1ab0*/  IMAD R62, R6, R62, R9 ;  /* 0x0000003e063e7224 */ /* 0x000fe200078e0209 */
[----:B------:R-:W-:Y:S01]  /*1ac0*/  ISETP.GE.AND P6, PT, R12, RZ, PT ;  /* 0x000000ff0c00720c */ /* 0x000fe20003fc6270 */
[--C-:B------:R-:W-:Y:S01]  /*1ad0*/  @!P3 IMAD.IADD R64, R64, 0x1, -R6.reuse ;  /* 0x000000014040b824 */ /* 0x100fe200078e0a06 */
[----:B------:R-:W-:Y:S01]  /*1ae0*/  IABS R9, R14 ;  /* 0x0000000e00097213 */ /* 0x000fe20000000000 */
[----:B------:R-:W-:Y:S01]  /*1af0*/  @!P5 IMAD.IADD R60, R60, 0x1, -R6 ;  /* 0x000000013c3cd824 */ /* 0x000fe200078e0a06 */
[----:B------:R-:W-:Y:S01]  /*1b00*/  ISETP.GT.U32.AND P2, PT, R6, R62, PT ;  /* 0x0000003e0600720c */ /* 0x000fe20003f44070 */
[----:B------:R-:W-:Y:S01]  /*1b10*/  IMAD.HI.U32 R3, R4, R15, RZ ;  /* 0x0000000f04037227 */ /* 0x000fe200078e00ff */
[----:B------:R-:W-:-:S02]  /*1b20*/  ISETP.GT.U32.AND P3, PT, R6, R64, PT ;  /* 0x000000400600720c */ /* 0x000fc40003f64070 */
[----:B------:R-:W-:Y:S01]  /*1b30*/  ISETP.GT.U32.AND P5, PT, R6, R60, PT ;  /* 0x0000003c0600720c */ /* 0x000fe20003fa4070 */
[----:B------:R-:W-:Y:S02]  /*1b40*/  IMAD.MOV R3, RZ, RZ, -R3 ;  /* 0x000000ffff037224 */ /* 0x000fe400078e0a03 */
[----:B------:R-:W-:Y:S02]  /*1b50*/  VIADD R13, R2, 0x1e ;  /* 0x0000001e020d7836 */ /* 0x000fe40000000000 */
[----:B------:R-:W-:-:S03]  /*1b60*/  IMAD.HI.U32 R5, R4, R9, RZ ;  /* 0x0000000904057227 */ /* 0x000fc600078e00ff */
[----:B------:R-:W-:Y:S01]  /*1b70*/  IABS R7, R13 ;  /* 0x0000000d00077213 */ /* 0x000fe20000000000 */
[----:B------:R-:W-:Y:S02]  /*1b80*/  IMAD R58, R6, R3, R15 ;  /* 0x00000003063a7224 */ /* 0x000fe400078e020f */
[----:B------:R-:W-:Y:S02]  /*1b90*/  IMAD.MOV R5, RZ, RZ, -R5 ;  /* 0x000000ffff057224 */ /* 0x000fe400078e0a05 */
[--C-:B------:R-:W-:Y:S02]  /*1ba0*/  @!P2 IMAD.IADD R62, R62, 0x1, -R6.reuse ;  /* 0x000000013e3ea824 */ /* 0x100fe400078e0a06 */
[----:B------:R-:W-:Y:S01]  /*1bb0*/  @!P3 IMAD.IADD R64, R64, 0x1, -R6 ;  /* 0x000000014040b824 */ /* 0x000fe200078e0a06 */
[C---:B------:R-:W-:Y:S01]  /*1bc0*/  ISETP.GT.U32.AND P3, PT, R6.reuse, R58, PT ;  /* 0x0000003a0600720c */ /* 0x040fe20003f64070 */
[C---:B------:R-:W-:Y:S01]  /*1bd0*/  IMAD R54, R6.reuse, R5, R9 ;  /* 0x0000000506367224 */ /* 0x040fe200078e0209 */
[----:B------:R-:W-:Y:S01]  /*1be0*/  ISETP.GT.U32.AND P2, PT, R6, R62, PT ;  /* 0x0000003e0600720c */ /* 0x000fe20003f44070 */
[----:B------:R-:W-:-:S02]  /*1bf0*/  VIADD R15, R2, 0x20 ;  /* 0x00000020020f7836 */ /* 0x000fc40000000000 */
[----:B------:R-:W-:-:S04]  /*1c00*/  IMAD.HI.U32 R3, R4, R7, RZ ;  /* 0x0000000704037227 */ /* 0x000fc800078e00ff */
[----:B------:R-:W-:Y:S01]  /*1c10*/  @!P0 IMAD.MOV R70, RZ, RZ, -R70 ;  /* 0x000000ffff468224 */ /* 0x000fe200078e0a46 */
[----:B------:R-:W-:Y:S01]  /*1c20*/  ISETP.GE.AND P0, PT, R8, RZ, PT ;  /* 0x000000ff0800720c */ /* 0x000fe20003f06270 */
[----:B------:R-:W-:Y:S01]  /*1c30*/  @!P5 IMAD.IADD R60, R60, 0x1, -R6 ;  /* 0x000000013c3cd824 */ /* 0x000fe200078e0a06 */
[----:B------:R-:W-:Y:S01]  /*1c40*/  ISETP.GT.U32.AND P5, PT, R6, R54, PT ;  /* 0x000000360600720c */ /* 0x000fe20003fa4070 */
[----:B------:R-:W-:Y:S01]  /*1c50*/  IMAD.MOV R3, RZ, RZ, -R3 ;  /* 0x000000ffff037224 */ /* 0x000fe200078e0a03 */
[----:B------:R-:W-:Y:S01]  /*1c60*/  IABS R8, R15 ;  /* 0x0000000f00087213 */ /* 0x000fe20000000000 */
[----:B------:R-:W-:Y:S02]  /*1c70*/  VIADD R16, R2, 0x21 ;  /* 0x0000002102107836 */ /* 0x000fe40000000000 */
[----:B------:R-:W-:Y:S02]  /*1c80*/  IMAD R56, R6, R3, R7 ;  /* 0x0000000306387224 */ /* 0x000fe400078e0207 */
[----:B------:R-:W-:Y:S01]  /*1c90*/  IMAD.MOV.U32 R7, RZ, RZ, R8 ;  /* 0x000000ffff077224 */ /* 0x000fe200078e0008 */
[----:B------:R-:W-:Y:S01]  /*1ca0*/  IABS R12, R16 ;  /* 0x00000010000c7213 */ /* 0x000fe20000000000 */
[----:B------:R-:W-:-:S02]  /*1cb0*/  VIADD R8, R2, 0x22 ;  /* 0x0000002202087836 */ /* 0x000fc40000000000 */
[----:B------:R-:W-:Y:S01]  /*1cc0*/  @!P3 IMAD.IADD R58, R58, 0x1, -R6 ;  /* 0x000000013a3ab824 */ /* 0x000fe200078e0a06 */
[----:B------:R-:W-:Y:S01]  /*1cd0*/  ISETP.GE.AND P3, PT, R13, RZ, PT ;  /* 0x000000ff0d00720c */ /* 0x000fe20003f66270 */
[----:B------:R-:W-:Y:S01]  /*1ce0*/  IMAD.HI.U32 R3, R4, R7, RZ ;  /* 0x0000000704037227 */ /* 0x000fe200078e00ff */
[----:B------:R-:W-:-:S03]  /*1cf0*/  IABS R13, R8 ;  /* 0x00000008000d7213 */ /* 0x000fc60000000000 */
[----:B------:R-:W-:Y:S01]  /*1d00*/  @!P2 IMAD.IADD R62, R62, 0x1, -R6 ;  /* 0x000000013e3ea824 */ /* 0x000fe200078e0a06 */
[C---:B------:R-:W-:Y:S01]  /*1d10*/  ISETP.GT.U32.AND P2, PT, R6.reuse, R56, PT ;  /* 0x000000380600720c */ /* 0x040fe20003f44070 */
[----:B------:R-:W-:Y:S01]  /*1d20*/  @!P1 IMAD.MOV R64, RZ, RZ, -R64 ;  /* 0x000000ffff409224 */ /* 0x000fe200078e0a40 */
[----:B------:R-:W-:Y:S01]  /*1d30*/  ISETP.GT.U32.AND P1, PT, R6, R58, PT ;  /* 0x0000003a0600720c */ /* 0x000fe20003f24070 */
[----:B------:R-:W-:Y:S02]  /*1d40*/  @!P5 IMAD.IADD R54, R54, 0x1, -R6 ;  /* 0x000000013636d824 */ /* 0x000fe400078e0a06 */
[----:B------:R-:W-:Y:S02]  /*1d50*/  IMAD.MOV R3, RZ, RZ, -R3 ;  /* 0x000000ffff037224 */ /* 0x000fe400078e0a03 */
[----:B------:R-:W-:Y:S02]  /*1d60*/  IMAD.MOV.U32 R9, RZ, RZ, R12 ;  /* 0x000000ffff097224 */ /* 0x000fe400078e000c */
[----:B------:R-:W-:Y:S01]  /*1d70*/  @!P4 IMAD.MOV R62, RZ, RZ, -R62 ;  /* 0x000000ffff3ec224 */ /* 0x000fe200078e0a3e */
[C---:B------:R-:W-:Y:S01]  /*1d80*/  ISETP.GT.U32.AND P4, PT, R6.reuse, R54, PT ;  /* 0x000000360600720c */ /* 0x040fe20003f84070 */
[----:B------:R-:W-:-:S02]  /*1d90*/  IMAD R52, R6, R3, R7 ;  /* 0x0000000306347224 */ /* 0x000fc400078e0207 */
[----:B------:R-:W-:-:S04]  /*1da0*/  IMAD.HI.U32 R5, R4, R9, RZ ;  /* 0x0000000904057227 */ /* 0x000fc800078e00ff */
[----:B------:R-:W-:-:S04]  /*1db0*/  IMAD.HI.U32 R3, R4, R13, RZ ;  /* 0x0000000d04037227 */ /* 0x000fc800078e00ff */
[----:B------:R-:W-:Y:S02]  /*1dc0*/  IMAD.MOV R5, RZ, RZ, -R5 ;  /* 0x000000ffff057224 */ /* 0x000fe400078e0a05 */
[----:B------:R-:W-:Y:S02]  /*1dd0*/  IMAD.MOV R3, RZ, RZ, -R3 ;  /* 0x000000ffff037224 */ /* 0x000fe400078e0a03 */
[----:B------:R-:W-:Y:S02]  /*1de0*/  IMAD R50, R6, R5, R9 ;  /* 0x0000000506327224 */ /* 0x000fe400078e0209 */
[----:B------:R-:W-:Y:S01]  /*1df0*/  @!P1 IMAD.IADD R58, R58, 0x1, -R6 ;  /* 0x000000013a3a9824 */ /* 0x000fe200078e0a06 */
[C---:B------:R-:W-:Y:S01]  /*1e00*/  ISETP.GT.U32.AND P1, PT, R6.reuse, R52, PT ;  /* 0x000000340600720c */ /* 0x040fe20003f24070 */
[C---:B------:R-:W-:Y:S02]  /*1e10*/  IMAD R48, R6.reuse, R3, R13 ;  /* 0x0000000306307224 */ /* 0x040fe400078e020d */
[----:B------:R-:W-:Y:S01]  /*1e20*/  @!P6 IMAD.MOV R58, RZ, RZ, -R58 ;  /* 0x000000ffff3ae224 */ /* 0x000fe200078e0a3a */
[----:B------:R-:W-:Y:S01]  /*1e30*/  ISETP.GT.U32.AND P6, PT, R6, R50, PT ;  /* 0x000000320600720c */ /* 0x000fe20003fc4070 */
[--C-:B------:R-:W-:Y:S01]  /*1e40*/  @!P4 IMAD.IADD R54, R54, 0x1, -R6.reuse ;  /* 0x000000013636c824 */ /* 0x100fe200078e0a06 */
[----:B------:R-:W-:Y:S01]  /*1e50*/  ISETP.GT.U32.AND P4, PT, R6, R48, PT ;  /* 0x000000300600720c */ /* 0x000fe20003f84070 */
[----:B------:R-:W-:Y:S01]  /*1e60*/  @!P2 IMAD.IADD R56, R56, 0x1, -R6 ;  /* 0x000000013838a824 */ /* 0x000fe200078e0a06 */
[----:B------:R-:W-:Y:S01]  /*1e70*/  ISETP.GE.AND P2, PT, R14, RZ, PT ;  /* 0x000000ff0e00720c */ /* 0x000fe20003f46270 */
[----:B------:R-:W-:-:S02]  /*1e80*/  VIADD R12, R2, 0x23 ;  /* 0x00000023020c7836 */ /* 0x000fc40000000000 */
[----:B------:R-:W-:Y:S01]  /*1e90*/  VIADD R14, R2, 0x24 ;  /* 0x00000024020e7836 */ /* 0x000fe20000000000 */
[----:B------:R-:W-:Y:S01]  /*1ea0*/  ISETP.GT.U32.AND P5, PT, R6, R56, PT ;  /* 0x000000380600720c */ /* 0x000fe20003fa4070 */
[----:B------:R-:W-:Y:S01]  /*1eb0*/  @!P1 IMAD.IADD R52, R52, 0x1, -R6 ;  /* 0x0000000134349824 */ /* 0x000fe200078e0a06 */
[----:B------:R-:W-:Y:S01]  /*1ec0*/  IABS R5, R12 ;  /* 0x0000000c00057213 */ /* 0x000fe20000000000 */
[----:B------:R-:W-:Y:S01]  /*1ed0*/  @!P0 IMAD.MOV R60, RZ, RZ, -R60 ;  /* 0x000000ffff3c8224 */ /* 0x000fe200078e0a3c */
[----:B------:R-:W-:Y:S01]  /*1ee0*/  IABS R7, R14 ;  /* 0x0000000e00077213 */ /* 0x000fe20000000000 */
[--C-:B------:R-:W-:Y:S01]  /*1ef0*/  @!P6 IMAD.IADD R50, R50, 0x1, -R6.reuse ;  /* 0x000000013232e824 */ /* 0x100fe200078e0a06 */
[----:B------:R-:W-:Y:S01]  /*1f00*/  ISETP.GT.U32.AND P6, PT, R6, R52, PT ;  /* 0x000000340600720c */ /* 0x000fe20003fc4070 */
[----:B------:R-:W-:Y:S01]  /*1f10*/  @!P4 IMAD.IADD R48, R48, 0x1, -R6 ;  /* 0x000000013030c824 */ /* 0x000fe200078e0a06 */
[----:B------:R-:W-:Y:S01]  /*1f20*/  ISETP.GE.AND P0, PT, R15, RZ, PT ;  /* 0x000000ff0f00720c */ /* 0x000fe20003f06270 */
[----:B------:R-:W-:Y:S01]  /*1f30*/  IMAD.HI.U32 R3, R4, R5, RZ ;  /* 0x0000000504037227 */ /* 0x000fe200078e00ff */
[----:B------:R-:W-:-:S02]  /*1f40*/  ISETP.GE.AND P1, PT, R8, RZ, PT ;  /* 0x000000ff0800720c */ /* 0x000fc40003f26270 */
[----:B------:R-:W-:Y:S01]  /*1f50*/  ISETP.GT.U32.AND P4, PT, R6, R48, PT ;  /* 0x000000300600720c */ /* 0x000fe20003f84070 */
[----:B------:R-:W-:Y:S02]  /*1f60*/  IMAD.MOV R46, RZ, RZ, -R3 ;  /* 0x000000ffff2e7224 */ /* 0x000fe400078e0a03 */
[----:B------:R-:W-:-:S04]  /*1f70*/  IMAD.HI.U32 R3, R4, R7, RZ ;  /* 0x0000000704037227 */ /* 0x000fc800078e00ff */
[----:B------:R-:W-:Y:S01]  /*1f80*/  @!P5 IMAD.IADD R56, R56, 0x1, -R6 ;  /* 0x000000013838d824 */ /* 0x000fe200078e0a06 */
[----:B------:R-:W-:Y:S01]  /*1f90*/  ISETP.GE.AND P5, PT, R16, RZ, PT ;  /* 0x000000ff1000720c */ /* 0x000fe20003fa6270 */
[C---:B------:R-:W-:Y:S02]  /*1fa0*/  IMAD R46, R6.reuse, R46, R5 ;  /* 0x0000002e062e7224 */ /* 0x040fe400078e0205 */
[----:B------:R-:W-:Y:S02]  /*1fb0*/  IMAD.MOV R3, RZ, RZ, -R3 ;  /* 0x000000ffff037224 */ /* 0x000fe400078e0a03 */
[----:B------:R-:W-:Y:S01]  /*1fc0*/  @!P3 IMAD.MOV R56, RZ, RZ, -R56 ;  /* 0x000000ffff38b224 */ /* 0x000fe200078e0a38 */
[----:B------:R-:W-:Y:S01]  /*1fd0*/  ISETP.GT.U32.AND P3, PT, R6, R50, PT ;  /* 0x000000320600720c */ /* 0x000fe20003f64070 */
[----:B------:R-:W-:Y:S01]  /*1fe0*/  @!P6 IMAD.IADD R52, R52, 0x1, -R6 ;  /* 0x000000013434e824 */ /* 0x000fe200078e0a06 */
[C---:B------:R-:W-:Y:S01]  /*1ff0*/  ISETP.GT.U32.AND P6, PT, R6.reuse, R46, PT ;  /* 0x0000002e0600720c */ /* 0x040fe20003fc4070 */
[----:B------:R-:W-:-:S02]  /*2000*/  IMAD R44, R6, R3, R7 ;  /* 0x00000003062c7224 */ /* 0x000fc400078e0207 */
[C---:B------:R-:W-:Y:S02]  /*2010*/  VIADD R8, R2.reuse, 0x25 ;  /* 0x0000002502087836 */ /* 0x040fe40000000000 */
[----:B------:R-:W-:Y:S02]  /*2020*/  VIADD R15, R2, 0x26 ;  /* 0x00000026020f7836 */ /* 0x000fe40000000000 */
[----:B------:R-:W-:Y:S01]  /*2030*/  @!P4 IMAD.IADD R48, R48, 0x1, -R6 ;  /* 0x000000013030c824 */ /* 0x000fe200078e0a06 */
[----:B------:R-:W-:Y:S01]  /*2040*/  ISETP.GT.U32.AND P4, PT, R6, R44, PT ;  /* 0x0000002c0600720c */ /* 0x000fe20003f84070 */
[----:B------:R-:W-:Y:S01]  /*2050*/  @!P0 IMAD.MOV R52, RZ, RZ, -R52 ;  /* 0x000000ffff348224 */ /* 0x000fe200078e0a34 */
[----:B------:R-:W-:Y:S01]  /*2060*/  IABS R9, R8 ;  /* 0x0000000800097213 */ /* 0x000fe20000000000 */
[--C-:B------:R-:W-:Y:S01]  /*2070*/  @!P3 IMAD.IADD R50, R50, 0x1, -R6.reuse ;  /* 0x000000013232b824 */ /* 0x100fe200078e0a06 */
[----:B------:R-:W-:Y:S01]  /*2080*/  IABS R13, R15 ;  /* 0x0000000f000d7213 */ /* 0x000fe20000000000 */
[----:B------:R-:W-:Y:S01]  /*2090*/  @!P6 IMAD.IADD R46, R46, 0x1, -R6 ;  /* 0x000000012e2ee824 */ /* 0x000fe200078e0a06 */
[----:B------:R-:W-:Y:S01]  /*20a0*/  ISETP.GE.AND P3, PT, R12, RZ, PT ;  /* 0x000000ff0c00720c */ /* 0x000fe20003f66270 */
[----:B------:R-:W-:Y:S01]  /*20b0*/  IMAD.HI.U32 R3, R4, R9, RZ ;  /* 0x0000000904037227 */ /* 0x000fe200078e00ff */
[----:B------:R-:W-:-:S03]  /*20c0*/  ISETP.GE.AND P6, PT, R14, RZ, PT ;  /* 0x000000ff0e00720c */ /* 0x000fc60003fc6270 */
[----:B------:R-:W-:-:S04]  /*20d0*/  IMAD.HI.U32 R5, R4, R13, RZ ;  /* 0x0000000d04057227 */ /* 0x000fc800078e00ff */
[C---:B------:R-:W-:Y:S02]  /*20e0*/  VIADD R12, R2.reuse, 0x27 ;  /* 0x00000027020c7836 */ /* 0x040fe40000000000 */
[----:B------:R-:W-:Y:S02]  /*20f0*/  IMAD.MOV R3, RZ, RZ, -R3 ;  /* 0x000000ffff037224 */ /* 0x000fe400078e0a03 */
[----:B------:R-:W-:Y:S01]  /*2100*/  IMAD.MOV R5, RZ, RZ, -R5 ;  /* 0x000000ffff057224 */ /* 0x000fe200078e0a05 */
[----:B------:R-:W-:Y:S01]  /*2110*/  IABS R7, R12 ;  /* 0x0000000c00077213 */ /* 0x000fe20000000000 */
[----:B------:R-:W-:Y:S02]  /*2120*/  VIADD R14, R2, 0x28 ;  /* 0x00000028020e7836 */ /* 0x000fe40000000000 */
[----:B------:R-:W-:Y:S01]  /*2130*/  @!P4 IMAD.IADD R44, R44, 0x1, -R6 ;  /* 0x000000012c2cc824 */ /* 0x000fe200078e0a06 */
[C---:B------:R-:W-:Y:S01]  /*2140*/  ISETP.GT.U32.AND P4, PT, R6.reuse, R46, PT ;  /* 0x0000002e0600720c */ /* 0x040fe20003f84070 */
[C---:B------:R-:W-:Y:S01]  /*2150*/  IMAD R42, R6.reuse, R3, R9 ;  /* 0x00000003062a7224 */ /* 0x040fe200078e0209 */
[----:B------:R-:W-:Y:S01]  /*2160*/  IABS R9, R14 ;  /* 0x0000000e00097213 */ /* 0x000fe20000000000 */
[C---:B------:R-:W-:Y:S01]  /*2170*/  IMAD R40, R6.reuse, R5, R13 ;  /* 0x0000000506287224 */ /* 0x040fe200078e020d */
[----:B------:R-:W-:Y:S01]  /*2180*/  ISETP.GT.U32.AND P0, PT, R6, R44, PT ;  /* 0x0000002c0600720c */ /* 0x000fe20003f04070 */
[----:B------:R-:W-:-:S04]  /*2190*/  IMAD.HI.U32 R3, R4, R7, RZ ;  /* 0x0000000704037227 */ /* 0x000fc800078e00ff */
[----:B------:R-:W-:Y:S01]  /*21a0*/  @!P5 IMAD.MOV R50, RZ, RZ, -R50 ;  /* 0x000000ffff32d224 */ /* 0x000fe200078e0a32 */
[----:B------:R-:W-:Y:S01]  /*21b0*/  ISETP.GT.U32.AND P5, PT, R6, R40, PT ;  /* 0x000000280600720c */ /* 0x000fe20003fa4070 */
[----:B------:R-:W-:-:S04]  /*21c0*/  IMAD.HI.U32 R5, R4, R9, RZ ;  /* 0x0000000904057227 */ /* 0x000fc800078e00ff */
[----:B------:R-:W-:Y:S02]  /*21d0*/  IMAD.MOV R3, RZ, RZ, -R3 ;  /* 0x000000ffff037224 */ /* 0x000fe400078e0a03 */
[----:B------:R-:W-:Y:S01]  /*21e0*/  @!P2 IMAD.MOV R54, RZ, RZ, -R54 ;  /* 0x000000ffff36a224 */ /* 0x000fe200078e0a36 */
[----:B------:R-:W-:Y:S01]  /*21f0*/  ISETP.GT.U32.AND P2, PT, R6, R42, PT ;  /* 0x0000002a0600720c */ /* 0x000fe20003f44070 */
[--C-:B------:R-:W-:Y:S01]  /*2200*/  @!P4 IMAD.IADD R46, R46, 0x1, -R6.reuse ;  /* 0x000000012e2ec824 */ /* 0x100fe200078e0a06 */
[----:B------:R-:W-:Y:S01]  /*2210*/  ISETP.GE.AND P4, PT, R15, RZ, PT ;  /* 0x000000ff0f00720c */ /* 0x000fe20003f86270 */
[----:B------:R-:W-:Y:S02]  /*2220*/  IMAD.MOV R5, RZ, RZ, -R5 ;  /* 0x000000ffff057224 */ /* 0x000fe400078e0a05 */
[----:B------:R-:W-:Y:S02]  /*2230*/  IMAD R38, R6, R3, R7 ;  /* 0x0000000306267224 */ /* 0x000fe400078e0207 */
[----:B------:R-:W-:Y:S01]  /*2240*/  @!P0 IMAD.IADD R44, R44, 0x1, -R6 ;  /* 0x000000012c2c8824 */ /* 0x000fe200078e0a06 */
[----:B------:R-:W-:Y:S01]  /*2250*/  ISETP.GE.AND P0, PT, R12, RZ, PT ;  /* 0x000000ff0c00720c */ /* 0x000fe20003f06270 */
[----:B------:R-:W-:-:S02]  /*2260*/  IMAD R36, R6, R5, R9 ;  /* 0x0000000506247224 */ /* 0x000fc400078e0209 */
[----:B------:R-:W-:Y:S01]  /*2270*/  @!P3 IMAD.MOV R46, RZ, RZ, -R46 ;  /* 0x000000ffff2eb224 */ /* 0x000fe200078e0a2e */
[----:B------:R-:W-:Y:S01]  /*2280*/  ISETP.GT.U32.AND P3, PT, R6, R38, PT ;  /* 0x000000260600720c */ /* 0x000fe20003f64070 */
[----:B------:R-:W-:Y:S02]  /*2290*/  @!P5 IMAD.IADD R40, R40, 0x1, -R6 ;  /* 0x000000012828d824 */ /* 0x000fe400078e0a06 */
[----:B------:R-:W-:Y:S01]  /*22a0*/  @!P6 IMAD.MOV R44, RZ, RZ, -R44 ;  /* 0x000000ffff2ce224 */ /* 0x000fe200078e0a2c */
[----:B------:R-:W-:Y:S01]  /*22b0*/  ISETP.GT.U32.AND P6, PT, R6, R36, PT ;  /* 0x000000240600720c */ /* 0x000fe20003fc4070 */
[----:B------:R-:W-:Y:S01]  /*22c0*/  @!P2 IMAD.IADD R42, R42, 0x1, -R6 ;  /* 0x000000012a2aa824 */ /* 0x000fe200078e0a06 */
[----:B------:R-:W-:Y:S01]  /*22d0*/  ISETP.GT.U32.AND P5, PT, R6, R40, PT ;  /* 0x000000280600720c */ /* 0x000fe20003fa4070 */
[C---:B------:R-:W-:Y:S02]  /*22e0*/  VIADD R5, R2.reuse, 0x29 ;  /* 0x0000002902057836 */ /* 0x040fe40000000000 */
[----:B------:R-:W-:Y:S01]  /*22f0*/  VIADD R12, R2, 0x2a ;  /* 0x0000002a020c7836 */ /* 0x000fe20000000000 */
[----:B------:R-:W-:Y:S01]  /*2300*/  ISETP.GT.U32.AND P2, PT, R6, R42, PT ;  /* 0x0000002a0600720c */ /* 0x000fe20003f44070 */
[----:B------:R-:W-:Y:S01]  /*2310*/  @!P1 IMAD.MOV R48, RZ, RZ, -R48 ;  /* 0x000000ffff309224 */ /* 0x000fe200078e0a30 */
[----:B------:R-:W-:Y:S01]  /*2320*/  IABS R7, R5 ;  /* 0x0000000500077213 */ /* 0x000fe20000000000 */
[--C-:B------:R-:W-:Y:S01]  /*2330*/  @!P3 IMAD.IADD R38, R38, 0x1, -R6.reuse ;  /* 0x000000012626b824 */ /* 0x100fe200078e0a06 */
[----:B------:R-:W-:Y:S01]  /*2340*/  IABS R9, R12 ;  /* 0x0000000c00097213 */ /* 0x000fe20000000000 */
[----:B------:R-:W-:Y:S01]  /*2350*/  VIADD R15, R2, 0x2e ;  /* 0x0000002e020f7836 */ /* 0x000fe20000000000 */
[----:B------:R-:W-:Y:S01]  /*2360*/  ISETP.GE.AND P1, PT, R8, RZ, PT ;  /* 0x000000ff0800720c */ /* 0x000fe20003f26270 */
[----:B------:R-:W-:Y:S01]  /*2370*/  @!P6 IMAD.IADD R36, R36, 0x1, -R6 ;  /* 0x000000012424e824 */ /* 0x000fe200078e0a06 */
[----:B------:R-:W-:Y:S01]  /*2380*/  ISETP.GT.U32.AND P3, PT, R6, R38, PT ;  /* 0x000000260600720c */ /* 0x000fe20003f64070 */
[----:B------:R-:W-:-:S03]  /*2390*/  IMAD.HI.U32 R3, R4, R7, RZ ;  /* 0x0000000704037227 */ /* 0x000fc600078e00ff */
[----:B------:R-:W-:Y:S01]  /*23a0*/  ISETP.GT.U32.AND P6, PT, R6, R36, PT ;  /* 0x000000240600720c */ /* 0x000fe20003fc4070 */
[----:B------:R-:W-:Y:S01]  /*23b0*/  @!P5 IMAD.IADD R40, R40, 0x1, -R6 ;  /* 0x000000012828d824 */ /* 0x000fe200078e0a06 */
[----:B------:R-:W-:Y:S01]  /*23c0*/  ISETP.GE.AND P5, PT, R5, RZ, PT ;  /* 0x000000ff0500720c */ /* 0x000fe20003fa6270 */
[----:B------:R-:W-:-:S04]  /*23d0*/  IMAD.HI.U32 R5, R4, R9, RZ ;  /* 0x0000000904057227 */ /* 0x000fc800078e00ff */
[----:B------:R-:W-:Y:S02]  /*23e0*/  IMAD.MOV R3, RZ, RZ, -R3 ;  /* 0x000000ffff037224 */ /* 0x000fe400078e0a03 */
[----:B------:R-:W-:Y:S01]  /*23f0*/  @!P2 IMAD.IADD R42, R42, 0x1, -R6 ;  /* 0x000000012a2aa824 */ /* 0x000fe200078e0a06 */
[----:B------:R-:W-:Y:S01]  /*2400*/  ISETP.GE.AND P2, PT, R14, RZ, PT ;  /* 0x000000ff0e00720c */ /* 0x000fe20003f46270 */
[----:B------:R-:W-:Y:S02]  /*2410*/  IMAD.MOV R5, RZ, RZ, -R5 ;  /* 0x000000ffff057224 */ /* 0x000fe400078e0a05 */
[----:B------:R-:W-:Y:S02]  /*2420*/  IMAD R34, R6, R3, R7 ;  /* 0x0000000306227224 */ /* 0x000fe400078e0207 */
[----:B------:R-:W-:Y:S02]  /*2430*/  VIADD R14, R2, 0x2b ;  /* 0x0000002b020e7836 */ /* 0x000fe40000000000 */
[----:B------:R-:W-:-:S02]  /*2440*/  IMAD R32, R6, R5, R9 ;  /* 0x0000000506207224 */ /* 0x000fc400078e0209 */
[--C-:B------:R-:W-:Y:S01]  /*2450*/  @!P3 IMAD.IADD R38, R38, 0x1, -R6.reuse ;  /* 0x000000012626b824 */ /* 0x100fe200078e0a06 */
[----:B------:R-:W-:Y:S01]  /*2460*/  ISETP.GT.U32.AND P3, PT, R6, R34, PT ;  /* 0x000000220600720c */ /* 0x000fe20003f64070 */
[----:B------:R-:W-:Y:S01]  /*2470*/  @!P6 IMAD.IADD R36, R36, 0x1, -R6 ;  /* 0x000000012424e824 */ /* 0x000fe200078e0a06 */
[----:B------:R-:W-:Y:S01]  /*2480*/  IABS R8, R14 ;  /* 0x0000000e00087213 */ /* 0x000fe20000000000 */
[----:B------:R-:W-:Y:S01]  /*2490*/  @!P1 IMAD.MOV R42, RZ, RZ, -R42 ;  /* 0x000000ffff2a9224 */ /* 0x000fe200078e0a2a */
[----:B------:R-:W-:Y:S01]  /*24a0*/  ISETP.GT.U32.AND P6, PT, R6, R32, PT ;  /* 0x000000200600720c */ /* 0x000fe20003fc4070 */
[----:B------:R-:W-:Y:S01]  /*24b0*/  VIADD R16, R2, 0x2f ;  /* 0x0000002f02107836 */ /* 0x000fe20000000000 */
[----:B------:R-:W-:Y:S01]  /*24c0*/  ISETP.GE.AND P1, PT, R12, RZ, PT ;  /* 0x000000ff0c00720c */ /* 0x000fe20003f26270 */
[----:B------:R-:W-:Y:S02]  /*24d0*/  IMAD.MOV.U32 R7, RZ, RZ, R8 ;  /* 0x000000ffff077224 */ /* 0x000fe400078e0008 */
[----:B------:R-:W-:-:S02]  /*24e0*/  VIADD R8, R2, 0x2c ;  /* 0x0000002c02087836 */ /* 0x000fc40000000000 */
[----:B------:R-:W-:-:S03]  /*24f0*/  IMAD.HI.U32 R3, R4, R7, RZ ;  /* 0x0000000704037227 */ /* 0x000fc600078e00ff */
[----:B------:R-:W-:Y:S01]  /*2500*/  IABS R9, R8 ;  /* 0x0000000800097213 */ /* 0x000fe20000000000 */
[--C-:B------:R-:W-:Y:S02]  /*2510*/  @!P3 IMAD.IADD R34, R34, 0x1, -R6.reuse ;  /* 0x000000012222b824 */ /* 0x100fe400078e0a06 */
[----:B------:R-:W-:Y:S02]  /*2520*/  IMAD.MOV R3, RZ, RZ, -R3 ;  /* 0x000000ffff037224 */ /* 0x000fe400078e0a03 */
[----:B------:R-:W-:Y:S01]  /*2530*/  @!P6 IMAD.IADD R32, R32, 0x1, -R6 ;  /* 0x000000012020e824 */ /* 0x000fe200078e0a06 */
[C---:B------:R-:W-:Y:S01]  /*2540*/  ISETP.GT.U32.AND P6, PT, R6.reuse, R34, PT ;  /* 0x000000220600720c */ /* 0x040fe20003fc4070 */
[----:B------:R-:W-:Y:S01]  /*2550*/  IMAD R30, R6, R3, R7 ;  /* 0x00000003061e7224 */ /* 0x000fe200078e0207 */
[----:B------:R-:W-:Y:S01]  /*2560*/  IABS R7, R15 ;  /* 0x0000000f00077213 */ /* 0x000fe20000000000 */
[----:B------:R-:W-:-:S03]  /*2570*/  IMAD.HI.U32 R3, R4, R9, RZ ;  /* 0x0000000904037227 */ /* 0x000fc600078e00ff */
[----:B------:R-:W-:Y:S01]  /*2580*/  ISETP.GT.U32.AND P3, PT, R6, R30, PT ;  /* 0x0000001e0600720c */ /* 0x000fe20003f64070 */
[----:B------:R-:W-:Y:S02]  /*2590*/  VIADD R12, R2, 0x2d ;  /* 0x0000002d020c7836 */ /* 0x000fe40000000000 */
[----:B------:R-:W-:Y:S02]  /*25a0*/  IMAD.MOV R3, RZ, RZ, -R3 ;  /* 0x000000ffff037224 */ /* 0x000fe400078e0a03 */
[----:B------:R-:W-:Y:S01]  /*25b0*/  @!P2 IMAD.MOV R36, RZ, RZ, -R36 ;  /* 0x000000ffff24a224 */ /* 0x000fe200078e0a24 */
[----:B------:R-:W-:Y:S01]  /*25c0*/  IABS R13, R12 ;  /* 0x0000000c000d7213 */ /* 0x000fe20000000000 */
[----:B------:R-:W-:Y:S01]  /*25d0*/  IMAD R28, R6, R3, R9 ;  /* 0x00000003061c7224 */ /* 0x000fe200078e0209 */
[----:B------:R-:W-:Y:S01]  /*25e0*/  IABS R9, R16 ;  /* 0x0000001000097213 */ /* 0x000fe20000000000 */
[----:B------:R-:W-:Y:S01]  /*25f0*/  @!P6 IMAD.IADD R34, R34, 0x1, -R6 ;  /* 0x000000012222e824 */ /* 0x000fe200078e0a06 */
[----:B------:R-:W-:Y:S01]  /*2600*/  ISETP.GE.AND P2, PT, R8, RZ, PT ;  /* 0x000000ff0800720c */ /* 0x000fe20003f46270 */
[----:B------:R-:W-:Y:S01]  /*2610*/  IMAD.HI.U32 R5, R4, R13, RZ ;  /* 0x0000000d04057227 */ /* 0x000fe200078e00ff */
[----:B------:R-:W-:-:S03]  /*2620*/  ISETP.GT.U32.AND P6, PT, R6, R28, PT ;  /* 0x0000001c0600720c */ /* 0x000fc60003fc4070 */
[----:B------:R-:W-:-:S04]  /*2630*/  IMAD.HI.U32 R3, R4, R7, RZ ;  /* 0x0000000704037227 */ /* 0x000fc800078e00ff */
[----:B------:R-:W-:Y:S02]  /*2640*/  IMAD.MOV R5, RZ, RZ, -R5 ;  /* 0x000000ffff057224 */ /* 0x000fe400078e0a05 */
[----:B------:R-:W-:Y:S02]  /*2650*/  IMAD.MOV R3, RZ, RZ, -R3 ;  /* 0x000000ffff037224 */ /* 0x000fe400078e0a03 */
[C---:B------:R-:W-:Y:S02]  /*2660*/  IMAD R110, R6.reuse, R5, R13 ;  /* 0x00000005066e7224 */ /* 0x040fe400078e020d */
[C---:B------:R-:W-:Y:S02]  /*2670*/  IMAD R22, R6.reuse, R3, R7 ;  /* 0x0000000306167224 */ /* 0x040fe400078e0207 */
[----:B------:R-:W-:Y:S01]  /*2680*/  @!P5 IMAD.MOV R34, RZ, RZ, -R34 ;  /* 0x000000ffff22d224 */ /* 0x000fe200078e0a22 */
[----:B------:R-:W-:Y:S01]  /*2690*/  ISETP.GT.U32.AND P5, PT, R6, R110, PT ;  /* 0x0000006e0600720c */ /* 0x000fe20003fa4070 */
[----:B------:R-:W-:Y:S01]  /*26a0*/  @!P6 IMAD.IADD R28, R28, 0x1, -R6 ;  /* 0x000000011c1ce824 */ /* 0x000fe200078e0a06 */
[----:B------:R-:W-:Y:S01]  /*26b0*/  ISETP.GT.U32.AND P6, PT, R6, R22, PT ;  /* 0x000000160600720c */ /* 0x000fe20003fc4070 */
[----:B------:R-:W-:-:S04]  /*26c0*/  IMAD.HI.U32 R5, R4, R9, RZ ;  /* 0x0000000904057227 */ /* 0x000fc800078e00ff */
[----:B------:R-:W-:Y:S02]  /*26d0*/  IMAD.MOV R5, RZ, RZ, -R5 ;  /* 0x000000ffff057224 */ /* 0x000fe400078e0a05 */
[----:B------:R-:W-:Y:S02]  /*26e0*/  VIADD R8, R2, 0x30 ;  /* 0x0000003002087836 */ /* 0x000fe40000000000 */
[----:B------:R-:W-:Y:S02]  /*26f0*/  IMAD R20, R6, R5, R9 ;  /* 0x0000000506147224 */ /* 0x000fe400078e0209 */
[--C-:B------:R-:W-:Y:S01]  /*2700*/  @!P5 IMAD.IADD R110, R110, 0x1, -R6.reuse ;  /* 0x000000016e6ed824 */ /* 0x100fe200078e0a06 */
[----:B------:R-:W-:Y:S01]  /*2710*/  IABS R5, R8 ;  /* 0x0000000800057213 */ /* 0x000fe20000000000 */
[--C-:B------:R-:W-:Y:S01]  /*2720*/  @!P6 IMAD.IADD R22, R22, 0x1, -R6.reuse ;  /* 0x000000011616e824 */ /* 0x100fe200078e0a06 */
[----:B------:R-:W-:Y:S01]  /*2730*/  ISETP.GT.U32.AND P5, PT, R6, R28, PT ;  /* 0x0000001c0600720c */ /* 0x000fe20003fa4070 */
[----:B------:R-:W-:-:S02]  /*2740*/  @!P3 IMAD.IADD R30, R30, 0x1, -R6 ;  /* 0x000000011e1eb824 */ /* 0x000fc400078e0a06 */
[----:B------:R-:W-:Y:S01]  /*2750*/  IMAD.HI.U32 R3, R4, R5, RZ ;  /* 0x0000000504037227 */ /* 0x000fe200078e00ff */
[C---:B------:R-:W-:Y:S02]  /*2760*/  ISETP.GT.U32.AND P6, PT, R6.reuse, R22, PT ;  /* 0x000000160600720c */ /* 0x040fe40003fc4070 */
[C---:B------:R-:W-:Y:S01]  /*2770*/  ISETP.GT.U32.AND P3, PT, R6.reuse, R30, PT ;  /* 0x0000001e0600720c */ /* 0x040fe20003f64070 */
[----:B------:R-:W-:Y:S01]  /*2780*/  @!P0 IMAD.MOV R38, RZ, RZ, -R38 ;  /* 0x000000ffff268224 */ /* 0x000fe200078e0a26 */
[----:B------:R-:W-:Y:S01]  /*2790*/  ISETP.GT.U32.AND P0, PT, R6, R32, PT ;  /* 0x000000200600720c */ /* 0x000fe20003f04070 */
[----:B------:R-:W-:Y:S02]  /*27a0*/  IMAD.MOV R3, RZ, RZ, -R3 ;  /* 0x000000ffff037224 */ /* 0x000fe400078e0a03 */
[----:B------:R-:W-:Y:S02]  /*27b0*/  VIADD R23, R2, 0x33 ;  /* 0x0000003302177836 */ /* 0x000fe40000000000 */
[----:B------:R-:W-:Y:S01]  /*27c0*/  @!P5 IMAD.IADD R28, R28, 0x1, -R6 ;  /* 0x000000011c1cd824 */ /* 0x000fe200078e0a06 */
[C---:B------:R-:W-:Y:S01]  /*27d0*/  ISETP.GT.U32.AND P5, PT, R6.reuse, R20, PT ;  /* 0x000000140600720c */ /* 0x040fe20003fa4070 */
[----:B------:R-:W-:-:S02]  /*27e0*/  IMAD R18, R6, R3, R5 ;  /* 0x0000000306127224 */ /* 0x000fc400078e0205 */
[--C-:B------:R-:W-:Y:S02]  /*27f0*/  @!P6 IMAD.IADD R22, R22, 0x1, -R6.reuse ;  /* 0x000000011616e824 */ /* 0x100fe400078e0a06 */
[----:B------:R-:W-:Y:S01]  /*2800*/  VIADD R19, R2, 0x31 ;  /* 0x0000003102137836 */ /* 0x000fe20000000000 */
[----:B------:R-:W-:Y:S01]  /*2810*/  ISETP.GT.U32.AND P6, PT, R6, R18, PT ;  /* 0x000000120600720c */ /* 0x000fe20003fc4070 */
[--C-:B------:R-:W-:Y:S01]  /*2820*/  @!P0 IMAD.IADD R32, R32, 0x1, -R6.reuse ;  /* 0x0000000120208824 */ /* 0x100fe200078e0a06 */
[----:B------:R-:W-:Y:S01]  /*2830*/  ISETP.GE.AND P0, PT, R12, RZ, PT ;  /* 0x000000ff0c00720c */ /* 0x000fe20003f06270 */
[----:B------:R-:W-:Y:S01]  /*2840*/  @!P3 IMAD.IADD R30, R30, 0x1, -R6 ;  /* 0x000000011e1eb824 */ /* 0x000fe200078e0a06 */
[----:B------:R-:W-:Y:S01]  /*2850*/  ISETP.GE.AND P3, PT, R15, RZ, PT ;  /* 0x000000ff0f00720c */ /* 0x000fe20003f66270 */
[----:B------:R-:W-:Y:S01]  /*2860*/  @!P1 IMAD.MOV R32, RZ, RZ, -R32 ;  /* 0x000000ffff209224 */ /* 0x000fe200078e0a20 */
[----:B------:R-:W-:Y:S01]  /*2870*/  ISETP.GT.U32.AND P1, PT, R6, R110, PT ;  /* 0x0000006e0600720c */ /* 0x000fe20003f24070 */
[----:B------:R-:W-:Y:S01]  /*2880*/  @!P5 IMAD.IADD R20, R20, 0x1, -R6 ;  /* 0x000000011414d824 */ /* 0x000fe200078e0a06 */
[----:B------:R-:W-:Y:S01]  /*2890*/  IABS R15, R23 ;  /* 0x00000017000f7213 */ /* 0x000fe20000000000 */
[----:B------:R-:W-:Y:S01]  /*28a0*/  VIADD R21, R2, 0x32 ;  /* 0x0000003202157836 */ /* 0x000fe20000000000 */
[----:B------:R-:W-:Y:S01]  /*28b0*/  IABS R9, R19 ;  /* 0x0000001300097213 */ /* 0x000fe20000000000 */
[----:B------:R-:W-:Y:S01]  /*28c0*/  @!P4 IMAD.MOV R40, RZ, RZ, -R40 ;  /* 0x000000ffff28c224 */ /* 0x000fe200078e0a28 */
[----:B------:R-:W-:Y:S01]  /*28d0*/  ISETP.GE.AND P4, PT, R14, RZ, PT ;  /* 0x000000ff0e00720c */ /* 0x000fe20003f86270 */
[----:B------:R-:W-:Y:S01]  /*28e0*/  @!P6 IMAD.IADD R18, R18, 0x1, -R6 ;  /* 0x000000011212e824 */ /* 0x000fe200078e0a06 */
[----:B------:R-:W-:Y:S01]  /*28f0*/  ISETP.GT.U32.AND P6, PT, R6, R20, PT ;  /* 0x000000140600720c */ /* 0x000fe20003fc4070 */
[----:B------:R-:W-:Y:S01]  /*2900*/  IMAD.HI.U32 R7, R4, R15, RZ ;  /* 0x0000000f04077227 */ /* 0x000fe200078e00ff */
[----:B------:R-:W-:-:S02]  /*2910*/  IABS R13, R21 ;  /* 0x00000015000d7213 */ /* 0x000fc40000000000 */
[----:B------:R-:W-:Y:S01]  /*2920*/  ISETP.GE.AND P5, PT, R8, RZ, PT ;  /* 0x000000ff0800720c */ /* 0x000fe20003fa6270 */
[----:B------:R-:W-:-:S04]  /*2930*/  IMAD.HI.U32 R3, R4, R9, RZ ;  /* 0x0000000904037227 */ /* 0x000fc800078e00ff */
[----:B------:R-:W-:Y:S02]  /*2940*/  IMAD.MOV R7, RZ, RZ, -R7 ;  /* 0x000000ffff077224 */ /* 0x000fe400078e0a07 */
[----:B------:R-:W-:-:S04]  /*2950*/  IMAD.HI.U32 R5, R4, R13, RZ ;  /* 0x0000000d04057227 */ /* 0x000fc800078e00ff */
[----:B------:R-:W-:Y:S02]  /*2960*/  IMAD.MOV R3, RZ, RZ, -R3 ;  /* 0x000000ffff037224 */ /* 0x000fe400078e0a03 */
[----:B------:R-:W-:Y:S01]  /*2970*/  @!P1 IMAD.IADD R110, R110, 0x1, -R6 ;  /* 0x000000016e6e9824 */ /* 0x000fe200078e0a06 */
[----:B------:R-:W-:Y:S01]  /*2980*/  ISETP.GE.AND P1, PT, R16, RZ, PT ;  /* 0x000000ff1000720c */ /* 0x000fe20003f26270 */
[C---:B------:R-:W-:Y:S02]  /*2990*/  IMAD R12, R6.reuse, R7, R15 ;  /* 0x00000007060c7224 */ /* 0x040fe400078e020f */
[----:B------:R-:W-:Y:S02]  /*29a0*/  IMAD.MOV R5, RZ, RZ, -R5 ;  /* 0x000000ffff057224 */ /* 0x000fe400078e0a05 */
[----:B------:R-:W-:Y:S02]  /*29b0*/  IMAD R16, R6, R3, R9 ;  /* 0x0000000306107224 */ /* 0x000fe400078e0209 */
[----:B------:R-:W-:-:S02]  /*29c0*/  VIADD R8, R2, 0x34 ;  /* 0x0000003402087836 */ /* 0x000fc40000000000 */
[----:B------:R-:W-:Y:S01]  /*29d0*/  @!P6 IMAD.IADD R20, R20, 0x1, -R6 ;  /* 0x000000011414e824 */ /* 0x000fe200078e0a06 */
[C---:B------:R-:W-:Y:S01]  /*29e0*/  ISETP.GT.U32.AND P6, PT, R6.reuse, R12, PT ;  /* 0x0000000c0600720c */ /* 0x040fe20003fc4070 */
[C---:B------:R-:W-:Y:S01]  /*29f0*/  IMAD R14, R6.reuse, R5, R13 ;  /* 0x00000005060e7224 */ /* 0x040fe200078e020d */
[----:B------:R-:W-:Y:S01]  /*2a00*/  IABS R13, R8 ;  /* 0x00000008000d7213 */ /* 0x000fe20000000000 */
[----:B------:R-:W-:Y:S01]  /*2a10*/  @!P4 IMAD.MOV R30, RZ, RZ, -R30 ;  /* 0x000000ffff1ec224 */ /* 0x000fe200078e0a1e */
[C---:B------:R-:W-:Y:S01]  /*2a20*/  ISETP.GT.U32.AND P4, PT, R6.reuse, R18, PT ;  /* 0x000000120600720c */ /* 0x040fe20003f84070 */
[----:B------:R-:W-:Y:S01]  /*2a30*/  @!P2 IMAD.MOV R28, RZ, RZ, -R28 ;  /* 0x000000ffff1ca224 */ /* 0x000fe200078e0a1c */
[C---:B------:R-:W-:Y:S01]  /*2a40*/  ISETP.GT.U32.AND P2, PT, R6.reuse, R16, PT ;  /* 0x000000100600720c */ /* 0x040fe20003f44070 */
[----:B------:R-:W-:Y:S01]  /*2a50*/  @!P0 IMAD.MOV R110, RZ, RZ, -R110 ;  /* 0x000000ffff6e8224 */ /* 0x000fe200078e0a6e */
[----:B------:R-:W-:Y:S01]  /*2a60*/  ISETP.GT.U32.AND P0, PT, R6, R14, PT ;  /* 0x0000000e0600720c */ /* 0x000fe20003f04070 */
[----:B------:R-:W-:-:S04]  /*2a70*/  IMAD.HI.U32 R3, R4, R13, RZ ;  /* 0x0000000d04037227 */ /* 0x000fc800078e00ff */
[----:B------:R-:W-:Y:S02]  /*2a80*/  IMAD.MOV R5, RZ, RZ, -R3 ;  /* 0x000000ffff057224 */ /* 0x000fe400078e0a03 */
[--C-:B------:R-:W-:Y:S02]  /*2a90*/  @!P6 IMAD.IADD R12, R12, 0x1, -R6.reuse ;  /* 0x000000010c0ce824 */ /* 0x100fe400078e0a06 */
[----:B------:R-:W-:Y:S02]  /*2aa0*/  VIADD R7, R2, 0x35 ;  /* 0x0000003502077836 */ /* 0x000fe40000000000 */
[--C-:B------:R-:W-:Y:S01]  /*2ab0*/  @!P4 IMAD.IADD R18, R18, 0x1, -R6.reuse ;  /* 0x000000011212c824 */ /* 0x100fe200078e0a06 */
[----:B------:R-:W-:Y:S01]  /*2ac0*/  ISETP.GE.AND P4, PT, R21, RZ, PT ;  /* 0x000000ff1500720c */ /* 0x000fe20003f86270 */
[----:B------:R-:W-:Y:S01]  /*2ad0*/  @!P2 IMAD.IADD R16, R16, 0x1, -R6 ;  /* 0x000000011010a824 */ /* 0x000fe200078e0a06 */
[----:B------:R-:W-:Y:S01]  /*2ae0*/  IABS R17, R7 ;  /* 0x0000000700117213 */ /* 0x000fe20000000000 */
[C---:B------:R-:W-:Y:S01]  /*2af0*/  IMAD R13, R6.reuse, R5, R13 ;  /* 0x00000005060d7224 */ /* 0x040fe200078e020d */
[----:B------:R-:W-:Y:S01]  /*2b00*/  ISETP.GE.AND P2, PT, R23, RZ, PT ;  /* 0x000000ff1700720c */ /* 0x000fe20003f46270 */
[----:B------:R-:W-:Y:S01]  /*2b10*/  @!P1 IMAD.MOV R20, RZ, RZ, -R20 ;  /* 0x000000ffff149224 */ /* 0x000fe200078e0a14 */
[----:B------:R-:W-:Y:S01]  /*2b20*/  ISETP.GT.U32.AND P1, PT, R6, R12, PT ;  /* 0x0000000c0600720c */ /* 0x000fe20003f24070 */
[----:B------:R-:W-:Y:S01]  /*2b30*/  @!P0 IMAD.IADD R14, R14, 0x1, -R6 ;  /* 0x000000010e0e8824 */ /* 0x000fe200078e0a06 */
[C---:B------:R-:W-:Y:S01]  /*2b40*/  ISETP.GT.U32.AND P0, PT, R6.reuse, R16, PT ;  /* 0x000000100600720c */ /* 0x040fe20003f04070 */
[----:B------:R-:W-:Y:S01]  /*2b50*/  @!P5 IMAD.MOV R18, RZ, RZ, -R18 ;  /* 0x000000ffff12d224 */ /* 0x000fe200078e0a12 */
[----:B------:R-:W-:Y:S01]  /*2b60*/  ISETP.GT.U32.AND P5, PT, R6, R13, PT ;  /* 0x0000000d0600720c */ /* 0x000fe20003fa4070 */
[----:B------:R-:W-:Y:S01]  /*2b70*/  @!P3 IMAD.MOV R22, RZ, RZ, -R22 ;  /* 0x000000ffff16b224 */ /* 0x000fe200078e0a16 */
[----:B------:R-:W-:Y:S01]  /*2b80*/  ISETP.GE.AND P3, PT, R19, RZ, PT ;  /* 0x000000ff1300720c */ /* 0x000fe20003f66270 */
[----:B------:R-:W-:Y:S01]  /*2b90*/  VIADD R9, R2, 0x36 ;  /* 0x0000003602097836 */ /* 0x000fe20000000000 */
[----:B------:R-:W-:Y:S01]  /*2ba0*/  ISETP.GT.U32.AND P6, PT, R6, R14, PT ;  /* 0x0000000e0600720c */ /* 0x000fe20003fc4070 */
[----:B------:R-:W-:-:S03]  /*2bb0*/  IMAD.HI.U32 R3, R4, R17, RZ ;  /* 0x0000001104037227 */ /* 0x000fc600078e00ff */
[----:B------:R-:W-:Y:S01]  /*2bc0*/  IABS R27, R9 ;  /* 0x00000009001b7213 */ /* 0x000fe20000000000 */
[----:B------:R-:W-:Y:S02]  /*2bd0*/  IMAD.MOV R3, RZ, RZ, -R3 ;  /* 0x000000ffff037224 */ /* 0x000fe400078e0a03 */
[--C-:B------:R-:W-:Y:S01]  /*2be0*/  @!P1 IMAD.IADD R12, R12, 0x1, -R6.reuse ;  /* 0x000000010c0c9824 */ /* 0x100fe200078e0a06 */
[----:B------:R-:W-:Y:S01]  /*2bf0*/  ISETP.GE.AND P1, PT, R7, RZ, PT ;  /* 0x000000ff0700720c */ /* 0x000fe20003f26270 */
[----:B------:R-:W-:Y:S02]  /*2c00*/  IMAD R17, R6, R3, R17 ;  /* 0x0000000306117224 */ /* 0x000fe400078e0211 */
[--C-:B------:R-:W-:Y:S01]  /*2c10*/  @!P0 IMAD.IADD R16, R16, 0x1, -R6.reuse ;  /* 0x0000000110108824 */ /* 0x100fe200078e0a06 */
[----:B------:R-:W-:Y:S01]  /*2c20*/  ISETP.GE.AND P0, PT, R8, RZ, PT ;  /* 0x000000ff0800720c */ /* 0x000fe20003f06270 */
[----:B------:R-:W-:Y:S02]  /*2c30*/  VIADD R7, R2, 0x38 ;  /* 0x0000003802077836 */ /* 0x000fe40000000000 */
        /* <DEDUP_REMOVED lines=8> */
[----:B------:R-:W-:Y:S02]  /*2cc0*/  IMAD.MOV R3, RZ, RZ, -R3 ;  /* 0x000000ffff037224 */ /* 0x000fe400078e0a03 */
[----:B------:R-:W-:Y:S02]  /*2cd0*/  VIADD R15, R2, 0x37 ;  /* 0x00000037020f7836 */ /* 0x000fe40000000000 */
[----:B------:R-:W-:Y:S02]  /*2ce0*/  IMAD R27, R6, R3, R27 ;  /* 0x00000003061b7224 */ /* 0x000fe400078e021b */
[----:B------:R-:W-:Y:S01]  /*2cf0*/  IMAD.HI.U32 R3, R4, R39, RZ ;  /* 0x0000002704037227 */ /* 0x000fe200078e00ff */
[----:B------:R-:W-:-:S03]  /*2d00*/  IABS R35, R15 ;  /* 0x0000000f00237213 */ /* 0x000fc60000000000 */
[----:B------:R-:W-:Y:S02]  /*2d10*/  IMAD.MOV R3, RZ, RZ, -R3 ;  /* 0x000000ffff037224 */ /* 0x000fe400078e0a03 */
[--C-:B------:R-:W-:Y:S02]  /*2d20*/  @!P6 IMAD.IADD R17, R17, 0x1, -R6.reuse ;  /* 0x000000011111e824 */ /* 0x100fe400078e0a06 */
[----:B------:R-:W-:Y:S02]  /*2d30*/  @!P3 IMAD.IADD R13, R13, 0x1, -R6 ;  /* 0x000000010d0db824 */ /* 0x000fe400078e0a06 */
[C---:B------:R-:W-:Y:S01]  /*2d40*/  IMAD R39, R6.reuse, R3, R39 ;  /* 0x0000000306277224 */ /* 0x040fe200078e0227 */
[----:B------:R-:W-:Y:S01]  /*2d50*/  ISETP.GT.U32.AND P6, PT, R6, R17, PT ;  /* 0x000000110600720c */ /* 0x000fe20003fc4070 */
[----:B------:R-:W-:Y:S02]  /*2d60*/  @!P0 IMAD.MOV R13, RZ, RZ, -R13 ;  /* 0x000000ffff0d8224 */ /* 0x000fe400078e0a0d */
[----:B------:R-:W-:Y:S01]  /*2d70*/  IMAD.HI.U32 R5, R4, R35, RZ ;  /* 0x0000002304057227 */ /* 0x000fe200078e00ff */
[----:B------:R-:W-:-:S03]  /*2d80*/  ISETP.GT.U32.AND P0, PT, R6, R39, PT ;  /* 0x000000270600720c */ /* 0x000fc60003f04070 */
[----:B------:R-:W-:Y:S02]  /*2d90*/  IMAD.MOV R5, RZ, RZ, -R5 ;  /* 0x000000ffff057224 */ /* 0x000fe400078e0a05 */
[----:B------:R-:W-:Y:S01]  /*2da0*/  @!P4 IMAD.MOV R14, RZ, RZ, -R14 ;  /* 0x000000ffff0ec224 */ /* 0x000fe200078e0a0e */
[C---:B------:R-:W-:Y:S01]  /*2db0*/  ISETP.GT.U32.AND P4, PT, R6.reuse, R27, PT ;  /* 0x0000001b0600720c */ /* 0x040fe20003f84070 */
[----:B------:R-:W-:Y:S02]  /*2dc0*/  IMAD R35, R6, R5, R35 ;  /* 0x0000000506237224 */ /* 0x000fe400078e0223 */
[----:B------:R-:W-:Y:S02]  /*2dd0*/  VIADD R8, R2, 0x3a ;  /* 0x0000003a02087836 */ /* 0x000fe40000000000 */
[--C-:B------:R-:W-:Y:S01]  /*2de0*/  @!P6 IMAD.IADD R17, R17, 0x1, -R6.reuse ;  /* 0x000000011111e824 */ /* 0x100fe200078e0a06 */
[----:B------:R-:W-:Y:S01]  /*2df0*/  ISETP.GT.U32.AND P3, PT, R6, R35, PT ;  /* 0x000000230600720c */ /* 0x000fe20003f64070 */
[----:B------:R-:W-:Y:S01]  /*2e00*/  VIADD R5, R2, 0x39 ;  /* 0x0000003902057836 */ /* 0x000fe20000000000 */
[----:B------:R-:W-:Y:S01]  /*2e10*/  IABS R51, R8 ;  /* 0x0000000800337213 */ /* 0x000fe20000000000 */
[--C-:B------:R-:W-:Y:S01]  /*2e20*/  @!P0 IMAD.IADD R39, R39, 0x1, -R6.reuse ;  /* 0x0000000127278824 */ /* 0x100fe200078e0a06 */
[----:B------:R-:W-:Y:S01]  /*2e30*/  ISETP.GE.AND P6, PT, R7, RZ, PT ;  /* 0x000000ff0700720c */ /* 0x000fe20003fc6270 */
[----:B------:R-:W-:Y:S01]  /*2e40*/  @!P1 IMAD.MOV R17, RZ, RZ, -R17 ;  /* 0x000000ffff119224 */ /* 0x000fe200078e0a11 */
[----:B------:R-:W-:Y:S01]  /*2e50*/  IABS R47, R5 ;  /* 0x00000005002f7213 */ /* 0x000fe20000000000 */
[----:B------:R-:W-:Y:S01]  /*2e60*/  @!P4 IMAD.IADD R27, R27, 0x1, -R6 ;  /* 0x000000011b1bc824 */ /* 0x000fe200078e0a06 */
[----:B------:R-:W-:Y:S01]  /*2e70*/  ISETP.GE.AND P1, PT, R5, RZ, PT ;  /* 0x000000ff0500720c */ /* 0x000fe20003f26270 */
[----:B------:R-:W-:Y:S01]  /*2e80*/  IMAD.HI.U32 R5, R4, R51, RZ ;  /* 0x0000003304057227 */ /* 0x000fe200078e00ff */
[----:B------:R-:W-:-:S02]  /*2e90*/  ISETP.GT.U32.AND P0, PT, R6, R39, PT ;  /* 0x000000270600720c */ /* 0x000fc40003f04070 */
[C---:B------:R-:W-:Y:S01]  /*2ea0*/  ISETP.GT.U32.AND P4, PT, R6.reuse, R27, PT ;  /* 0x0000001b0600720c */ /* 0x040fe20003f84070 */
[----:B------:R-:W-:Y:S02]  /*2eb0*/  IMAD.MOV R5, RZ, RZ, -R5 ;  /* 0x000000ffff057224 */ /* 0x000fe400078e0a05 */
[----:B------:R-:W-:Y:S02]  /*2ec0*/  @!P3 IMAD.IADD R35, R35, 0x1, -R6 ;  /* 0x000000012323b824 */ /* 0x000fe400078e0a06 */
[----:B------:R-:W-:Y:S02]  /*2ed0*/  IMAD R51, R6, R5, R51 ;  /* 0x0000000506337224 */ /* 0x000fe400078e0233 */
[----:B------:R-:W-:Y:S01]  /*2ee0*/  IMAD.HI.U32 R3, R4, R47, RZ ;  /* 0x0000002f04037227 */ /* 0x000fe200078e00ff */
[----:B------:R-:W-:-:S03]  /*2ef0*/  ISETP.GT.U32.AND P3, PT, R6, R35, PT ;  /* 0x000000230600720c */ /* 0x000fc60003f64070 */
[----:B------:R-:W-:Y:S01]  /*2f00*/  @!P0 IMAD.IADD R39, R39, 0x1, -R6 ;  /* 0x0000000127278824 */ /* 0x000fe200078e0a06 */
[----:B------:R-:W-:Y:S01]  /*2f10*/  ISETP.GT.U32.AND P0, PT, R6, R51, PT ;  /* 0x000000330600720c */ /* 0x000fe20003f04070 */
[----:B------:R-:W-:Y:S01]  /*2f20*/  @!P2 IMAD.MOV R12, RZ, RZ, -R12 ;  /* 0x000000ffff0ca224 */ /* 0x000fe200078e0a0c */
[----:B------:R-:W-:Y:S01]  /*2f30*/  ISETP.GE.AND P2, PT, R15, RZ, PT ;  /* 0x000000ff0f00720c */ /* 0x000fe20003f46270 */
[----:B------:R-:W-:Y:S02]  /*2f40*/  IMAD.MOV R3, RZ, RZ, -R3 ;  /* 0x000000ffff037224 */ /* 0x000fe400078e0a03 */
[----:B------:R-:W-:Y:S02]  /*2f50*/  VIADD R9, R2, 0x3b ;  /* 0x0000003b02097836 */ /* 0x000fe40000000000 */
[----:B------:R-:W-:Y:S02]  /*2f60*/  IMAD R47, R6, R3, R47 ;  /* 0x00000003062f7224 */ /* 0x000fe400078e022f */
[--C-:B------:R-:W-:Y:S01]  /*2f70*/  @!P4 IMAD.IADD R27, R27, 0x1, -R6.reuse ;  /* 0x000000011b1bc824 */ /* 0x100fe200078e0a06 */
[----:B------:R-:W-:Y:S01]  /*2f80*/  IABS R59, R9 ;  /* 0x00000009003b7213 */ /* 0x000fe20000000000 */
[----:B------:R-:W-:Y:S01]  /*2f90*/  VIADD R3, R2, 0x3c ;  /* 0x0000003c02037836 */ /* 0x000fe20000000000 */
[----:B------:R-:W-:Y:S01]  /*2fa0*/  ISETP.GE.AND P4, PT, R8, RZ, PT ;  /* 0x000000ff0800720c */ /* 0x000fe20003f86270 */
[--C-:B------:R-:W-:Y:S01]  /*2fb0*/  @!P3 IMAD.IADD R35, R35, 0x1, -R6.reuse ;  /* 0x000000012323b824 */ /* 0x100fe200078e0a06 */
[----:B------:R-:W-:Y:S01]  /*2fc0*/  ISETP.GE.AND P3, PT, R9, RZ, PT ;  /* 0x000000ff0900720c */ /* 0x000fe20003f66270 */
[----:B------:R-:W-:Y:S01]  /*2fd0*/  @!P5 IMAD.MOV R27, RZ, RZ, -R27 ;  /* 0x000000ffff1bd224 */ /* 0x000fe200078e0a1b */
[----:B------:R-:W-:Y:S01]  /*2fe0*/  ISETP.GT.U32.AND P5, PT, R6, R47, PT ;  /* 0x0000002f0600720c */ /* 0x000fe20003fa4070 */
[----:B------:R-:W-:Y:S01]  /*2ff0*/  @!P0 IMAD.IADD R51, R51, 0x1, -R6 ;  /* 0x0000000133338824 */ /* 0x000fe200078e0a06 */
[----:B------:R-:W-:Y:S01]  /*3000*/  IABS R63, R3 ;  /* 0x00000003003f7213 */ /* 0x000fe20000000000 */
[----:B------:R-:W-:-:S03]  /*3010*/  IMAD.HI.U32 R7, R4, R59, RZ ;  /* 0x0000003b04077227 */ /* 0x000fc600078e00ff */
[----:B------:R-:W-:Y:S01]  /*3020*/  ISETP.GT.U32.AND P0, PT, R6, R51, PT ;  /* 0x000000330600720c */ /* 0x000fe20003f04070 */
[----:B------:R-:W-:Y:S01]  /*3030*/  @!P2 IMAD.MOV R35, RZ, RZ, -R35 ;  /* 0x000000ffff23a224 */ /* 0x000fe200078e0a23 */
[----:B------:R-:W-:Y:S01]  /*3040*/  ISETP.GE.AND P2, PT, R3, RZ, PT ;  /* 0x000000ff0300720c */ /* 0x000fe20003f46270 */
[----:B------:R-:W-:Y:S02]  /*3050*/  IMAD.MOV R7, RZ, RZ, -R7 ;  /* 0x000000ffff077224 */ /* 0x000fe400078e0a07 */
[----:B------:R-:W-:-:S04]  /*3060*/  IMAD.HI.U32 R3, R4, R63, RZ ;  /* 0x0000003f04037227 */ /* 0x000fc800078e00ff */
[----:B------:R-:W-:Y:S02]  /*3070*/  VIADD R19, R2, 0x3f ;  /* 0x0000003f02137836 */ /* 0x000fe40000000000 */
[----:B------:R-:W-:Y:S02]  /*3080*/  IMAD R59, R6, R7, R59 ;  /* 0x00000007063b7224 */ /* 0x000fe400078e023b */
[----:B------:R-:W-:Y:S01]  /*3090*/  VIADD R9, R2, 0x3d ;  /* 0x0000003d02097836 */ /* 0x000fe20000000000 */
[----:B------:R-:W-:Y:S01]  /*30a0*/  IABS R83, R19 ;  /* 0x0000001300537213 */ /* 0x000fe20000000000 */
[----:B------:R-:W-:Y:S02]  /*30b0*/  IMAD.MOV R3, RZ, RZ, -R3 ;  /* 0x000000ffff037224 */ /* 0x000fe400078e0a03 */
[--C-:B------:R-:W-:Y:S01]  /*30c0*/  @!P5 IMAD.IADD R47, R47, 0x1, -R6.reuse ;  /* 0x000000012f2fd824 */ /* 0x100fe200078e0a06 */
[----:B------:R-:W-:Y:S01]  /*30d0*/  IABS R71, R9 ;  /* 0x0000000900477213 */ /* 0x000fe20000000000 */
[----:B------:R-:W-:Y:S01]  /*30e0*/  @!P6 IMAD.MOV R39, RZ, RZ, -R39 ;  /* 0x000000ffff27e224 */ /* 0x000fe200078e0a27 */
[C---:B------:R-:W-:Y:S01]  /*30f0*/  ISETP.GT.U32.AND P6, PT, R6.reuse, R59, PT ;  /* 0x0000003b0600720c */ /* 0x040fe20003fc4070 */
[C---:B------:R-:W-:Y:S01]  /*3100*/  IMAD R63, R6.reuse, R3, R63 ;  /* 0x00000003063f7224 */ /* 0x040fe200078e023f */
[----:B------:R-:W-:Y:S01]  /*3110*/  ISETP.GT.U32.AND P5, PT, R6, R47, PT ;  /* 0x0000002f0600720c */ /* 0x000fe20003fa4070 */
[----:B------:R-:W-:-:S02]  /*3120*/  @!P0 IMAD.IADD R51, R51, 0x1, -R6 ;  /* 0x0000000133338824 */ /* 0x000fc400078e0a06 */
[----:B------:R-:W-:Y:S01]  /*3130*/  IMAD.HI.U32 R8, R4, R83, RZ ;  /* 0x0000005304087227 */ /* 0x000fe200078e00ff */
[----:B------:R-:W-:-:S03]  /*3140*/  ISETP.GT.U32.AND P0, PT, R6, R63, PT ;  /* 0x0000003f0600720c */ /* 0x000fc60003f04070 */
[----:B------:R-:W-:-:S04]  /*3150*/  IMAD.HI.U32 R5, R4, R71, RZ ;  /* 0x0000004704057227 */ /* 0x000fc800078e00ff */
[----:B------:R-:W-:Y:S02]  /*3160*/  IMAD.MOV R8, RZ, RZ, -R8 ;  /* 0x000000ffff087224 */ /* 0x000fe400078e0a08 */
[----:B------:R-:W-:Y:S02]  /*3170*/  VIADD R15, R2, 0x3e ;  /* 0x0000003e020f7836 */ /* 0x000fe40000000000 */
[----:B------:R-:W-:Y:S02]  /*3180*/  IMAD.MOV R5, RZ, RZ, -R5 ;  /* 0x000000ffff057224 */ /* 0x000fe400078e0a05 */
[C---:B------:R-:W-:Y:S01]  /*3190*/  IMAD R83, R6.reuse, R8, R83 ;  /* 0x0000000806537224 */ /* 0x040fe200078e0253 */
[----:B------:R-:W-:Y:S01]  /*31a0*/  IABS R79, R15 ;  /* 0x0000000f004f7213 */ /* 0x000fe20000000000 */
[----:B------:R-:W-:Y:S02]  /*31b0*/  IMAD R71, R6, R5, R71 ;  /* 0x0000000506477224 */ /* 0x000fe400078e0247 */
[----:B------:R-:W-:-:S02]  /*31c0*/  VIADD R8, R2, 0x40 ;  /* 0x0000004002087836 */ /* 0x000fc40000000000 */
[--C-:B------:R-:W-:Y:S01]  /*31d0*/  @!P6 IMAD.IADD R59, R59, 0x1, -R6.reuse ;  /* 0x000000013b3be824 */ /* 0x100fe200078e0a06 */
[C---:B------:R-:W-:Y:S01]  /*31e0*/  ISETP.GT.U32.AND P6, PT, R6.reuse, R71, PT ;  /* 0x000000470600720c */ /* 0x040fe20003fc4070 */
[--C-:B------:R-:W-:Y:S01]  /*31f0*/  @!P5 IMAD.IADD R47, R47, 0x1, -R6.reuse ;  /* 0x000000012f2fd824 */ /* 0x100fe200078e0a06 */
[----:B------:R-:W-:Y:S01]  /*3200*/  IABS R87, R8 ;  /* 0x0000000800577213 */ /* 0x000fe20000000000 */
[----:B------:R-:W-:Y:S01]  /*3210*/  @!P0 IMAD.IADD R63, R63, 0x1, -R6 ;  /* 0x000000013f3f8824 */ /* 0x000fe200078e0a06 */
[----:B------:R-:W-:Y:S01]  /*3220*/  ISETP.GT.U32.AND P0, PT, R6, R59, PT ;  /* 0x0000003b0600720c */ /* 0x000fe20003f04070 */
[----:B------:R-:W-:Y:S01]  /*3230*/  IMAD.HI.U32 R7, R4, R79, RZ ;  /* 0x0000004f04077227 */ /* 0x000fe200078e00ff */
[----:B------:R-:W-:-:S03]  /*3240*/  ISETP.GE.AND P5, PT, R9, RZ, PT ;  /* 0x000000ff0900720c */ /* 0x000fc60003fa6270 */
[----:B------:R-:W-:Y:S01]  /*3250*/  @!P1 IMAD.MOV R47, RZ, RZ, -R47 ;  /* 0x000000ffff2f9224 */ /* 0x000fe200078e0a2f */
[----:B------:R-:W-:Y:S01]  /*3260*/  ISETP.GT.U32.AND P1, PT, R6, R63, PT ;  /* 0x0000003f0600720c */ /* 0x000fe20003f24070 */
[----:B------:R-:W-:Y:S02]  /*3270*/  IMAD.MOV R7, RZ, RZ, -R7 ;  /* 0x000000ffff077224 */ /* 0x000fe400078e0a07 */
[----:B------:R-:W-:-:S04]  /*3280*/  IMAD.HI.U32 R3, R4, R87, RZ ;  /* 0x0000005704037227 */ /* 0x000fc800078e00ff */
[----:B------:R-:W-:Y:S02]  /*3290*/  IMAD R79, R6, R7, R79 ;  /* 0x00000007064f7224 */ /* 0x000fe400078e024f */
[----:B------:R-:W-:Y:S02]  /*32a0*/  VIADD R9, R2, 0x41 ;  /* 0x0000004102097836 */ /* 0x000fe40000000000 */
[----:B------:R-:W-:Y:S02]  /*32b0*/  IMAD.MOV R3, RZ, RZ, -R3 ;  /* 0x000000ffff037224 */ /* 0x000fe400078e0a03 */
[--C-:B------:R-:W-:Y:S01]  /*32c0*/  @!P6 IMAD.IADD R71, R71, 0x1, -R6.reuse ;  /* 0x000000014747e824 */ /* 0x100fe200078e0a06 */
[----:B------:R-:W-:Y:S01]  /*32d0*/  IABS R95, R9 ;  /* 0x00000009005f7213 */ /* 0x000fe20000000000 */
[----:B------:R-:W-:Y:S01]  /*32e0*/  @!P4 IMAD.MOV R51, RZ, RZ, -R51 ;  /* 0x000000ffff33c224 */ /* 0x000fe200078e0a33 */
[C---:B------:R-:W-:Y:S01]  /*32f0*/  ISETP.GT.U32.AND P4, PT, R6.reuse, R79, PT ;  /* 0x0000004f0600720c */ /* 0x040fe20003f84070 */
[--C-:B------:R-:W-:Y:S01]  /*3300*/  @!P0 IMAD.IADD R59, R59, 0x1, -R6.reuse ;  /* 0x000000013b3b8824 */ /* 0x100fe200078e0a06 */
[C---:B------:R-:W-:Y:S01]  /*3310*/  ISETP.GT.U32.AND P0, PT, R6.reuse, R83, PT ;  /* 0x000000530600720c */ /* 0x040fe20003f04070 */
[C---:B------:R-:W-:Y:S01]  /*3320*/  IMAD R87, R6.reuse, R3, R87 ;  /* 0x0000000306577224 */ /* 0x040fe200078e0257 */
[----:B------:R-:W-:Y:S01]  /*3330*/  ISETP.GT.U32.AND P6, PT, R6, R71, PT ;  /* 0x000000470600720c */ /* 0x000fe20003fc4070 */
[----:B------:R-:W-:-:S02]  /*3340*/  @!P1 IMAD.IADD R63, R63, 0x1, -R6 ;  /* 0x000000013f3f9824 */ /* 0x000fc400078e0a06 */
[----:B------:R-:W-:Y:S01]  /*3350*/  VIADD R21, R2, 0x42 ;  /* 0x0000004202157836 */ /* 0x000fe20000000000 */
[----:B------:R-:W-:Y:S01]  /*3360*/  ISETP.GT.U32.AND P1, PT, R6, R87, PT ;  /* 0x000000570600720c */ /* 0x000fe20003f24070 */
[----:B------:R-:W-:-:S03]  /*3370*/  IMAD.HI.U32 R5, R4, R95, RZ ;  /* 0x0000005f04057227 */ /* 0x000fc600078e00ff */
[----:B------:R-:W-:Y:S01]  /*3380*/  IABS R103, R21 ;  /* 0x0000001500677213 */ /* 0x000fe20000000000 */
[----:B------:R-:W-:Y:S02]  /*3390*/  VIADD R23, R2, 0x43 ;  /* 0x0000004302177836 */ /* 0x000fe40000000000 */
[----:B------:R-:W-:Y:S02]  /*33a0*/  IMAD.MOV R7, RZ, RZ, -R5 ;  /* 0x000000ffff077224 */ /* 0x000fe400078e0a05 */
[--C-:B------:R-:W-:Y:S01]  /*33b0*/  @!P4 IMAD.IADD R79, R79, 0x1, -R6.reuse ;  /* 0x000000014f4fc824 */ /* 0x100fe200078e0a06 */
[----:B------:R-:W-:Y:S01]  /*33c0*/  IABS R105, R23 ;  /* 0x0000001700697213 */ /* 0x000fe20000000000 */
[----:B------:R-:W-:Y:S01]  /*33d0*/  IMAD R95, R6, R7, R95 ;  /* 0x00000007065f7224 */ /* 0x000fe200078e025f */
[----:B------:R-:W-:Y:S01]  /*33e0*/  ISETP.GE.AND P4, PT, R15, RZ, PT ;  /* 0x000000ff0f00720c */ /* 0x000fe20003f86270 */
[----:B------:R-:W-:Y:S01]  /*33f0*/  @!P0 IMAD.IADD R83, R83, 0x1, -R6 ;  /* 0x0000000153538824 */ /* 0x000fe200078e0a06 */
[----:B------:R-:W-:Y:S01]  /*3400*/  ISETP.GE.AND P0, PT, R19, RZ, PT ;  /* 0x000000ff1300720c */ /* 0x000fe20003f06270 */
[----:B------:R-:W-:-:S04]  /*3410*/  IMAD.HI.U32 R3, R4, R103, RZ ;  /* 0x0000006704037227 */ /* 0x000fc800078e00ff */
[--C-:B------:R-:W-:Y:S01]  /*3420*/  @!P6 IMAD.IADD R71, R71, 0x1, -R6.reuse ;  /* 0x000000014747e824 */ /* 0x100fe200078e0a06 */
[C---:B------:R-:W-:Y:S01]  /*3430*/  ISETP.GT.U32.AND P6, PT, R6.reuse, R95, PT ;  /* 0x0000005f0600720c */ /* 0x040fe20003fc4070 */
[----:B------:R-:W-:Y:S01]  /*3440*/  @!P1 IMAD.IADD R87, R87, 0x1, -R6 ;  /* 0x0000000157579824 */ /* 0x000fe200078e0a06 */
[C---:B------:R-:W-:Y:S01]  /*3450*/  ISETP.GT.U32.AND P1, PT, R6.reuse, R79, PT ;  /* 0x0000004f0600720c */ /* 0x040fe20003f24070 */
[----:B------:R-:W-:Y:S01]  /*3460*/  @!P3 IMAD.MOV R59, RZ, RZ, -R59 ;  /* 0x000000ffff3bb224 */ /* 0x000fe200078e0a3b */
[----:B------:R-:W-:Y:S01]  /*3470*/  ISETP.GT.U32.AND P3, PT, R6, R83, PT ;  /* 0x000000530600720c */ /* 0x000fe20003f64070 */
[----:B------:R-:W-:-:S04]  /*3480*/  IMAD.HI.U32 R5, R4, R105, RZ ;  /* 0x0000006904057227 */ /* 0x000fc800078e00ff */
[----:B------:R-:W-:Y:S02]  /*3490*/  IMAD.MOV R3, RZ, RZ, -R3 ;  /* 0x000000ffff037224 */ /* 0x000fe400078e0a03 */
[----:B------:R-:W-:Y:S02]  /*34a0*/  IMAD.MOV R5, RZ, RZ, -R5 ;  /* 0x000000ffff057224 */ /* 0x000fe400078e0a05 */
[----:B------:R-:W-:Y:S02]  /*34b0*/  IMAD R103, R6, R3, R103 ;  /* 0x0000000306677224 */ /* 0x000fe400078e0267 */
[----:B------:R-:W-:Y:S02]  /*34c0*/  VIADD R7, R2, 0x44 ;  /* 0x0000004402077836 */ /* 0x000fe40000000000 */
[----:B------:R-:W-:Y:S01]  /*34d0*/  @!P2 IMAD.MOV R63, RZ, RZ, -R63 ;  /* 0x000000ffff3fa224 */ /* 0x000fe200078e0a3f */
[C---:B------:R-:W-:Y:S01]  /*34e0*/  ISETP.GT.U32.AND P2, PT, R6.reuse, R87, PT ;  /* 0x000000570600720c */ /* 0x040fe20003f44070 */
[C---:B------:R-:W-:Y:S01]  /*34f0*/  IMAD R105, R6.reuse, R5, R105 ;  /* 0x0000000506697224 */ /* 0x040fe200078e0269 */
[----:B------:R-:W-:Y:S01]  /*3500*/  IABS R101, R7 ;  /* 0x0000000700657213 */ /* 0x000fe20000000000 */
[----:B------:R-:W-:Y:S01]  /*3510*/  @!P5 IMAD.MOV R71, RZ, RZ, -R71 ;  /* 0x000000ffff47d224 */ /* 0x000fe200078e0a47 */
[----:B------:R-:W-:Y:S01]  /*3520*/  ISETP.GT.U32.AND P5, PT, R6, R103, PT ;  /* 0x000000670600720c */ /* 0x000fe20003fa4070 */
[----:B------:R-:W-:-:S02]  /*3530*/  VIADD R15, R2, 0x45 ;  /* 0x00000045020f7836 */ /* 0x000fc40000000000 */
[--C-:B------:R-:W-:Y:S02]  /*3540*/  @!P6 IMAD.IADD R95, R95, 0x1, -R6.reuse ;  /* 0x000000015f5fe824 */ /* 0x100fe400078e0a06 */
[--C-:B------:R-:W-:Y:S01]  /*3550*/  @!P1 IMAD.IADD R79, R79, 0x1, -R6.reuse ;  /* 0x000000014f4f9824 */ /* 0x100fe200078e0a06 */
[----:B------:R-:W-:Y:S01]  /*3560*/  ISETP.GE.AND P1, PT, R8, RZ, PT ;  /* 0x000000ff0800720c */ /* 0x000fe20003f26270 */
[----:B------:R-:W-:Y:S01]  /*3570*/  @!P3 IMAD.IADD R83, R83, 0x1, -R6 ;  /* 0x000000015353b824 */ /* 0x000fe200078e0a06 */
[----:B------:R-:W-:Y:S01]  /*3580*/  ISETP.GT.U32.AND P3, PT, R6, R105, PT ;  /* 0x000000690600720c */ /* 0x000fe20003f64070 */
[----:B------:R-:W-:Y:S01]  /*3590*/  IMAD.HI.U32 R3, R4, R101, RZ ;  /* 0x0000006504037227 */ /* 0x000fe200078e00ff */
[----:B------:R-:W-:Y:S02]  /*35a0*/  ISETP.GT.U32.AND P6, PT, R6, R95, PT ;  /* 0x0000005f0600720c */ /* 0x000fe40003fc4070 */
[----:B------:R-:W-:Y:S01]  /*35b0*/  IABS R97, R15 ;  /* 0x0000000f00617213 */ /* 0x000fe20000000000 */
[----:B------:R-:W-:-:S02]  /*35c0*/  IMAD.MOV R3, RZ, RZ, -R3 ;  /* 0x000000ffff037224 */ /* 0x000fc400078e0a03 */
[----:B------:R-:W-:Y:S01]  /*35d0*/  @!P2 IMAD.IADD R87, R87, 0x1, -R6 ;  /* 0x000000015757a824 */ /* 0x000fe200078e0a06 */
[----:B------:R-:W-:Y:S01]  /*35e0*/  ISETP.GE.AND P2, PT, R9, RZ, PT ;  /* 0x000000ff0900720c */ /* 0x000fe20003f46270 */
[----:B------:R-:W-:-:S04]  /*35f0*/  IMAD.HI.U32 R5, R4, R97, RZ ;  /* 0x0000006104057227 */ /* 0x000fc800078e00ff */
[--C-:B------:R-:W-:Y:S01]  /*3600*/  @!P5 IMAD.IADD R103, R103, 0x1, -R6.reuse ;  /* 0x000000016767d824 */ /* 0x100fe200078e0a06 */
[----:B------:R-:W-:Y:S01]  /*3610*/  ISETP.GE.AND P5, PT, R23, RZ, PT ;  /* 0x000000ff1700720c */ /* 0x000fe20003fa6270 */
[C---:B------:R-:W-:Y:S02]  /*3620*/  IMAD R101, R6.reuse, R3, R101 ;  /* 0x0000000306657224 */ /* 0x040fe400078e0265 */
[----:B------:R-:W-:Y:S02]  /*3630*/  IMAD.MOV R5, RZ, RZ, -R5 ;  /* 0x000000ffff057224 */ /* 0x000fe400078e0a05 */
[--C-:B------:R-:W-:Y:S01]  /*3640*/  @!P3 IMAD.IADD R105, R105, 0x1, -R6.reuse ;  /* 0x000000016969b824 */ /* 0x100fe200078e0a06 */
[C---:B------:R-:W-:Y:S01]  /*3650*/  ISETP.GT.U32.AND P3, PT, R6.reuse, R103, PT ;  /* 0x000000670600720c */ /* 0x040fe20003f64070 */
[----:B------:R-:W-:Y:S01]  /*3660*/  @!P1 IMAD.MOV R87, RZ, RZ, -R87 ;  /* 0x000000ffff579224 */ /* 0x000fe200078e0a57 */
[C---:B------:R-:W-:Y:S01]  /*3670*/  ISETP.GT.U32.AND P1, PT, R6.reuse, R101, PT ;  /* 0x000000650600720c */ /* 0x040fe20003f24070 */
[----:B------:R-:W-:Y:S01]  /*3680*/  @!P6 IMAD.IADD R95, R95, 0x1, -R6 ;  /* 0x000000015f5fe824 */ /* 0x000fe200078e0a06 */
[----:B------:R-:W-:Y:S01]  /*3690*/  ISETP.GE.AND P6, PT, R21, RZ, PT ;  /* 0x000000ff1500720c */ /* 0x000fe20003fc6270 */
[----:B------:R-:W-:-:S02]  /*36a0*/  IMAD R97, R6, R5, R97 ;  /* 0x0000000506617224 */ /* 0x000fc400078e0261 */
[----:B------:R-:W-:Y:S02]  /*36b0*/  @!P2 IMAD.MOV R95, RZ, RZ, -R95 ;  /* 0x000000ffff5fa224 */ /* 0x000fe400078e0a5f */
[----:B------:R-:W-:Y:S01]  /*36c0*/  @!P0 IMAD.MOV R83, RZ, RZ, -R83 ;  /* 0x000000ffff538224 */ /* 0x000fe200078e0a53 */
[----:B------:R-:W-:Y:S01]  /*36d0*/  ISETP.GT.U32.AND P2, PT, R6, R97, PT ;  /* 0x000000610600720c */ /* 0x000fe20003f44070 */
[----:B------:R-:W-:Y:S01]  /*36e0*/  VIADD R5, R2, 0x47 ;  /* 0x0000004702057836 */ /* 0x000fe20000000000 */
[----:B------:R-:W-:Y:S01]  /*36f0*/  ISETP.GT.U32.AND P0, PT, R6, R105, PT ;  /* 0x000000690600720c */ /* 0x000fe20003f04070 */
[--C-:B------:R-:W-:Y:S01]  /*3700*/  @!P3 IMAD.IADD R103, R103, 0x1, -R6.reuse ;  /* 0x000000016767b824 */ /* 0x100fe200078e0a06 */
[----:B------:R-:W-:Y:S01]  /*3710*/  ISETP.GE.AND P3, PT, R15, RZ, PT ;  /* 0x000000ff0f00720c */ /* 0x000fe20003f66270 */
[--C-:B------:R-:W-:Y:S01]  /*3720*/  @!P1 IMAD.IADD R101, R101, 0x1, -R6.reuse ;  /* 0x0000000165659824 */ /* 0x100fe200078e0a06 */
[----:B------:R-:W-:Y:S01]  /*3730*/  IABS R89, R5 ;  /* 0x0000000500597213 */ /* 0x000fe20000000000 */
[----:B------:R-:W-:Y:S01]  /*3740*/  VIADD R3, R2, 0x46 ;  /* 0x0000004602037836 */ /* 0x000fe20000000000 */
[----:B------:R-:W-:Y:S01]  /*3750*/  ISETP.GE.AND P1, PT, R5, RZ, PT ;  /* 0x000000ff0500720c */ /* 0x000fe20003f26270 */
[----:B------:R-:W-:Y:S01]  /*3760*/  @!P6 IMAD.MOV R103, RZ, RZ, -R103 ;  /* 0x000000ffff67e224 */ /* 0x000fe200078e0a67 */
[----:B------:R-:W-:Y:S01]  /*3770*/  ISETP.GT.U32.AND P6, PT, R6, R101, PT ;  /* 0x000000650600720c */ /* 0x000fe20003fc4070 */
[----:B------:R-:W-:Y:S01]  /*3780*/  @!P4 IMAD.MOV R79, RZ, RZ, -R79 ;  /* 0x000000ffff4fc224 */ /* 0x000fe200078e0a4f */
[----:B------:R-:W-:Y:S01]  /*3790*/  IABS R93, R3 ;  /* 0x00000003005d7213 */ /* 0x000fe20000000000 */
[----:B------:R-:W-:Y:S01]  /*37a0*/  @!P2 IMAD.IADD R97, R97, 0x1, -R6 ;  /* 0x000000016161a824 */ /* 0x000fe200078e0a06 */
[----:B------:R-:W-:Y:S01]  /*37b0*/  ISETP.GE.AND P4, PT, R7, RZ, PT ;  /* 0x000000ff0700720c */ /* 0x000fe20003f86270 */
[----:B------:R-:W-:-:S03]  /*37c0*/  IMAD.HI.U32 R5, R4, R89, RZ ;  /* 0x0000005904057227 */ /* 0x000fc600078e00ff */
[----:B------:R-:W-:Y:S01]  /*37d0*/  ISETP.GT.U32.AND P2, PT, R6, R97, PT ;  /* 0x000000610600720c */ /* 0x000fe20003f44070 */
[----:B------:R-:W-:Y:S01]  /*37e0*/  @!P0 IMAD.IADD R105, R105, 0x1, -R6 ;  /* 0x0000000169698824 */ /* 0x000fe200078e0a06 */
[----:B------:R-:W-:Y:S01]  /*37f0*/  ISETP.GE.AND P0, PT, R3, RZ, PT ;  /* 0x000000ff0300720c */ /* 0x000fe20003f06270 */
[----:B------:R-:W-:-:S04]  /*3800*/  IMAD.HI.U32 R3, R4, R93, RZ ;  /* 0x0000005d04037227 */ /* 0x000fc800078e00ff */
[----:B------:R-:W-:Y:S02]  /*3810*/  IMAD.MOV R5, RZ, RZ, -R5 ;  /* 0x000000ffff057224 */ /* 0x000fe400078e0a05 */
[----:B------:R-:W-:Y:S02]  /*3820*/  IMAD.MOV R3, RZ, RZ, -R3 ;  /* 0x000000ffff037224 */ /* 0x000fe400078e0a03 */
[----:B------:R-:W-:Y:S02]  /*3830*/  VIADD R7, R2, 0x48 ;  /* 0x0000004802077836 */ /* 0x000fe40000000000 */
[C---:B------:R-:W-:Y:S02]  /*3840*/  IMAD R89, R6.reuse, R5, R89 ;  /* 0x0000000506597224 */ /* 0x040fe400078e0259 */
[----:B------:R-:W-:Y:S01]  /*3850*/  @!P6 IMAD.IADD R101, R101, 0x1, -R6 ;  /* 0x000000016565e824 */ /* 0x000fe200078e0a06 */
[----:B------:R-:W-:Y:S01]  /*3860*/  IABS R85, R7 ;  /* 0x0000000700557213 */ /* 0x000fe20000000000 */
[----:B------:R-:W-:-:S02]  /*3870*/  IMAD R93, R6, R3, R93 ;  /* 0x00000003065d7224 */ /* 0x000fc400078e025d */
[----:B------:R-:W-:Y:S02]  /*3880*/  VIADD R3, R2, 0x49 ;  /* 0x0000004902037836 */ /* 0x000fe40000000000 */
[----:B------:R-:W-:Y:S01]  /*3890*/  @!P4 IMAD.MOV R101, RZ, RZ, -R101 ;  /* 0x000000ffff65c224 */ /* 0x000fe200078e0a65 */
[C---:B------:R-:W-:Y:S01]  /*38a0*/  ISETP.GT.U32.AND P4, PT, R6.reuse, R89, PT ;  /* 0x000000590600720c */ /* 0x040fe20003f84070 */
[----:B------:R-:W-:Y:S01]  /*38b0*/  @!P2 IMAD.IADD R97, R97, 0x1, -R6 ;  /* 0x000000016161a824 */ /* 0x000fe200078e0a06 */
[----:B------:R-:W-:Y:S01]  /*38c0*/  ISETP.GT.U32.AND P6, PT, R6, R93, PT ;  /* 0x0000005d0600720c */ /* 0x000fe20003fc4070 */
[----:B------:R-:W-:Y:S01]  /*38d0*/  @!P5 IMAD.MOV R105, RZ, RZ, -R105 ;  /* 0x000000ffff69d224 */ /* 0x000fe200078e0a69 */
[----:B------:R-:W-:Y:S01]  /*38e0*/  ISETP.GE.AND P2, PT, R3, RZ, PT ;  /* 0x000000ff0300720c */ /* 0x000fe20003f46270 */
[----:B------:R-:W-:Y:S01]  /*38f0*/  @!P3 IMAD.MOV R97, RZ, RZ, -R97 ;  /* 0x000000ffff61b224 */ /* 0x000fe200078e0a61 */
[----:B------:R-:W-:Y:S01]  /*3900*/  IABS R81, R3 ;  /* 0x0000000300517213 */ /* 0x000fe20000000000 */
[----:B------:R-:W-:Y:S01]  /*3910*/  IMAD.HI.U32 R3, R4, R85, RZ ;  /* 0x0000005504037227 */ /* 0x000fe200078e00ff */
[----:B------:R-:W-:-:S03]  /*3920*/  ISETP.GE.AND P5, PT, R7, RZ, PT ;  /* 0x000000ff0700720c */ /* 0x000fc60003fa6270 */
[----:B------:R-:W-:Y:S02]  /*3930*/  VIADD R7, R2, 0x4a ;  /* 0x0000004a02077836 */ /* 0x000fe40000000000 */
[----:B------:R-:W-:Y:S02]  /*3940*/  IMAD.MOV R5, RZ, RZ, -R3 ;  /* 0x000000ffff057224 */ /* 0x000fe400078e0a03 */
[----:B------:R-:W-:Y:S01]  /*3950*/  IMAD.HI.U32 R3, R4, R81, RZ ;  /* 0x0000005104037227 */ /* 0x000fe200078e00ff */
[----:B------:R-:W-:Y:S02]  /*3960*/  IABS R77, R7 ;  /* 0x00000007004d7213 */ /* 0x000fe40000000000 */
[----:B------:R-:W-:Y:S01]  /*3970*/  ISETP.GE.AND P3, PT, R7, RZ, PT ;  /* 0x000000ff0700720c */ /* 0x000fe20003f66270 */
[----:B------:R-:W-:Y:S02]  /*3980*/  @!P4 IMAD.IADD R89, R89, 0x1, -R6 ;  /* 0x000000015959c824 */ /* 0x000fe400078e0a06 */
[----:B------:R-:W-:-:S02]  /*3990*/  IMAD.MOV R3, RZ, RZ, -R3 ;  /* 0x000000ffff037224 */ /* 0x000fc400078e0a03 */
[----:B------:R-:W-:Y:S01]  /*39a0*/  @!P6 IMAD.IADD R93, R93, 0x1, -R6 ;  /* 0x000000015d5de824 */ /* 0x000fe200078e0a06 */
[C---:B------:R-:W-:Y:S01]  /*39b0*/  ISETP.GT.U32.AND P4, PT, R6.reuse, R89, PT ;  /* 0x000000590600720c */ /* 0x040fe20003f84070 */
[----:B------:R-:W-:Y:S02]  /*39c0*/  IMAD R81, R6, R3, R81 ;  /* 0x0000000306517224 */ /* 0x000fe400078e0251 */
[----:B------:R-:W-:Y:S01]  /*39d0*/  IMAD.HI.U32 R3, R4, R77, RZ ;  /* 0x0000004d04037227 */ /* 0x000fe200078e00ff */
[----:B------:R-:W-:-:S03]  /*39e0*/  ISETP.GT.U32.AND P6, PT, R6, R93, PT ;  /* 0x0000005d0600720c */ /* 0x000fc60003fc4070 */
[----:B------:R-:W-:Y:S02]  /*39f0*/  IMAD.MOV R3, RZ, RZ, -R3 ;  /* 0x000000ffff037224 */ /* 0x000fe400078e0a03 */
[----:B------:R-:W-:Y:S02]  /*3a00*/  VIADD R7, R2, 0x4c ;  /* 0x0000004c02077836 */ /* 0x000fe40000000000 */
[C---:B------:R-:W-:Y:S02]  /*3a10*/  IMAD R77, R6.reuse, R3, R77 ;  /* 0x00000003064d7224 */ /* 0x040fe400078e024d */
[--C-:B------:R-:W-:Y:S01]  /*3a20*/  @!P4 IMAD.IADD R89, R89, 0x1, -R6.reuse ;  /* 0x000000015959c824 */ /* 0x100fe200078e0a06 */
[----:B------:R-:W-:Y:S01]  /*3a30*/  IABS R69, R7 ;  /* 0x0000000700457213 */ /* 0x000fe20000000000 */
[C---:B------:R-:W-:Y:S01]  /*3a40*/  IMAD R85, R6.reuse, R5, R85 ;  /* 0x0000000506557224 */ /* 0x040fe200078e0255 */
[----:B------:R-:W-:Y:S01]  /*3a50*/  ISETP.GT.U32.AND P4, PT, R6, R77, PT ;  /* 0x0000004d0600720c */ /* 0x000fe20003f84070 */
[----:B------:R-:W-:-:S02]  /*3a60*/  @!P6 IMAD.IADD R93, R93, 0x1, -R6 ;  /* 0x000000015d5de824 */ /* 0x000fc400078e0a06 */
[----:B------:R-:W-:Y:S01]  /*3a70*/  VIADD R9, R2, 0x4d ;  /* 0x0000004d02097836 */ /* 0x000fe20000000000 */
[C---:B------:R-:W-:Y:S01]  /*3a80*/  ISETP.GT.U32.AND P6, PT, R6.reuse, R85, PT ;  /* 0x000000550600720c */ /* 0x040fe20003fc4070 */
[----:B------:R-:W-:Y:S01]  /*3a90*/  @!P0 IMAD.MOV R93, RZ, RZ, -R93 ;  /* 0x000000ffff5d8224 */ /* 0x000fe200078e0a5d */
[----:B------:R-:W-:Y:S01]  /*3aa0*/  ISETP.GT.U32.AND P0, PT, R6, R81, PT ;  /* 0x000000510600720c */ /* 0x000fe20003f04070 */
[----:B------:R-:W-:Y:S01]  /*3ab0*/  IMAD.HI.U32 R3, R4, R69, RZ ;  /* 0x0000004504037227 */ /* 0x000fe200078e00ff */
[----:B------:R-:W-:-:S03]  /*3ac0*/  IABS R65, R9 ;  /* 0x0000000900417213 */ /* 0x000fc60000000000 */
[----:B------:R-:W-:Y:S02]  /*3ad0*/  VIADD R8, R2, 0x4b ;  /* 0x0000004b02087836 */ /* 0x000fe40000000000 */
[----:B------:R-:W-:Y:S02]  /*3ae0*/  @!P4 IMAD.IADD R77, R77, 0x1, -R6 ;  /* 0x000000014d4dc824 */ /* 0x000fe400078e0a06 */
[----:B------:R-:W-:Y:S01]  /*3af0*/  IMAD.MOV R3, RZ, RZ, -R3 ;  /* 0x000000ffff037224 */ /* 0x000fe200078e0a03 */
[----:B------:R-:W-:Y:S01]  /*3b00*/  IABS R73, R8 ;  /* 0x0000000800497213 */ /* 0x000fe20000000000 */
[----:B------:R-:W-:Y:S01]  /*3b10*/  @!P1 IMAD.MOV R89, RZ, RZ, -R89 ;  /* 0x000000ffff599224 */ /* 0x000fe200078e0a59 */
[C---:B------:R-:W-:Y:S01]  /*3b20*/  ISETP.GT.U32.AND P1, PT, R6.reuse, R77, PT ;  /* 0x0000004d0600720c */ /* 0x040fe20003f24070 */
[----:B------:R-:W-:Y:S02]  /*3b30*/  IMAD R69, R6, R3, R69 ;  /* 0x0000000306457224 */ /* 0x000fe400078e0245 */
[----:B------:R-:W-:-:S04]  /*3b40*/  IMAD.HI.U32 R3, R4, R65, RZ ;  /* 0x0000004104037227 */ /* 0x000fc800078e00ff */
[----:B------:R-:W-:Y:S02]  /*3b50*/  @!P0 IMAD.IADD R81, R81, 0x1, -R6 ;  /* 0x0000000151518824 */ /* 0x000fe400078e0a06 */
[----:B------:R-:W-:-:S03]  /*3b60*/  IMAD.HI.U32 R5, R4, R73, RZ ;  /* 0x0000004904057227 */ /* 0x000fc600078e00ff */
[C---:B------:R-:W-:Y:S01]  /*3b70*/  ISETP.GT.U32.AND P4, PT, R6.reuse, R81, PT ;  /* 0x000000510600720c */ /* 0x040fe20003f84070 */
[----:B------:R-:W-:Y:S02]  /*3b80*/  IMAD.MOV R3, RZ, RZ, -R3 ;  /* 0x000000ffff037224 */ /* 0x000fe400078e0a03 */
[----:B------:R-:W-:Y:S02]  /*3b90*/  IMAD.MOV R5, RZ, RZ, -R5 ;  /* 0x000000ffff057224 */ /* 0x000fe400078e0a05 */
[--C-:B------:R-:W-:Y:S02]  /*3ba0*/  @!P6 IMAD.IADD R85, R85, 0x1, -R6.reuse ;  /* 0x000000015555e824 */ /* 0x100fe400078e0a06 */
[C---:B------:R-:W-:Y:S02]  /*3bb0*/  IMAD R65, R6.reuse, R3, R65 ;  /* 0x0000000306417224 */ /* 0x040fe400078e0241 */
[C---:B------:R-:W-:Y:S01]  /*3bc0*/  IMAD R73, R6.reuse, R5, R73 ;  /* 0x0000000506497224 */ /* 0x040fe200078e0249 */
[C---:B------:R-:W-:Y:S01]  /*3bd0*/  ISETP.GT.U32.AND P0, PT, R6.reuse, R85, PT ;  /* 0x000000550600720c */ /* 0x040fe20003f04070 */
[--C-:B------:R-:W-:Y:S01]  /*3be0*/  @!P1 IMAD.IADD R77, R77, 0x1, -R6.reuse ;  /* 0x000000014d4d9824 */ /* 0x100fe200078e0a06 */
[----:B------:R-:W-:Y:S01]  /*3bf0*/  ISETP.GT.U32.AND P1, PT, R6, R65, PT ;  /* 0x000000410600720c */ /* 0x000fe20003f24070 */
[----:B------:R-:W-:Y:S01]  /*3c00*/  VIADD R15, R2, 0x4e ;  /* 0x0000004e020f7836 */ /* 0x000fe20000000000 */
[----:B------:R-:W-:Y:S01]  /*3c10*/  ISETP.GT.U32.AND P6, PT, R6, R73, PT ;  /* 0x000000490600720c */ /* 0x000fe20003fc4070 */
[----:B------:R-:W-:Y:S01]  /*3c20*/  @!P4 IMAD.IADD R81, R81, 0x1, -R6 ;  /* 0x000000015151c824 */ /* 0x000fe200078e0a06 */
[----:B------:R-:W-:Y:S01]  /*3c30*/  ISETP.GE.AND P4, PT, R8, RZ, PT ;  /* 0x000000ff0800720c */ /* 0x000fe20003f86270 */
[C---:B------:R-:W-:Y:S01]  /*3c40*/  VIADD R8, R2.reuse, 0x50 ;  /* 0x0000005002087836 */ /* 0x040fe20000000000 */
[----:B------:R-:W-:Y:S01]  /*3c50*/  IABS R61, R15 ;  /* 0x0000000f003d7213 */ /* 0x000fe20000000000 */
[----:B------:R-:W-:-:S02]  /*3c60*/  VIADD R19, R2, 0x4f ;  /* 0x0000004f02137836 */ /* 0x000fc40000000000 */
[----:B------:R-:W-:Y:S01]  /*3c70*/  @!P2 IMAD.MOV R81, RZ, RZ, -R81 ;  /* 0x000000ffff51a224 */ /* 0x000fe200078e0a51 */
[----:B------:R-:W-:Y:S01]  /*3c80*/  IABS R53, R8 ;  /* 0x0000000800357213 */ /* 0x000fe20000000000 */
[----:B------:R-:W-:Y:S01]  /*3c90*/  IMAD.HI.U32 R3, R4, R61, RZ ;  /* 0x0000003d04037227 */ /* 0x000fe200078e00ff */
[----:B------:R-:W-:-:S03]  /*3ca0*/  IABS R57, R19 ;  /* 0x0000001300397213 */ /* 0x000fc60000000000 */
[--C-:B------:R-:W-:Y:S01]  /*3cb0*/  @!P0 IMAD.IADD R85, R85, 0x1, -R6.reuse ;  /* 0x0000000155558824 */ /* 0x100fe200078e0a06 */
[C---:B------:R-:W-:Y:S01]  /*3cc0*/  ISETP.GT.U32.AND P0, PT, R6.reuse, R69, PT ;  /* 0x000000450600720c */ /* 0x040fe20003f04070 */
[--C-:B------:R-:W-:Y:S02]  /*3cd0*/  @!P1 IMAD.IADD R65, R65, 0x1, -R6.reuse ;  /* 0x0000000141419824 */ /* 0x100fe400078e0a06 */
[----:B------:R-:W-:Y:S02]  /*3ce0*/  IMAD.MOV R3, RZ, RZ, -R3 ;  /* 0x000000ffff037224 */ /* 0x000fe400078e0a03 */
[----:B------:R-:W-:Y:S02]  /*3cf0*/  @!P6 IMAD.IADD R73, R73, 0x1, -R6 ;  /* 0x000000014949e824 */ /* 0x000fe400078e0a06 */
[----:B------:R-:W-:Y:S01]  /*3d00*/  @!P5 IMAD.MOV R85, RZ, RZ, -R85 ;  /* 0x000000ffff55d224 */ /* 0x000fe200078e0a55 */
[C---:B------:R-:W-:Y:S01]  /*3d10*/  ISETP.GT.U32.AND P5, PT, R6.reuse, R65, PT ;  /* 0x000000410600720c */ /* 0x040fe20003fa4070 */
[C---:B------:R-:W-:Y:S01]  /*3d20*/  IMAD R61, R6.reuse, R3, R61 ;  /* 0x00000003063d7224 */ /* 0x040fe200078e023d */
[----:B------:R-:W-:Y:S01]  /*3d30*/  ISETP.GT.U32.AND P6, PT, R6, R73, PT ;  /* 0x000000490600720c */ /* 0x000fe20003fc4070 */
[----:B------:R-:W-:-:S03]  /*3d40*/  IMAD.HI.U32 R3, R4, R53, RZ ;  /* 0x0000003504037227 */ /* 0x000fc600078e00ff */
[----:B------:R-:W-:Y:S01]  /*3d50*/  ISETP.GT.U32.AND P2, PT, R6, R61, PT ;  /* 0x0000003d0600720c */ /* 0x000fe20003f44070 */
[----:B------:R-:W-:Y:S02]  /*3d60*/  IMAD.MOV R3, RZ, RZ, -R3 ;  /* 0x000000ffff037224 */ /* 0x000fe400078e0a03 */
[----:B------:R-:W-:-:S04]  /*3d70*/  IMAD.HI.U32 R5, R4, R57, RZ ;  /* 0x0000003904057227 */ /* 0x000fc800078e00ff */
[C---:B------:R-:W-:Y:S02]  /*3d80*/  IMAD R53, R6.reuse, R3, R53 ;  /* 0x0000000306357224 */ /* 0x040fe400078e0235 */
[----:B------:R-:W-:Y:S02]  /*3d90*/  IMAD.MOV R5, RZ, RZ, -R5 ;  /* 0x000000ffff057224 */ /* 0x000fe400078e0a05 */
[--C-:B------:R-:W-:Y:S01]  /*3da0*/  @!P5 IMAD.IADD R65, R65, 0x1, -R6.reuse ;  /* 0x000000014141d824 */ /* 0x100fe200078e0a06 */
[C---:B------:R-:W-:Y:S01]  /*3db0*/  ISETP.GT.U32.AND P5, PT, R6.reuse, R53, PT ;  /* 0x000000350600720c */ /* 0x040fe20003fa4070 */
[----:B------:R-:W-:Y:S01]  /*3dc0*/  @!P6 IMAD.IADD R73, R73, 0x1, -R6 ;  /* 0x000000014949e824 */ /* 0x000fe200078e0a06 */
[----:B------:R-:W-:Y:S01]  /*3dd0*/  ISETP.GE.AND P6, PT, R7, RZ, PT ;  /* 0x000000ff0700720c */ /* 0x000fe20003fc6270 */
[----:B------:R-:W-:Y:S02]  /*3de0*/  IMAD R57, R6, R5, R57 ;  /* 0x0000000506397224 */ /* 0x000fe400078e0239 */
[----:B------:R-:W-:-:S02]  /*3df0*/  VIADD R7, R2, 0x51 ;  /* 0x0000005102077836 */ /* 0x000fc40000000000 */
[--C-:B------:R-:W-:Y:S01]  /*3e00*/  @!P0 IMAD.IADD R69, R69, 0x1, -R6.reuse ;  /* 0x0000000145458824 */ /* 0x100fe200078e0a06 */
[----:B------:R-:W-:Y:S01]  /*3e10*/  ISETP.GE.AND P0, PT, R9, RZ, PT ;  /* 0x000000ff0900720c */ /* 0x000fe20003f06270 */
[----:B------:R-:W-:Y:S01]  /*3e20*/  @!P4 IMAD.MOV R73, RZ, RZ, -R73 ;  /* 0x000000ffff49c224 */ /* 0x000fe200078e0a49 */
[----:B------:R-:W-:Y:S01]  /*3e30*/  ISETP.GT.U32.AND P4, PT, R6, R57, PT ;  /* 0x000000390600720c */ /* 0x000fe20003f84070 */
[----:B------:R-:W-:Y:S01]  /*3e40*/  VIADD R9, R2, 0x52 ;  /* 0x0000005202097836 */ /* 0x000fe20000000000 */
[----:B------:R-:W-:Y:S01]  /*3e50*/  IABS R49, R7 ;  /* 0x0000000700317213 */ /* 0x000fe20000000000 */
[--C-:B------:R-:W-:Y:S01]  /*3e60*/  @!P5 IMAD.IADD R53, R53, 0x1, -R6.reuse ;  /* 0x000000013535d824 */ /* 0x100fe200078e0a06 */
[----:B------:R-:W-:Y:S01]  /*3e70*/  ISETP.GT.U32.AND P1, PT, R6, R69, PT ;  /* 0x000000450600720c */ /* 0x000fe20003f24070 */
[----:B------:R-:W-:Y:S01]  /*3e80*/  @!P2 IMAD.IADD R61, R61, 0x1, -R6 ;  /* 0x000000013d3da824 */ /* 0x000fe200078e0a06 */
[----:B------:R-:W-:Y:S01]  /*3e90*/  IABS R45, R9 ;  /* 0x00000009002d7213 */ /* 0x000fe20000000000 */
[----:B------:R-:W-:Y:S01]  /*3ea0*/  IMAD.HI.U32 R3, R4, R49, RZ ;  /* 0x0000003104037227 */ /* 0x000fe200078e00ff */
[----:B------:R-:W-:-:S02]  /*3eb0*/  ISETP.GT.U32.AND P5, PT, R6, R53, PT ;  /* 0x000000350600720c */ /* 0x000fc40003fa4070 */
[----:B------:R-:W-:Y:S01]  /*3ec0*/  ISETP.GE.AND P2, PT, R8, RZ, PT ;  /* 0x000000ff0800720c */ /* 0x000fe20003f46270 */
[----:B------:R-:W-:Y:S02]  /*3ed0*/  IMAD.MOV R5, RZ, RZ, -R3 ;  /* 0x000000ffff057224 */ /* 0x000fe400078e0a03 */
[----:B------:R-:W-:-:S04]  /*3ee0*/  IMAD.HI.U32 R3, R4, R45, RZ ;  /* 0x0000002d04037227 */ /* 0x000fc800078e00ff */
[--C-:B------:R-:W-:Y:S02]  /*3ef0*/  @!P4 IMAD.IADD R57, R57, 0x1, -R6.reuse ;  /* 0x000000013939c824 */ /* 0x100fe400078e0a06 */
[----:B------:R-:W-:Y:S02]  /*3f00*/  IMAD.MOV R3, RZ, RZ, -R3 ;  /* 0x000000ffff037224 */ /* 0x000fe400078e0a03 */
[--C-:B------:R-:W-:Y:S01]  /*3f10*/  @!P1 IMAD.IADD R69, R69, 0x1, -R6.reuse ;  /* 0x0000000145459824 */ /* 0x100fe200078e0a06 */
[C---:B------:R-:W-:Y:S01]  /*3f20*/  ISETP.GT.U32.AND P4, PT, R6.reuse, R57, PT ;  /* 0x000000390600720c */ /* 0x040fe20003f84070 */
[C---:B------:R-:W-:Y:S01]  /*3f30*/  IMAD R45, R6.reuse, R3, R45 ;  /* 0x00000003062d7224 */ /* 0x040fe200078e022d */
[----:B------:R-:W-:Y:S01]  /*3f40*/  ISETP.GE.AND P1, PT, R19, RZ, PT ;  /* 0x000000ff1300720c */ /* 0x000fe20003f26270 */
[----:B------:R-:W-:Y:S01]  /*3f50*/  @!P6 IMAD.MOV R69, RZ, RZ, -R69 ;  /* 0x000000ffff45e224 */ /* 0x000fe200078e0a45 */
[C---:B------:R-:W-:Y:S01]  /*3f60*/  ISETP.GT.U32.AND P6, PT, R6.reuse, R61, PT ;  /* 0x0000003d0600720c */ /* 0x040fe20003fc4070 */
[----:B------:R-:W-:Y:S01]  /*3f70*/  @!P5 IMAD.IADD R53, R53, 0x1, -R6 ;  /* 0x000000013535d824 */ /* 0x000fe200078e0a06 */
[----:B------:R-:W-:Y:S01]  /*3f80*/  ISETP.GT.U32.AND P5, PT, R6, R45, PT ;  /* 0x0000002d0600720c */ /* 0x000fe20003fa4070 */
[----:B------:R-:W-:-:S02]  /*3f90*/  VIADD R8, R2, 0x53 ;  /* 0x0000005302087836 */ /* 0x000fc40000000000 */
[----:B------:R-:W-:Y:S01]  /*3fa0*/  @!P3 IMAD.MOV R77, RZ, RZ, -R77 ;  /* 0x000000ffff4db224 */ /* 0x000fe200078e0a4d */
[----:B------:R-:W-:Y:S01]  /*3fb0*/  ISETP.GE.AND P3, PT, R15, RZ, PT ;  /* 0x000000ff0f00720c */ /* 0x000fe20003f66270 */
[----:B------:R-:W-:Y:S01]  /*3fc0*/  IMAD R49, R6, R5, R49 ;  /* 0x0000000506317224 */ /* 0x000fe200078e0231 */
[----:B------:R-:W-:Y:S01]  /*3fd0*/  IABS R41, R8 ;  /* 0x0000000800297213 */ /* 0x000fe20000000000 */
[----:B------:R-:W-:Y:S01]  /*3fe0*/  @!P4 IMAD.IADD R57, R57, 0x1, -R6 ;  /* 0x000000013939c824 */ /* 0x000fe200078e0a06 */
[----:B------:R-:W-:Y:S01]  /*3ff0*/  ISETP.GE.AND P4, PT, R7, RZ, PT ;  /* 0x000000ff0700720c */ /* 0x000fe20003f86270 */
[----:B------:R-:W-:Y:S02]  /*4000*/  VIADD R7, R2, 0x55 ;  /* 0x0000005502077836 */ /* 0x000fe40000000000 */
[----:B------:R-:W-:-:S03]  /*4010*/  IMAD.HI.U32 R3, R4, R41, RZ ;  /* 0x0000002904037227 */ /* 0x000fc600078e00ff */
[----:B------:R-:W-:Y:S01]  /*4020*/  IABS R33, R7 ;  /* 0x0000000700217213 */ /* 0x000fe20000000000 */
[--C-:B------:R-:W-:Y:S01]  /*4030*/  @!P6 IMAD.IADD R61, R61, 0x1, -R6.reuse ;  /* 0x000000013d3de824 */ /* 0x100fe200078e0a06 */
[C---:B------:R-:W-:Y:S01]  /*4040*/  ISETP.GT.U32.AND P6, PT, R6.reuse, R49, PT ;  /* 0x000000310600720c */ /* 0x040fe20003fc4070 */
[----:B------:R-:W-:Y:S02]  /*4050*/  @!P5 IMAD.IADD R45, R45, 0x1, -R6 ;  /* 0x000000012d2dd824 */ /* 0x000fe400078e0a06 */
[----:B------:R-:W-:Y:S02]  /*4060*/  IMAD.MOV R3, RZ, RZ, -R3 ;  /* 0x000000ffff037224 */ /* 0x000fe400078e0a03 */
[----:B------:R-:W-:Y:S01]  /*4070*/  @!P3 IMAD.MOV R61, RZ, RZ, -R61 ;  /* 0x000000ffff3db224 */ /* 0x000fe200078e0a3d */
[C---:B------:R-:W-:Y:S01]  /*4080*/  ISETP.GT.U32.AND P3, PT, R6.reuse, R45, PT ;  /* 0x0000002d0600720c */ /* 0x040fe20003f64070 */
[----:B------:R-:W-:Y:S02]  /*4090*/  IMAD R41, R6, R3, R41 ;  /* 0x0000000306297224 */ /* 0x000fe400078e0229 */
[----:B------:R-:W-:-:S03]  /*40a0*/  IMAD.HI.U32 R3, R4, R33, RZ ;  /* 0x0000002104037227 */ /* 0x000fc600078e00ff */
[----:B------:R-:W-:Y:S01]  /*40b0*/  ISETP.GT.U32.AND P5, PT, R6, R41, PT ;  /* 0x000000290600720c */ /* 0x000fe20003fa4070 */
[----:B------:R-:W-:Y:S02]  /*40c0*/  VIADD R15, R2, 0x54 ;  /* 0x00000054020f7836 */ /* 0x000fe40000000000 */
[----:B------:R-:W-:Y:S02]  /*40d0*/  IMAD.MOV R3, RZ, RZ, -R3 ;  /* 0x000000ffff037224 */ /* 0x000fe400078e0a03 */
[--C-:B------:R-:W-:Y:S01]  /*40e0*/  @!P6 IMAD.IADD R49, R49, 0x1, -R6.reuse ;  /* 0x000000013131e824 */ /* 0x100fe200078e0a06 */
[----:B------:R-:W-:Y:S01]  /*40f0*/  IABS R37, R15 ;  /* 0x0000000f00257213 */ /* 0x000fe20000000000 */
[----:B------:R-:W-:Y:S01]  /*4100*/  IMAD R33, R6, R3, R33 ;  /* 0x0000000306217224 */ /* 0x000fe200078e0221 */
[----:B------:R-:W-:Y:S01]  /*4110*/  ISETP.GE.AND P6, PT, R9, RZ, PT ;  /* 0x000000ff0900720c */ /* 0x000fe20003fc6270 */
[----:B------:R-:W-:Y:S02]  /*4120*/  @!P3 IMAD.IADD R45, R45, 0x1, -R6 ;  /* 0x000000012d2db824 */ /* 0x000fe400078e0a06 */
[----:B------:R-:W-:Y:S01]  /*4130*/  IMAD.HI.U32 R5, R4, R37, RZ ;  /* 0x0000002504057227 */ /* 0x000fe200078e00ff */
[----:B------:R-:W-:-:S03]  /*4140*/  ISETP.GT.U32.AND P3, PT, R6, R33, PT ;  /* 0x000000210600720c */ /* 0x000fc60003f64070 */
[----:B------:R-:W-:Y:S02]  /*4150*/  VIADD R9, R2, 0x56 ;  /* 0x0000005602097836 */ /* 0x000fe40000000000 */
[----:B------:R-:W-:Y:S02]  /*4160*/  IMAD.MOV R5, RZ, RZ, -R5 ;  /* 0x000000ffff057224 */ /* 0x000fe400078e0a05 */
[----:B------:R-:W-:Y:S01]  /*4170*/  @!P2 IMAD.MOV R53, RZ, RZ, -R53 ;  /* 0x000000ffff35a224 */ /* 0x000fe200078e0a35 */
[----:B------:R-:W-:Y:S01]  /*4180*/  IABS R29, R9 ;  /* 0x00000009001d7213 */ /* 0x000fe20000000000 */
[----:B------:R-:W-:Y:S02]  /*4190*/  IMAD R37, R6, R5, R37 ;  /* 0x0000000506257224 */ /* 0x000fe400078e0225 */
[----:B------:R-:W-:Y:S02]  /*41a0*/  VIADD R5, R2, 0x57 ;  /* 0x0000005702057836 */ /* 0x000fe40000000000 */
[----:B------:R-:W-:Y:S01]  /*41b0*/  IMAD.HI.U32 R3, R4, R29, RZ ;  /* 0x0000001d04037227 */ /* 0x000fe200078e00ff */
[----:B------:R-:W-:-:S02]  /*41c0*/  ISETP.GT.U32.AND P2, PT, R6, R37, PT ;  /* 0x000000250600720c */ /* 0x000fc40003f44070 */
[----:B------:R-:W-:Y:S01]  /*41d0*/  IABS R23, R5 ;  /* 0x0000000500177213 */ /* 0x000fe20000000000 */
[----:B------:R-:W-:Y:S02]  /*41e0*/  @!P3 IMAD.IADD R33, R33, 0x1, -R6 ;  /* 0x000000012121b824 */ /* 0x000fe400078e0a06 */
[----:B------:R-:W-:Y:S02]  /*41f0*/  IMAD.MOV R3, RZ, RZ, -R3 ;  /* 0x000000ffff037224 */ /* 0x000fe400078e0a03 */
[----:B------:R-:W-:Y:S01]  /*4200*/  @!P0 IMAD.MOV R65, RZ, RZ, -R65 ;  /* 0x000000ffff418224 */ /* 0x000fe200078e0a41 */
[C---:B------:R-:W-:Y:S01]  /*4210*/  ISETP.GT.U32.AND P3, PT, R6.reuse, R33, PT ;  /* 0x000000210600720c */ /* 0x040fe20003f64070 */
[C---:B------:R-:W-:Y:S01]  /*4220*/  IMAD R29, R6.reuse, R3, R29 ;  /* 0x00000003061d7224 */ /* 0x040fe200078e021d */
[----:B------:R-:W-:Y:S01]  /*4230*/  ISETP.GT.U32.AND P0, PT, R6, R49, PT ;  /* 0x000000310600720c */ /* 0x000fe20003f04070 */
[----:B------:R-:W-:-:S04]  /*4240*/  IMAD.HI.U32 R3, R4, R23, RZ ;  /* 0x0000001704037227 */ /* 0x000fc800078e00ff */
[----:B------:R-:W-:Y:S02]  /*4250*/  IMAD.MOV R3, RZ, RZ, -R3 ;  /* 0x000000ffff037224 */ /* 0x000fe400078e0a03 */
[--C-:B------:R-:W-:Y:S01]  /*4260*/  @!P5 IMAD.IADD R41, R41, 0x1, -R6.reuse ;  /* 0x000000012929d824 */ /* 0x100fe200078e0a06 */
[----:B------:R-:W-:Y:S01]  /*4270*/  ISETP.GE.AND P5, PT, R7, RZ, PT ;  /* 0x000000ff0700720c */ /* 0x000fe20003fa6270 */
[----:B------:R-:W-:Y:S02]  /*4280*/  IMAD R23, R6, R3, R23 ;  /* 0x0000000306177224 */ /* 0x000fe400078e0217 */
[--C-:B------:R-:W-:Y:S02]  /*4290*/  @!P3 IMAD.IADD R33, R33, 0x1, -R6.reuse ;  /* 0x000000012121b824 */ /* 0x100fe400078e0a06 */
[----:B------:R-:W-:Y:S01]  /*42a0*/  VIADD R7, R2, 0x58 ;  /* 0x0000005802077836 */ /* 0x000fe20000000000 */
[----:B------:R-:W-:Y:S01]  /*42b0*/  ISETP.GT.U32.AND P3, PT, R6, R23, PT ;  /* 0x000000170600720c */ /* 0x000fe20003f64070 */
[----:B------:R-:W-:Y:S01]  /*42c0*/  @!P1 IMAD.MOV R57, RZ, RZ, -R57 ;  /* 0x000000ffff399224 */ /* 0x000fe200078e0a39 */
[----:B------:R-:W-:Y:S01]  /*42d0*/  ISETP.GE.AND P1, PT, R8, RZ, PT ;  /* 0x000000ff0800720c */ /* 0x000fe20003f26270 */
[----:B------:R-:W-:Y:S01]  /*42e0*/  VIADD R8, R2, 0x59 ;  /* 0x0000005902087836 */ /* 0x000fe20000000000 */
[----:B------:R-:W-:Y:S01]  /*42f0*/  IABS R19, R7 ;  /* 0x0000000700137213 */ /* 0x000fe20000000000 */
[--C-:B------:R-:W-:Y:S01]  /*4300*/  @!P2 IMAD.IADD R37, R37, 0x1, -R6.reuse ;  /* 0x000000012525a824 */ /* 0x100fe200078e0a06 */
[----:B------:R-:W-:Y:S01]  /*4310*/  ISETP.GT.U32.AND P2, PT, R6, R41, PT ;  /* 0x000000290600720c */ /* 0x000fe20003f44070 */
[----:B------:R-:W-:Y:S01]  /*4320*/  @!P0 IMAD.IADD R49, R49, 0x1, -R6 ;  /* 0x0000000131318824 */ /* 0x000fe200078e0a06 */
[----:B------:R-:W-:Y:S01]  /*4330*/  ISETP.GE.AND P0, PT, R15, RZ, PT ;  /* 0x000000ff0f00720c */ /* 0x000fe20003f06270 */
[----:B------:R-:W-:Y:S01]  /*4340*/  IMAD.HI.U32 R3, R4, R19, RZ ;  /* 0x0000001304037227 */ /* 0x000fe200078e00ff */
[----:B------:R-:W-:-:S03]  /*4350*/  IABS R15, R8 ;  /* 0x00000008000f7213 */ /* 0x000fc60000000000 */
        /* <DEDUP_REMOVED lines=9> */
[C---:B------:R-:W-:Y:S01]  /*43f0*/  ISETP.GT.U32.AND P2, PT, R6.reuse, R29, PT ;  /* 0x0000001d0600720c */ /* 0x040fe20003f44070 */
[C---:B------:R-:W-:Y:S02]  /*4400*/  IMAD R15, R6.reuse, R3, R15 ;  /* 0x00000003060f7224 */ /* 0x040fe400078e020f */
[--C-:B------:R-:W-:Y:S01]  /*4410*/  @!P4 IMAD.IADD R37, R37, 0x1, -R6.reuse ;  /* 0x000000012525c824 */ /* 0x100fe200078e0a06 */
[----:B------:R-:W-:Y:S01]  /*4420*/  ISETP.GE.AND P4, PT, R5, RZ, PT ;  /* 0x000000ff0500720c */ /* 0x000fe20003f86270 */
[----:B------:R-:W-:Y:S01]  /*4430*/  @!P3 IMAD.IADD R23, R23, 0x1, -R6 ;  /* 0x000000011717b824 */ /* 0x000fe200078e0a06 */
[C---:B------:R-:W-:Y:S01]  /*4440*/  ISETP.GT.U32.AND P3, PT, R6.reuse, R15, PT ;  /* 0x0000000f0600720c */ /* 0x040fe20003f64070 */
[----:B------:R-:W-:Y:S01]  /*4450*/  @!P0 IMAD.MOV R37, RZ, RZ, -R37 ;  /* 0x000000ffff258224 */ /* 0x000fe200078e0a25 */
[----:B------:R-:W-:Y:S01]  /*4460*/  ISETP.GT.U32.AND P0, PT, R6, R19, PT ;  /* 0x000000130600720c */ /* 0x000fe20003f04070 */
[----:B------:R-:W-:-:S02]  /*4470*/  VIADD R21, R2, 0x5a ;  /* 0x0000005a02157836 */ /* 0x000fc40000000000 */
[----:B------:R-:W-:Y:S01]  /*4480*/  @!P6 IMAD.MOV R45, RZ, RZ, -R45 ;  /* 0x000000ffff2de224 */ /* 0x000fe200078e0a2d */
[----:B------:R-:W-:Y:S01]  /*4490*/  ISETP.GE.AND P6, PT, R9, RZ, PT ;  /* 0x000000ff0900720c */ /* 0x000fe20003fc6270 */
[----:B------:R-:W-:Y:S01]  /*44a0*/  @!P2 IMAD.IADD R29, R29, 0x1, -R6 ;  /* 0x000000011d1da824 */ /* 0x000fe200078e0a06 */
[----:B------:R-:W-:Y:S01]  /*44b0*/  IABS R9, R21 ;  /* 0x0000001500097213 */ /* 0x000fe20000000000 */
[----:B------:R-:W-:Y:S01]  /*44c0*/  @!P5 IMAD.MOV R33, RZ, RZ, -R33 ;  /* 0x000000ffff21d224 */ /* 0x000fe200078e0a21 */
[----:B------:R-:W-:Y:S01]  /*44d0*/  ISETP.GE.AND P5, PT, R8, RZ, PT ;  /* 0x000000ff0800720c */ /* 0x000fe20003fa6270 */
[----:B------:R-:W-:Y:S01]  /*44e0*/  VIADD R8, R2, 0x5b ;  /* 0x0000005b02087836 */ /* 0x000fe20000000000 */
[----:B------:R-:W-:Y:S01]  /*44f0*/  ISETP.GT.U32.AND P2, PT, R6, R29, PT ;  /* 0x0000001d0600720c */ /* 0x000fe20003f44070 */
[----:B------:R-:W-:Y:S01]  /*4500*/  @!P1 IMAD.MOV R41, RZ, RZ, -R41 ;  /* 0x000000ffff299224 */ /* 0x000fe200078e0a29 */
[----:B------:R-:W-:Y:S01]  /*4510*/  ISETP.GE.AND P1, PT, R7, RZ, PT ;  /* 0x000000ff0700720c */ /* 0x000fe20003f26270 */
[----:B------:R-:W-:Y:S01]  /*4520*/  IMAD.HI.U32 R5, R4, R9, RZ ;  /* 0x0000000904057227 */ /* 0x000fe200078e00ff */
[----:B------:R-:W-:-:S03]  /*4530*/  IABS R7, R8 ;  /* 0x0000000800077213 */ /* 0x000fc60000000000 */
[--C-:B------:R-:W-:Y:S02]  /*4540*/  @!P3 IMAD.IADD R15, R15, 0x1, -R6.reuse ;  /* 0x000000010f0fb824 */ /* 0x100fe400078e0a06 */
[----:B------:R-:W-:Y:S02]  /*4550*/  @!P0 IMAD.IADD R19, R19, 0x1, -R6 ;  /* 0x0000000113138824 */ /* 0x000fe400078e0a06 */
[----:B------:R-:W-:Y:S01]  /*4560*/  IMAD.MOV R5, RZ, RZ, -R5 ;  /* 0x000000ffff057224 */ /* 0x000fe200078e0a05 */
[----:B------:R-:W-:Y:S01]  /*4570*/  ISETP.GT.U32.AND P3, PT, R6, R15, PT ;  /* 0x0000000f0600720c */ /* 0x000fe20003f64070 */
[----:B------:R-:W-:Y:S01]  /*4580*/  IMAD.HI.U32 R3, R4, R7, RZ ;  /* 0x0000000704037227 */ /* 0x000fe200078e00ff */
[----:B------:R-:W-:-:S03]  /*4590*/  ISETP.GT.U32.AND P0, PT, R6, R19, PT ;  /* 0x000000130600720c */ /* 0x000fc60003f04070 */
[----:B------:R-:W-:Y:S02]  /*45a0*/  IMAD R9, R6, R5, R9 ;  /* 0x0000000506097224 */ /* 0x000fe400078e0209 */
[----:B------:R-:W-:Y:S01]  /*45b0*/  @!P4 IMAD.MOV R23, RZ, RZ, -R23 ;  /* 0x000000ffff17c224 */ /* 0x000fe200078e0a17 */
[----:B------:R-:W-:Y:S01]  /*45c0*/  ISETP.GE.AND P4, PT, R8, RZ, PT ;  /* 0x000000ff0800720c */ /* 0x000fe20003f86270 */
[C---:B------:R-:W-:Y:S02]  /*45d0*/  VIADD R5, R2.reuse, 0x5c ;  /* 0x0000005c02057836 */ /* 0x040fe40000000000 */
[----:B------:R-:W-:Y:S02]  /*45e0*/  IMAD.MOV R8, RZ, RZ, -R3 ;  /* 0x000000ffff087224 */ /* 0x000fe400078e0a03 */
[----:B------:R-:W-:Y:S01]  /*45f0*/  @!P2 IMAD.IADD R29, R29, 0x1, -R6 ;  /* 0x000000011d1da824 */ /* 0x000fe200078e0a06 */
[----:B------:R-:W-:Y:S01]  /*4600*/  ISETP.GE.AND P2, PT, R21, RZ, PT ;  /* 0x000000ff1500720c */ /* 0x000fe20003f46270 */
[----:B------:R-:W-:Y:S01]  /*4610*/  VIADD R24, R2, 0x5d ;  /* 0x0000005d02187836 */ /* 0x000fe20000000000 */
[----:B------:R-:W-:Y:S01]  /*4620*/  IABS R21, R5 ;  /* 0x0000000500157213 */ /* 0x000fe20000000000 */
[----:B------:R-:W-:-:S02]  /*4630*/  IMAD R7, R6, R8, R7 ;  /* 0x0000000806077224 */ /* 0x000fc400078e0207 */
[----:B------:R-:W-:Y:S01]  /*4640*/  @!P3 IMAD.IADD R15, R15, 0x1, -R6 ;  /* 0x000000010f0fb824 */ /* 0x000fe200078e0a06 */
[----:B------:R-:W-:Y:S01]  /*4650*/  IABS R25, R24 ;  /* 0x0000001800197213 */ /* 0x000fe20000000000 */
[----:B------:R-:W-:Y:S01]  /*4660*/  IMAD.HI.U32 R3, R4, R21, RZ ;  /* 0x0000001504037227 */ /* 0x000fe200078e00ff */
[----:B------:R-:W-:-:S03]  /*4670*/  ISETP.GT.U32.AND P3, PT, R6, R7, PT ;  /* 0x000000070600720c */ /* 0x000fc60003f64070 */
[----:B------:R-:W-:Y:S01]  /*4680*/  @!P6 IMAD.MOV R29, RZ, RZ, -R29 ;  /* 0x000000ffff1de224 */ /* 0x000fe200078e0a1d */
[----:B------:R-:W-:Y:S01]  /*4690*/  ISETP.GT.U32.AND P6, PT, R6, R9, PT ;  /* 0x000000090600720c */ /* 0x000fe20003fc4070 */
[----:B------:R-:W-:Y:S01]  /*46a0*/  @!P0 IMAD.IADD R19, R19, 0x1, -R6 ;  /* 0x0000000113138824 */ /* 0x000fe200078e0a06 */
[----:B------:R-:W-:Y:S01]  /*46b0*/  ISETP.GE.AND P0, PT, R5, RZ, PT ;  /* 0x000000ff0500720c */ /* 0x000fe20003f06270 */
[----:B------:R-:W-:-:S04]  /*46c0*/  IMAD.HI.U32 R5, R4, R25, RZ ;  /* 0x0000001904057227 */ /* 0x000fc800078e00ff */
[----:B------:R-:W-:Y:S02]  /*46d0*/  IMAD.MOV R3, RZ, RZ, -R3 ;  /* 0x000000ffff037224 */ /* 0x000fe400078e0a03 */
[----:B------:R-:W-:Y:S02]  /*46e0*/  IMAD.MOV R5, RZ, RZ, -R5 ;  /* 0x000000ffff057224 */ /* 0x000fe400078e0a05 */
[C---:B------:R-:W-:Y:S02]  /*46f0*/  IMAD R8, R6.reuse, R3, R21 ;  /* 0x0000000306087224 */ /* 0x040fe400078e0215 */
[C---:B------:R-:W-:Y:S02]  /*4700*/  IMAD R21, R6.reuse, R5, R25 ;  /* 0x0000000506157224 */ /* 0x040fe400078e0219 */
[----:B------:R-:W-:Y:S01]  /*4710*/  @!P5 IMAD.MOV R15, RZ, RZ, -R15 ;  /* 0x000000ffff0fd224 */ /* 0x000fe200078e0a0f */
[----:B------:R-:W-:Y:S01]  /*4720*/  ISETP.GT.U32.AND P5, PT, R6, R8, PT ;  /* 0x000000080600720c */ /* 0x000fe20003fa4070 */
[----:B------:R-:W-:-:S02]  /*4730*/  VIADD R25, R2, 0x5f ;  /* 0x0000005f02197836 */ /* 0x000fc40000000000 */
[--C-:B------:R-:W-:Y:S02]  /*4740*/  @!P3 IMAD.IADD R7, R7, 0x1, -R6.reuse ;  /* 0x000000010707b824 */ /* 0x100fe400078e0a06 */
[--C-:B------:R-:W-:Y:S01]  /*4750*/  @!P6 IMAD.IADD R9, R9, 0x1, -R6.reuse ;  /* 0x000000010909e824 */ /* 0x100fe200078e0a06 */
[----:B------:R-:W-:Y:S01]  /*4760*/  IABS R43, R25 ;  /* 0x00000019002b7213 */ /* 0x000fe20000000000 */
[----:B------:R-:W-:Y:S01]  /*4770*/  VIADD R3, R2, 0x5e ;  /* 0x0000005e02037836 */ /* 0x000fe20000000000 */
[----:B------:R-:W-:Y:S01]  /*4780*/  ISETP.GT.U32.AND P3, PT, R6, R7, PT ;  /* 0x000000070600720c */ /* 0x000fe20003f64070 */
[----:B------:R-:W-:Y:S01]  /*4790*/  VIADD R75, R2, 0x60 ;  /* 0x00000060024b7836 */ /* 0x000fe20000000000 */
[----:B------:R-:W-:Y:S01]  /*47a0*/  ISETP.GT.U32.AND P6, PT, R6, R9, PT ;  /* 0x000000090600720c */ /* 0x000fe20003fc4070 */
[----:B------:R-:W-:Y:S01]  /*47b0*/  IMAD.HI.U32 R5, R4, R43, RZ ;  /* 0x0000002b04057227 */ /* 0x000fe200078e00ff */
[----:B------:R-:W-:Y:S02]  /*47c0*/  IABS R31, R3 ;  /* 0x00000003001f7213 */ /* 0x000fe40000000000 */
[----:B------:R-:W-:Y:S01]  /*47d0*/  IABS R55, R75 ;  /* 0x0000004b00377213 */ /* 0x000fe20000000000 */
[----:B------:R-:W-:-:S02]  /*47e0*/  @!P5 IMAD.IADD R8, R8, 0x1, -R6 ;  /* 0x000000010808d824 */ /* 0x000fc400078e0a06 */
[----:B------:R-:W-:Y:S02]  /*47f0*/  IMAD.MOV R5, RZ, RZ, -R5 ;  /* 0x000000ffff057224 */ /* 0x000fe400078e0a05 */
[----:B------:R-:W-:Y:S01]  /*4800*/  @!P1 IMAD.MOV R19, RZ, RZ, -R19 ;  /* 0x000000ffff139224 */ /* 0x000fe200078e0a13 */
[----:B------:R-:W-:Y:S01]  /*4810*/  ISETP.GT.U32.AND P5, PT, R6, R8, PT ;  /* 0x000000080600720c */ /* 0x000fe20003fa4070 */
[--C-:B------:R-:W-:Y:S01]  /*4820*/  @!P3 IMAD.IADD R7, R7, 0x1, -R6.reuse ;  /* 0x000000010707b824 */ /* 0x100fe200078e0a06 */
[----:B------:R-:W-:Y:S01]  /*4830*/  ISETP.GE.AND P1, PT, R24, RZ, PT ;  /* 0x000000ff1800720c */ /* 0x000fe20003f26270 */
[C---:B------:R-:W-:Y:S01]  /*4840*/  IMAD R43, R6.reuse, R5, R43 ;  /* 0x00000005062b7224 */ /* 0x040fe200078e022b */
[----:B------:R-:W-:Y:S01]  /*4850*/  ISETP.GE.AND P3, PT, R25, RZ, PT ;  /* 0x000000ff1900720c */ /* 0x000fe20003f66270 */
[----:B------:R-:W-:Y:S01]  /*4860*/  @!P6 IMAD.IADD R9, R9, 0x1, -R6 ;  /* 0x000000010909e824 */ /* 0x000fe200078e0a06 */
[----:B------:R-:W-:Y:S01]  /*4870*/  ISETP.GE.AND P6, PT, R3, RZ, PT ;  /* 0x000000ff0300720c */ /* 0x000fe20003fc6270 */
[----:B------:R-:W-:Y:S01]  /*4880*/  @!P4 IMAD.MOV R7, RZ, RZ, -R7 ;  /* 0x000000ffff07c224 */ /* 0x000fe200078e0a07 */
[----:B------:R-:W-:Y:S01]  /*4890*/  ISETP.GT.U32.AND P4, PT, R6, R43, PT ;  /* 0x0000002b0600720c */ /* 0x000fe20003f84070 */
[----:B------:R-:W-:-:S04]  /*48a0*/  IMAD.HI.U32 R3, R4, R31, RZ ;  /* 0x0000001f04037227 */ /* 0x000fc800078e00ff */
[----:B------:R-:W-:Y:S01]  /*48b0*/  @!P2 IMAD.MOV R9, RZ, RZ, -R9 ;  /* 0x000000ffff09a224 */ /* 0x000fe200078e0a09 */
[----:B------:R-:W-:Y:S01]  /*48c0*/  ISETP.GT.U32.AND P2, PT, R6, R21, PT ;  /* 0x000000150600720c */ /* 0x000fe20003f44070 */
[----:B------:R-:W-:Y:S02]  /*48d0*/  IMAD.MOV R24, RZ, RZ, -R3 ;  /* 0x000000ffff187224 */ /* 0x000fe400078e0a03 */
[----:B------:R-:W-:Y:S02]  /*48e0*/  @!P5 IMAD.IADD R8, R8, 0x1, -R6 ;  /* 0x000000010808d824 */ /* 0x000fe400078e0a06 */
[----:B------:R-:W-:Y:S02]  /*48f0*/  IMAD R31, R6, R24, R31 ;  /* 0x00000018061f7224 */ /* 0x000fe400078e021f */
[----:B------:R-:W-:Y:S02]  /*4900*/  VIADD R24, R2, 0x62 ;  /* 0x0000006202187836 */ /* 0x000fe40000000000 */
[----:B------:R-:W-:Y:S01]  /*4910*/  IMAD.HI.U32 R3, R4, R55, RZ ;  /* 0x0000003704037227 */ /* 0x000fe200078e00ff */
[----:B------:R-:W-:-:S03]  /*4920*/  ISETP.GT.U32.AND P5, PT, R6, R31, PT ;  /* 0x0000001f0600720c */ /* 0x000fc60003fa4070 */
[----:B------:R-:W-:Y:S01]  /*4930*/  @!P0 IMAD.MOV R8, RZ, RZ, -R8 ;  /* 0x000000ffff088224 */ /* 0x000fe200078e0a08 */
[----:B------:R-:W-:Y:S01]  /*4940*/  ISETP.GE.AND P0, PT, R75, RZ, PT ;  /* 0x000000ff4b00720c */ /* 0x000fe20003f06270 */
[--C-:B------:R-:W-:Y:S01]  /*4950*/  @!P4 IMAD.IADD R43, R43, 0x1, -R6.reuse ;  /* 0x000000012b2bc824 */ /* 0x100fe200078e0a06 */
[----:B------:R-:W-:Y:S01]  /*4960*/  IABS R75, R24 ;  /* 0x00000018004b7213 */ /* 0x000fe20000000000 */
[----:B------:R-:W-:Y:S02]  /*4970*/  IMAD.MOV R3, RZ, RZ, -R3 ;  /* 0x000000ffff037224 */ /* 0x000fe400078e0a03 */
[----:B------:R-:W-:Y:S01]  /*4980*/  VIADD R107, R2, 0x61 ;  /* 0x00000061026b7836 */ /* 0x000fe20000000000 */
[C---:B------:R-:W-:Y:S01]  /*4990*/  ISETP.GT.U32.AND P4, PT, R6.reuse, R43, PT ;  /* 0x0000002b0600720c */ /* 0x040fe20003f84070 */
[----:B------:R-:W-:Y:S02]  /*49a0*/  @!P2 IMAD.IADD R21, R21, 0x1, -R6 ;  /* 0x000000011515a824 */ /* 0x000fe400078e0a06 */
[----:B------:R-:W-:Y:S01]  /*49b0*/  IMAD R55, R6, R3, R55 ;  /* 0x0000000306377224 */ /* 0x000fe200078e0237 */
[----:B------:R-:W-:Y:S01]  /*49c0*/  IABS R67, R107 ;  /* 0x0000006b00437213 */ /* 0x000fe20000000000 */
[----:B------:R-:W-:Y:S01]  /*49d0*/  IMAD.HI.U32 R3, R4, R75, RZ ;  /* 0x0000004b04037227 */ /* 0x000fe200078e00ff */
[----:B------:R-:W-:-:S03]  /*49e0*/  ISETP.GT.U32.AND P2, PT, R6, R21, PT ;  /* 0x000000150600720c */ /* 0x000fc60003f44070 */
[----:B------:R-:W-:Y:S02]  /*49f0*/  IMAD.MOV R3, RZ, RZ, -R3 ;  /* 0x000000ffff037224 */ /* 0x000fe400078e0a03 */
[----:B------:R-:W-:-:S04]  /*4a00*/  IMAD.HI.U32 R5, R4, R67, RZ ;  /* 0x0000004304057227 */ /* 0x000fc800078e00ff */
[C---:B------:R-:W-:Y:S02]  /*4a10*/  IMAD R75, R6.reuse, R3, R75 ;  /* 0x00000003064b7224 */ /* 0x040fe400078e024b */
[----:B------:R-:W-:Y:S02]  /*4a20*/  IMAD.MOV R5, RZ, RZ, -R5 ;  /* 0x000000ffff057224 */ /* 0x000fe400078e0a05 */
[--C-:B------:R-:W-:Y:S01]  /*4a30*/  @!P4 IMAD.IADD R43, R43, 0x1, -R6.reuse ;  /* 0x000000012b2bc824 */ /* 0x100fe200078e0a06 */
[C---:B------:R-:W-:Y:S01]  /*4a40*/  ISETP.GT.U32.AND P4, PT, R6.reuse, R75, PT ;  /* 0x0000004b0600720c */ /* 0x040fe20003f84070 */
[C---:B------:R-:W-:Y:S02]  /*4a50*/  IMAD R67, R6.reuse, R5, R67 ;  /* 0x0000000506437224 */ /* 0x040fe400078e0243 */
[--C-:B------:R-:W-:Y:S02]  /*4a60*/  @!P5 IMAD.IADD R31, R31, 0x1, -R6.reuse ;  /* 0x000000011f1fd824 */ /* 0x100fe400078e0a06 */
[--C-:B------:R-:W-:Y:S01]  /*4a70*/  @!P2 IMAD.IADD R21, R21, 0x1, -R6.reuse ;  /* 0x000000011515a824 */ /* 0x100fe200078e0a06 */
[----:B------:R-:W-:Y:S01]  /*4a80*/  ISETP.GT.U32.AND P2, PT, R6, R55, PT ;  /* 0x000000370600720c */ /* 0x000fe20003f44070 */
[----:B------:R-:W-:Y:S01]  /*4a90*/  VIADD R108, R2, 0x64 ;  /* 0x00000064026c7836 */ /* 0x000fe20000000000 */
[C---:B------:R-:W-:Y:S01]  /*4aa0*/  ISETP.GT.U32.AND P5, PT, R6.reuse, R31, PT ;  /* 0x0000001f0600720c */ /* 0x040fe20003fa4070 */
[----:B------:R-:W-:Y:S01]  /*4ab0*/  @!P1 IMAD.MOV R21, RZ, RZ, -R21 ;  /* 0x000000ffff159224 */ /* 0x000fe200078e0a15 */
[----:B------:R-:W-:Y:S01]  /*4ac0*/  ISETP.GT.U32.AND P1, PT, R6, R67, PT ;  /* 0x000000430600720c */ /* 0x000fe20003f24070 */
[----:B------:R-:W-:Y:S01]  /*4ad0*/  VIADD R25, R2, 0x63 ;  /* 0x0000006302197836 */ /* 0x000fe20000000000 */
[----:B------:R-:W-:Y:S01]  /*4ae0*/  IABS R99, R108 ;  /* 0x0000006c00637213 */ /* 0x000fe20000000000 */
[----:B------:R-:W-:-:S02]  /*4af0*/  @!P4 IMAD.IADD R75, R75, 0x1, -R6 ;  /* 0x000000014b4bc824 */ /* 0x000fc400078e0a06 */
[----:B------:R-:W-:Y:S01]  /*4b00*/  @!P3 IMAD.MOV R43, RZ, RZ, -R43 ;  /* 0x000000ffff2bb224 */ /* 0x000fe200078e0a2b */
[----:B------:R-:W-:Y:S01]  /*4b10*/  IABS R91, R25 ;  /* 0x00000019005b7213 */ /* 0x000fe20000000000 */
[----:B------:R-:W-:Y:S01]  /*4b20*/  IMAD.HI.U32 R5, R4, R99, RZ ;  /* 0x0000006304057227 */ /* 0x000fe200078e00ff */
[----:B------:R-:W-:Y:S02]  /*4b30*/  ISETP.GT.U32.AND P4, PT, R6, R75, PT ;  /* 0x0000004b0600720c */ /* 0x000fe40003f84070 */
[----:B------:R-:W-:Y:S01]  /*4b40*/  ISETP.GE.AND P3, PT, R25, RZ, PT ;  /* 0x000000ff1900720c */ /* 0x000fe20003f66270 */
[--C-:B------:R-:W-:Y:S01]  /*4b50*/  @!P5 IMAD.IADD R31, R31, 0x1, -R6.reuse ;  /* 0x000000011f1fd824 */ /* 0x100fe200078e0a06 */
[----:B------:R-:W-:Y:S01]  /*4b60*/  ISETP.GE.AND P5, PT, R107, RZ, PT ;  /* 0x000000ff6b00720c */ /* 0x000fe20003fa6270 */
[--C-:B------:R-:W-:Y:S01]  /*4b70*/  @!P1 IMAD.IADD R67, R67, 0x1, -R6.reuse ;  /* 0x0000000143439824 */ /* 0x100fe200078e0a06 */
[----:B------:R-:W-:Y:S01]  /*4b80*/  ISETP.GE.AND P1, PT, R24, RZ, PT ;  /* 0x000000ff1800720c */ /* 0x000fe20003f26270 */
[----:B------:R-:W-:-:S02]  /*4b90*/  @!P2 IMAD.IADD R55, R55, 0x1, -R6 ;  /* 0x000000013737a824 */ /* 0x000fc400078e0a06 */
[----:B------:R-:W-:Y:S01]  /*4ba0*/  @!P6 IMAD.MOV R31, RZ, RZ, -R31 ;  /* 0x000000ffff1fe224 */ /* 0x000fe200078e0a1f */
[C---:B------:R-:W-:Y:S01]  /*4bb0*/  ISETP.GT.U32.AND P6, PT, R6.reuse, R67, PT ;  /* 0x000000430600720c */ /* 0x040fe20003fc4070 */
[----:B------:R-:W-:Y:S01]  /*4bc0*/  IMAD.MOV R5, RZ, RZ, -R5 ;  /* 0x000000ffff057224 */ /* 0x000fe200078e0a05 */
[----:B------:R-:W-:Y:S01]  /*4bd0*/  ISETP.GT.U32.AND P2, PT, R6, R55, PT ;  /* 0x000000370600720c */ /* 0x000fe20003f44070 */
[----:B------:R-:W-:-:S04]  /*4be0*/  IMAD.HI.U32 R3, R4, R91, RZ ;  /* 0x0000005b04037227 */ /* 0x000fc800078e00ff */
[C---:B------:R-:W-:Y:S02]  /*4bf0*/  IMAD R99, R6.reuse, R5, R99 ;  /* 0x0000000506637224 */ /* 0x040fe400078e0263 */
[----:B------:R-:W-:Y:S02]  /*4c00*/  IMAD.MOV R3, RZ, RZ, -R3 ;  /* 0x000000ffff037224 */ /* 0x000fe400078e0a03 */
[--C-:B------:R-:W-:Y:S01]  /*4c10*/  @!P4 IMAD.IADD R75, R75, 0x1, -R6.reuse ;  /* 0x000000014b4bc824 */ /* 0x100fe200078e0a06 */
[C---:B------:R-:W-:Y:S01]  /*4c20*/  ISETP.GT.U32.AND P4, PT, R6.reuse, R99, PT ;  /* 0x000000630600720c */ /* 0x040fe20003f84070 */
[----:B------:R-:W-:Y:S02]  /*4c30*/  IMAD R91, R6, R3, R91 ;  /* 0x00000003065b7224 */ /* 0x000fe400078e025b */
[----:B------:R-:W-:Y:S02]  /*4c40*/  VIADD R3, R2, 0x65 ;  /* 0x0000006502037836 */ /* 0x000fe40000000000 */
[--C-:B------:R-:W-:Y:S01]  /*4c50*/  @!P6 IMAD.IADD R67, R67, 0x1, -R6.reuse ;  /* 0x000000014343e824 */ /* 0x100fe200078e0a06 */
[----:B------:R-:W-:Y:S01]  /*4c60*/  ISETP.GT.U32.AND P6, PT, R6, R91, PT ;  /* 0x0000005b0600720c */ /* 0x000fe20003fc4070 */
[--C-:B------:R-:W-:Y:S01]  /*4c70*/  @!P2 IMAD.IADD R55, R55, 0x1, -R6.reuse ;  /* 0x000000013737a824 */ /* 0x100fe200078e0a06 */
[----:B------:R-:W-:Y:S01]  /*4c80*/  IABS R107, R3 ;  /* 0x00000003006b7213 */ /* 0x000fe20000000000 */
[----:B------:R-:W-:Y:S01]  /*4c90*/  VIADD R5, R2, 0x66 ;  /* 0x0000006602057836 */ /* 0x000fe20000000000 */
[----:B------:R-:W-:Y:S01]  /*4ca0*/  ISETP.GE.AND P2, PT, R108, RZ, PT ;  /* 0x000000ff6c00720c */ /* 0x000fe20003f46270 */
[----:B------:R-:W-:Y:S01]  /*4cb0*/  @!P0 IMAD.MOV R55, RZ, RZ, -R55 ;  /* 0x000000ffff378224 */ /* 0x000fe200078e0a37 */
[----:B------:R-:W-:Y:S01]  /*4cc0*/  ISETP.GE.AND P0, PT, R3, RZ, PT ;  /* 0x000000ff0300720c */ /* 0x000fe20003f06270 */
[----:B------:R-:W-:Y:S01]  /*4cd0*/  @!P4 IMAD.IADD R99, R99, 0x1, -R6 ;  /* 0x000000016363c824 */ /* 0x000fe200078e0a06 */
[----:B------:R-:W-:Y:S01]  /*4ce0*/  IABS R241, R5 ;  /* 0x0000000500f17213 */ /* 0x000fe20000000000 */
[----:B------:R-:W-:Y:S01]  /*4cf0*/  IMAD.HI.U32 R3, R4, R107, RZ ;  /* 0x0000006b04037227 */ /* 0x000fe200078e00ff */
[----:B------:R-:W-:-:S02]  /*4d00*/  SHF.R.U32.HI R108, RZ, 0x6, R122 ;  /* 0x00000006ff6c7819 */ /* 0x000fc4000001167a */
[----:B------:R-:W-:Y:S01]  /*4d10*/  ISETP.GT.U32.AND P4, PT, R6, R99, PT ;  /* 0x000000630600720c */ /* 0x000fe20003f84070 */
[----:B------:R-:W-:Y:S01]  /*4d20*/  @!P5 IMAD.MOV R67, RZ, RZ, -R67 ;  /* 0x000000ffff43d224 */ /* 0x000fe200078e0a43 */
[----:B------:R-:W-:Y:S01]  /*4d30*/  ISETP.GE.AND P5, PT, R5, RZ, PT ;  /* 0x000000ff0500720c */ /* 0x000fe20003fa6270 */
[----:B------:R-:W-:Y:S02]  /*4d40*/  VIADD R24, R2, 0x67 ;  /* 0x0000006702187836 */ /* 0x000fe40000000000 */
[----:B------:R-:W-:Y:S02]  /*4d50*/  IMAD.MOV R5, RZ, RZ, -R3 ;  /* 0x000000ffff057224 */ /* 0x000fe400078e0a03 */
[----:B------:R-:W-:Y:S01]  /*4d60*/  @!P6 IMAD.IADD R91, R91, 0x1, -R6 ;  /* 0x000000015b5be824 */ /* 0x000fe200078e0a06 */
[----:B------:R-:W-:Y:S01]  /*4d70*/  IABS R25, R24 ;  /* 0x0000001800197213 */ /* 0x000fe20000000000 */
[----:B------:R-:W-:-:S03]  /*4d80*/  IMAD.HI.U32 R3, R4, R241, RZ ;  /* 0x000000f104037227 */ /* 0x000fc600078e00ff */
[----:B------:R-:W-:Y:S01]  /*4d90*/  ISETP.GT.U32.AND P6, PT, R6, R91, PT ;  /* 0x0000005b0600720c */ /* 0x000fe20003fc4070 */
[----:B------:R-:W-:Y:S01]  /*4da0*/  @!P1 IMAD.MOV R75, RZ, RZ, -R75 ;  /* 0x000000ffff4b9224 */ /* 0x000fe200078e0a4b */
[----:B------:R-:W-:Y:S01]  /*4db0*/  ISETP.GE.AND P1, PT, R24, RZ, PT ;  /* 0x000000ff1800720c */ /* 0x000fe20003f26270 */
[----:B------:R-:W-:Y:S01]  /*4dc0*/  IMAD.MOV R24, RZ, RZ, -R3 ;  /* 0x000000ffff187224 */ /* 0x000fe200078e0a03 */
[----:B------:R-:W-:Y:S01]  /*4dd0*/  SGXT.U32 R3, R108, 0x1 ;  /* 0x000000016c03781a */ /* 0x000fe20000000000 */
[C---:B------:R-:W-:Y:S02]  /*4de0*/  IMAD R107, R6.reuse, R5, R107 ;  /* 0x00000005066b7224 */ /* 0x040fe400078e026b */
[----:B------:R-:W-:Y:S02]  /*4df0*/  IMAD R241, R6, R24, R241 ;  /* 0x0000001806f17224 */ /* 0x000fe400078e02f1 */
[----:B------:R-:W-:-:S04]  /*4e00*/  IMAD.HI.U32 R5, R4, R25, RZ ;  /* 0x0000001904057227 */ /* 0x000fc800078e00ff */
[--C-:B------:R-:W-:Y:S01]  /*4e10*/  @!P4 IMAD.IADD R99, R99, 0x1, -R6.reuse ;  /* 0x000000016363c824 */ /* 0x100fe200078e0a06 */
[C---:B------:R-:W-:Y:S01]  /*4e20*/  ISETP.GT.U32.AND P4, PT, R6.reuse, R241, PT ;  /* 0x000000f10600720c */ /* 0x040fe20003f84070 */
[----:B------:R-:W-:Y:S02]  /*4e30*/  IMAD.MOV R5, RZ, RZ, -R5 ;  /* 0x000000ffff057224 */ /* 0x000fe400078e0a05 */
[--C-:B------:R-:W-:Y:S01]  /*4e40*/  @!P6 IMAD.IADD R91, R91, 0x1, -R6.reuse ;  /* 0x000000015b5be824 */ /* 0x100fe200078e0a06 */
[C---:B------:R-:W-:Y:S01]  /*4e50*/  ISETP.GT.U32.AND P6, PT, R6.reuse, R107, PT ;  /* 0x0000006b0600720c */ /* 0x040fe20003fc4070 */
[----:B------:R-:W-:Y:S02]  /*4e60*/  IMAD R242, R6, R5, R25 ;  /* 0x0000000506f27224 */ /* 0x000fe400078e0219 */
[----:B------:R-:W-:Y:S02]  /*4e70*/  VIADD R108, R2, 0x68 ;  /* 0x00000068026c7836 */ /* 0x000fe40000000000 */
        /* <DEDUP_REMOVED lines=10> */
[--C-:B------:R-:W-:Y:S02]  /*4f20*/  @!P6 IMAD.IADD R107, R107, 0x1, -R6.reuse ;  /* 0x000000016b6be824 */ /* 0x100fe400078e0a06 */
[----:B------:R-:W-:Y:S02]  /*4f30*/  IMAD.MOV R5, RZ, RZ, -R5 ;  /* 0x000000ffff057224 */ /* 0x000fe400078e0a05 */
[----:B------:R-:W-:Y:S01]  /*4f40*/  @!P3 IMAD.IADD R242, R242, 0x1, -R6 ;  /* 0x00000001f2f2b824 */ /* 0x000fe200078e0a06 */
[C---:B------:R-:W-:Y:S01]  /*4f50*/  ISETP.GT.U32.AND P6, PT, R6.reuse, R107, PT ;  /* 0x0000006b0600720c */ /* 0x040fe20003fc4070 */
[----:B------:R-:W-:-:S02]  /*4f60*/  IMAD R245, R6, R5, R245 ;  /* 0x0000000506f57224 */ /* 0x000fc400078e02f5 */
[----:B------:R-:W-:Y:S01]  /*4f70*/  IMAD.HI.U32 R24, R4, R25, RZ ;  /* 0x0000001904187227 */ /* 0x000fe200078e00ff */
[----:B------:R-:W-:-:S03]  /*4f80*/  ISETP.GT.U32.AND P3, PT, R6, R242, PT ;  /* 0x000000f20600720c */ /* 0x000fc60003f64070 */
[----:B------:R-:W-:Y:S01]  /*4f90*/  @!P4 IMAD.IADD R241, R241, 0x1, -R6 ;  /* 0x00000001f1f1c824 */ /* 0x000fe200078e0a06 */
[----:B------:R-:W-:Y:S01]  /*4fa0*/  ISETP.GT.U32.AND P4, PT, R6, R245, PT ;  /* 0x000000f50600720c */ /* 0x000fe20003f84070 */
[----:B------:R-:W-:Y:S02]  /*4fb0*/  IMAD.MOV R24, RZ, RZ, -R24 ;  /* 0x000000ffff187224 */ /* 0x000fe400078e0a18 */
[----:B------:R-:W-:Y:S02]  /*4fc0*/  VIADD R5, R2, 0x6a ;  /* 0x0000006a02057836 */ /* 0x000fe40000000000 */
[----:B------:R-:W-:Y:S02]  /*4fd0*/  IMAD R246, R6, R24, R25 ;  /* 0x0000001806f67224 */ /* 0x000fe400078e0219 */
[--C-:B------:R-:W-:Y:S01]  /*4fe0*/  @!P6 IMAD.IADD R107, R107, 0x1, -R6.reuse ;  /* 0x000000016b6be824 */ /* 0x100fe200078e0a06 */
[----:B------:R-:W-:Y:S01]  /*4ff0*/  IABS R249, R5 ;  /* 0x0000000500f97213 */ /* 0x000fe20000000000 */
[--C-:B------:R-:W-:Y:S01]  /*5000*/  @!P3 IMAD.IADD R242, R242, 0x1, -R6.reuse ;  /* 0x00000001f2f2b824 */ /* 0x100fe200078e0a06 */
[----:B------:R-:W-:Y:S01]  /*5010*/  ISETP.GT.U32.AND P3, PT, R6, R246, PT ;  /* 0x000000f60600720c */ /* 0x000fe20003f64070 */
[----:B------:R-:W-:Y:S01]  /*5020*/  @!P0 IMAD.MOV R107, RZ, RZ, -R107 ;  /* 0x000000ffff6b8224 */ /* 0x000fe200078e0a6b */
[----:B------:R-:W-:Y:S01]  /*5030*/  ISETP.GE.AND P0, PT, R5, RZ, PT ;  /* 0x000000ff0500720c */ /* 0x000fe20003f06270 */
[----:B------:R-:W-:Y:S01]  /*5040*/  VIADD R5, R2, 0x6b ;  /* 0x0000006b02057836 */ /* 0x000fe20000000000 */
[----:B------:R-:W-:Y:S01]  /*5050*/  ISETP.GE.AND P6, PT, R111, RZ, PT ;  /* 0x000000ff6f00720c */ /* 0x000fe20003fc6270 */
[----:B------:R-:W-:-:S02]  /*5060*/  @!P4 IMAD.IADD R245, R245, 0x1, -R6 ;  /* 0x00000001f5f5c824 */ /* 0x000fc400078e0a06 */
[----:B------:R-:W-:Y:S01]  /*5070*/  @!P5 IMAD.MOV R241, RZ, RZ, -R241 ;  /* 0x000000fffff1d224 */ /* 0x000fe200078e0af1 */
[----:B------:R-:W-:Y:S01]  /*5080*/  ISETP.GE.AND P5, PT, R5, RZ, PT ;  /* 0x000000ff0500720c */ /* 0x000fe20003fa6270 */
[----:B------:R-:W-:Y:S01]  /*5090*/  VIADD R24, R2, 0x6c ;  /* 0x0000006c02187836 */ /* 0x000fe20000000000 */
[----:B------:R-:W-:Y:S01]  /*50a0*/  IABS R251, R5 ;  /* 0x0000000500fb7213 */ /* 0x000fe20000000000 */
[----:B------:R-:W-:Y:S01]  /*50b0*/  IMAD.HI.U32 R5, R4, R249, RZ ;  /* 0x000000f904057227 */ /* 0x000fe200078e00ff */
[----:B------:R-:W-:Y:S02]  /*50c0*/  ISETP.GT.U32.AND P4, PT, R6, R245, PT ;  /* 0x000000f50600720c */ /* 0x000fe40003f84070 */
[----:B------:R-:W-:Y:S01]  /*50d0*/  IABS R239, R24 ;  /* 0x0000001800ef7213 */ /* 0x000fe20000000000 */
[----:B------:R-:W-:Y:S02]  /*50e0*/  IMAD.MOV R25, RZ, RZ, -R5 ;  /* 0x000000ffff197224 */ /* 0x000fe400078e0a05 */
[----:B------:R-:W-:-:S04]  /*50f0*/  IMAD.HI.U32 R5, R4, R251, RZ ;  /* 0x000000fb04057227 */ /* 0x000fc800078e00ff */
[----:B------:R-:W-:Y:S02]  /*5100*/  @!P3 IMAD.IADD R246, R246, 0x1, -R6 ;  /* 0x00000001f6f6b824 */ /* 0x000fe400078e0a06 */
[----:B------:R-:W-:Y:S02]  /*5110*/  IMAD.MOV R5, RZ, RZ, -R5 ;  /* 0x000000ffff057224 */ /* 0x000fe400078e0a05 */
[----:B------:R-:W-:Y:S01]  /*5120*/  @!P1 IMAD.MOV R242, RZ, RZ, -R242 ;  /* 0x000000fffff29224 */ /* 0x000fe200078e0af2 */
[----:B------:R-:W-:Y:S01]  /*5130*/  ISETP.GT.U32.AND P3, PT, R6, R246, PT ;  /* 0x000000f60600720c */ /* 0x000fe20003f64070 */
[----:B------:R-:W-:Y:S01]  /*5140*/  @!P4 IMAD.IADD R245, R245, 0x1, -R6 ;  /* 0x00000001f5f5c824 */ /* 0x000fe200078e0a06 */
[----:B------:R-:W-:Y:S01]  /*5150*/  ISETP.GE.AND P1, PT, R24, RZ, PT ;  /* 0x000000ff1800720c */ /* 0x000fe20003f26270 */
[----:B------:R-:W-:Y:S02]  /*5160*/  IMAD R251, R6, R5, R251 ;  /* 0x0000000506fb7224 */ /* 0x000fe400078e02fb */
[----:B------:R-:W-:-:S04]  /*5170*/  IMAD.HI.U32 R24, R4, R239, RZ ;  /* 0x000000ef04187227 */ /* 0x000fc800078e00ff */
[----:B------:R-:W-:Y:S01]  /*5180*/  @!P2 IMAD.MOV R245, RZ, RZ, -R245 ;  /* 0x000000fffff5a224 */ /* 0x000fe200078e0af5 */
[----:B------:R-:W-:Y:S01]  /*5190*/  ISETP.GT.U32.AND P2, PT, R6, R251, PT ;  /* 0x000000fb0600720c */ /* 0x000fe20003f44070 */
[----:B------:R-:W-:Y:S02]  /*51a0*/  IMAD.MOV R24, RZ, RZ, -R24 ;  /* 0x000000ffff187224 */ /* 0x000fe400078e0a18 */
[----:B------:R-:W-:Y:S02]  /*51b0*/  VIADD R5, R2, 0x6d ;  /* 0x0000006d02057836 */ /* 0x000fe40000000000 */
[----:B------:R-:W-:Y:S02]  /*51c0*/  IMAD R239, R6, R24, R239 ;  /* 0x0000001806ef7224 */ /* 0x000fe400078e02ef */
[----:B------:R-:W-:Y:S01]  /*51d0*/  @!P3 IMAD.IADD R246, R246, 0x1, -R6 ;  /* 0x00000001f6f6b824 */ /* 0x000fe200078e0a06 */
[----:B------:R-:W-:Y:S01]  /*51e0*/  IABS R237, R5 ;  /* 0x0000000500ed7213 */ /* 0x000fe20000000000 */
[C---:B------:R-:W-:Y:S01]  /*51f0*/  IMAD R249, R6.reuse, R25, R249 ;  /* 0x0000001906f97224 */ /* 0x040fe200078e02f9 */
[----:B------:R-:W-:Y:S01]  /*5200*/  ISETP.GE.AND P3, PT, R5, RZ, PT ;  /* 0x000000ff0500720c */ /* 0x000fe20003f66270 */
[----:B------:R-:W-:Y:S01]  /*5210*/  @!P6 IMAD.MOV R246, RZ, RZ, -R246 ;  /* 0x000000fffff6e224 */ /* 0x000fe200078e0af6 */
[C---:B------:R-:W-:Y:S01]  /*5220*/  ISETP.GT.U32.AND P6, PT, R6.reuse, R239, PT ;  /* 0x000000ef0600720c */ /* 0x040fe20003fc4070 */
[----:B------:R-:W-:Y:S01]  /*5230*/  @!P2 IMAD.IADD R251, R251, 0x1, -R6 ;  /* 0x00000001fbfba824 */ /* 0x000fe200078e0a06 */
[----:B------:R-:W-:Y:S01]  /*5240*/  ISETP.GT.U32.AND P4, PT, R6, R249, PT ;  /* 0x000000f90600720c */ /* 0x000fe20003f84070 */
[----:B------:R-:W-:-:S03]  /*5250*/  IMAD.HI.U32 R5, R4, R237, RZ ;  /* 0x000000ed04057227 */ /* 0x000fc600078e00ff */
[----:B------:R-:W-:Y:S01]  /*5260*/  ISETP.GT.U32.AND P2, PT, R6, R251, PT ;  /* 0x000000fb0600720c */ /* 0x000fe20003f44070 */
[----:B------:R-:W-:Y:S02]  /*5270*/  IMAD.MOV R5, RZ, RZ, -R5 ;  /* 0x000000ffff057224 */ /* 0x000fe400078e0a05 */
[----:B------:R-:W-:Y:S02]  /*5280*/  VIADD R25, R2, 0x6e ;  /* 0x0000006e02197836 */ /* 0x000fe40000000000 */
[----:B------:R-:W-:Y:S02]  /*5290*/  IMAD R237, R6, R5, R237 ;  /* 0x0000000506ed7224 */ /* 0x000fe400078e02ed */
[----:B------:R-:W-:Y:S01]  /*52a0*/  VIADD R5, R2, 0x6f ;  /* 0x0000006f02057836 */ /* 0x000fe20000000000 */
[----:B------:R-:W-:Y:S01]  /*52b0*/  IABS R235, R25 ;  /* 0x0000001900eb7213 */ /* 0x000fe20000000000 */
[--C-:B------:R-:W-:Y:S02]  /*52c0*/  @!P6 IMAD.IADD R239, R239, 0x1, -R6.reuse ;  /* 0x00000001efefe824 */ /* 0x100fe400078e0a06 */
[----:B------:R-:W-:Y:S01]  /*52d0*/  @!P4 IMAD.IADD R249, R249, 0x1, -R6 ;  /* 0x00000001f9f9c824 */ /* 0x000fe200078e0a06 */
[----:B------:R-:W-:Y:S01]  /*52e0*/  IABS R233, R5 ;  /* 0x0000000500e97213 */ /* 0x000fe20000000000 */
[----:B------:R-:W-:Y:S01]  /*52f0*/  IMAD.HI.U32 R24, R4, R235, RZ ;  /* 0x000000eb04187227 */ /* 0x000fe200078e00ff */
[----:B------:R-:W-:-:S02]  /*5300*/  ISETP.GT.U32.AND P6, PT, R6, R239, PT ;  /* 0x000000ef0600720c */ /* 0x000fc40003fc4070 */
[----:B------:R-:W-:Y:S01]  /*5310*/  ISETP.GT.U32.AND P4, PT, R6, R249, PT ;  /* 0x000000f90600720c */ /* 0x000fe20003f84070 */
[----:B------:R-:W-:Y:S01]  /*5320*/  @!P2 IMAD.IADD R251, R251, 0x1, -R6 ;  /* 0x00000001fbfba824 */ /* 0x000fe200078e0a06 */
[----:B------:R-:W-:Y:S01]  /*5330*/  ISETP.GE.AND P2, PT, R5, RZ, PT ;  /* 0x000000ff0500720c */ /* 0x000fe20003f46270 */
[----:B------:R-:W-:Y:S02]  /*5340*/  IMAD.MOV R24, RZ, RZ, -R24 ;  /* 0x000000ffff187224 */ /* 0x000fe400078e0a18 */
[----:B------:R-:W-:-:S04]  /*5350*/  IMAD.HI.U32 R5, R4, R233, RZ ;  /* 0x000000e904057227 */ /* 0x000fc800078e00ff */
[----:B------:R-:W-:Y:S02]  /*5360*/  IMAD R235, R6, R24, R235 ;  /* 0x0000001806eb7224 */ /* 0x000fe400078e02eb */
[----:B------:R-:W-:Y:S02]  /*5370*/  IMAD.MOV R5, RZ, RZ, -R5 ;  /* 0x000000ffff057224 */ /* 0x000fe400078e0a05 */
[----:B------:R-:W-:Y:S02]  /*5380*/  VIADD R24, R2, 0x70 ;  /* 0x0000007002187836 */ /* 0x000fe40000000000 */
[--C-:B------:R-:W-:Y:S01]  /*5390*/  @!P6 IMAD.IADD R239, R239, 0x1, -R6.reuse ;  /* 0x00000001efefe824 */ /* 0x100fe200078e0a06 */
[C---:B------:R-:W-:Y:S01]  /*53a0*/  ISETP.GT.U32.AND P6, PT, R6.reuse, R235, PT ;  /* 0x000000eb0600720c */ /* 0x040fe20003fc4070 */
[C---:B------:R-:W-:Y:S01]  /*53b0*/  IMAD R233, R6.reuse, R5, R233 ;  /* 0x0000000506e97224 */ /* 0x040fe200078e02e9 */
[----:B------:R-:W-:Y:S01]  /*53c0*/  IABS R231, R24 ;  /* 0x0000001800e77213 */ /* 0x000fe20000000000 */
[----:B------:R-:W-:Y:S01]  /*53d0*/  @!P4 IMAD.IADD R249, R249, 0x1, -R6 ;  /* 0x00000001f9f9c824 */ /* 0x000fe200078e0a06 */
[----:B------:R-:W-:Y:S01]  /*53e0*/  ISETP.GE.AND P4, PT, R25, RZ, PT ;  /* 0x000000ff1900720c */ /* 0x000fe20003f86270 */
[----:B------:R-:W-:Y:S01]  /*53f0*/  @!P1 IMAD.MOV R239, RZ, RZ, -R239 ;  /* 0x000000ffffef9224 */ /* 0x000fe200078e0aef */
[----:B------:R-:W-:Y:S01]  /*5400*/  ISETP.GT.U32.AND P1, PT, R6, R233, PT ;  /* 0x000000e90600720c */ /* 0x000fe20003f24070 */
[----:B------:R-:W-:-:S02]  /*5410*/  VIADD R25, R2, 0x71 ;  /* 0x0000007102197836 */ /* 0x000fc40000000000 */
[----:B------:R-:W-:-:S03]  /*5420*/  IMAD.HI.U32 R5, R4, R231, RZ ;  /* 0x000000e704057227 */ /* 0x000fc600078e00ff */
[----:B------:R-:W-:Y:S01]  /*5430*/  IABS R229, R25 ;  /* 0x0000001900e57213 */ /* 0x000fe20000000000 */
[----:B------:R-:W-:Y:S01]  /*5440*/  @!P5 IMAD.MOV R251, RZ, RZ, -R251 ;  /* 0x000000fffffbd224 */ /* 0x000fe200078e0afb */
[----:B------:R-:W-:Y:S01]  /*5450*/  ISETP.GE.AND P5, PT, R24, RZ, PT ;  /* 0x000000ff1800720c */ /* 0x000fe20003fa6270 */
[----:B------:R-:W-:Y:S02]  /*5460*/  VIADD R108, R2, 0x72 ;  /* 0x00000072026c7836 */ /* 0x000fe40000000000 */
[----:B------:R-:W-:Y:S02]  /*5470*/  IMAD.MOV R24, RZ, RZ, -R5 ;  /* 0x000000ffff187224 */ /* 0x000fe400078e0a05 */
[----:B------:R-:W-:Y:S01]  /*5480*/  @!P6 IMAD.IADD R235, R235, 0x1, -R6 ;  /* 0x00000001ebebe824 */ /* 0x000fe200078e0a06 */
[----:B------:R-:W-:Y:S01]  /*5490*/  IABS R227, R108 ;  /* 0x0000006c00e37213 */ /* 0x000fe20000000000 */
[----:B------:R-:W-:-:S03]  /*54a0*/  IMAD.HI.U32 R5, R4, R229, RZ ;  /* 0x000000e504057227 */ /* 0x000fc600078e00ff */
[C---:B------:R-:W-:Y:S01]  /*54b0*/  ISETP.GT.U32.AND P6, PT, R6.reuse, R235, PT ;  /* 0x000000eb0600720c */ /* 0x040fe20003fc4070 */
[----:B------:R-:W-:Y:S01]  /*54c0*/  @!P0 IMAD.MOV R249, RZ, RZ, -R249 ;  /* 0x000000fffff98224 */ /* 0x000fe200078e0af9 */
[C---:B------:R-:W-:Y:S01]  /*54d0*/  ISETP.GT.U32.AND P0, PT, R6.reuse, R237, PT ;  /* 0x000000ed0600720c */ /* 0x040fe20003f04070 */
[----:B------:R-:W-:Y:S02]  /*54e0*/  @!P1 IMAD.IADD R233, R233, 0x1, -R6 ;  /* 0x00000001e9e99824 */ /* 0x000fe400078e0a06 */
[----:B------:R-:W-:Y:S02]  /*54f0*/  IMAD.MOV R5, RZ, RZ, -R5 ;  /* 0x000000ffff057224 */ /* 0x000fe400078e0a05 */
[C---:B------:R-:W-:Y:S01]  /*5500*/  IMAD R231, R6.reuse, R24, R231 ;  /* 0x0000001806e77224 */ /* 0x040fe200078e02e7 */
[C---:B------:R-:W-:Y:S01]  /*5510*/  ISETP.GT.U32.AND P1, PT, R6.reuse, R233, PT ;  /* 0x000000e90600720c */ /* 0x040fe20003f24070 */
[----:B------:R-:W-:Y:S02]  /*5520*/  IMAD R229, R6, R5, R229 ;  /* 0x0000000506e57224 */ /* 0x000fe400078e02e5 */
[----:B------:R-:W-:-:S02]  /*5530*/  VIADD R24, R2, 0x73 ;  /* 0x0000007302187836 */ /* 0x000fc40000000000 */
[----:B------:R-:W-:-:S03]  /*5540*/  IMAD.HI.U32 R5, R4, R227, RZ ;  /* 0x000000e304057227 */ /* 0x000fc600078e00ff */
[----:B------:R-:W-:Y:S01]  /*5550*/  IABS R225, R24 ;  /* 0x0000001800e17213 */ /* 0x000fe20000000000 */
[----:B------:R-:W-:Y:S02]  /*5560*/  IMAD.MOV R5, RZ, RZ, -R5 ;  /* 0x000000ffff057224 */ /* 0x000fe400078e0a05 */
[--C-:B------:R-:W-:Y:S02]  /*5570*/  @!P0 IMAD.IADD R237, R237, 0x1, -R6.reuse ;  /* 0x00000001eded8824 */ /* 0x100fe400078e0a06 */
[----:B------:R-:W-:Y:S01]  /*5580*/  @!P6 IMAD.IADD R235, R235, 0x1, -R6 ;  /* 0x00000001ebebe824 */ /* 0x000fe200078e0a06 */
[C---:B------:R-:W-:Y:S01]  /*5590*/  ISETP.GT.U32.AND P6, PT, R6.reuse, R229, PT ;  /* 0x000000e50600720c */ /* 0x040fe20003fc4070 */
[C---:B------:R-:W-:Y:S01]  /*55a0*/  IMAD R227, R6.reuse, R5, R227 ;  /* 0x0000000506e37224 */ /* 0x040fe200078e02e3 */
[----:B------:R-:W-:Y:S01]  /*55b0*/  ISETP.GT.U32.AND P0, PT, R6, R237, PT ;  /* 0x000000ed0600720c */ /* 0x000fe20003f04070 */
[----:B------:R-:W-:-:S04]  /*55c0*/  IMAD.HI.U32 R5, R4, R225, RZ ;  /* 0x000000e104057227 */ /* 0x000fc800078e00ff */
[--C-:B------:R-:W-:Y:S01]  /*55d0*/  @!P1 IMAD.IADD R233, R233, 0x1, -R6.reuse ;  /* 0x00000001e9e99824 */ /* 0x100fe200078e0a06 */
[C---:B------:R-:W-:Y:S01]  /*55e0*/  ISETP.GT.U32.AND P1, PT, R6.reuse, R227, PT ;  /* 0x000000e30600720c */ /* 0x040fe20003f24070 */
[----:B------:R-:W-:Y:S02]  /*55f0*/  IMAD.MOV R5, RZ, RZ, -R5 ;  /* 0x000000ffff057224 */ /* 0x000fe400078e0a05 */
[----:B------:R-:W-:Y:S02]  /*5600*/  @!P2 IMAD.MOV R233, RZ, RZ, -R233 ;  /* 0x000000ffffe9a224 */ /* 0x000fe400078e0ae9 */
[----:B------:R-:W-:Y:S02]  /*5610*/  IMAD R225, R6, R5, R225 ;  /* 0x0000000506e17224 */ /* 0x000fe400078e02e1 */
[--C-:B------:R-:W-:Y:S01]  /*5620*/  @!P6 IMAD.IADD R229, R229, 0x1, -R6.reuse ;  /* 0x00000001e5e5e824 */ /* 0x100fe200078e0a06 */
[----:B------:R-:W-:Y:S01]  /*5630*/  ISETP.GE.AND P6, PT, R108, RZ, PT ;  /* 0x000000ff6c00720c */ /* 0x000fe20003fc6270 */
[--C-:B------:R-:W-:Y:S01]  /*5640*/  @!P0 IMAD.IADD R237, R237, 0x1, -R6.reuse ;  /* 0x00000001eded8824 */ /* 0x100fe200078e0a06 */
[C---:B------:R-:W-:Y:S01]  /*5650*/  ISETP.GT.U32.AND P2, PT, R6.reuse, R225, PT ;  /* 0x000000e10600720c */ /* 0x040fe20003f44070 */
[----:B------:R-:W-:Y:S01]  /*5660*/  @!P4 IMAD.MOV R235, RZ, RZ, -R235 ;  /* 0x000000ffffebc224 */ /* 0x000fe200078e0aeb */
[C---:B------:R-:W-:Y:S01]  /*5670*/  ISETP.GT.U32.AND P0, PT, R6.reuse, R231, PT ;  /* 0x000000e70600720c */ /* 0x040fe20003f04070 */
[----:B------:R-:W-:Y:S01]  /*5680*/  @!P1 IMAD.IADD R227, R227, 0x1, -R6 ;  /* 0x00000001e3e39824 */ /* 0x000fe200078e0a06 */
[----:B------:R-:W-:Y:S01]  /*5690*/  ISETP.GT.U32.AND P4, PT, R6, R229, PT ;  /* 0x000000e50600720c */ /* 0x000fe20003f84070 */
[----:B------:R-:W-:-:S02]  /*56a0*/  VIADD R5, R2, 0x74 ;  /* 0x0000007402057836 */ /* 0x000fc40000000000 */
[----:B------:R-:W-:Y:S01]  /*56b0*/  VIADD R108, R2, 0x77 ;  /* 0x00000077026c7836 */ /* 0x000fe20000000000 */
[----:B------:R-:W-:Y:S01]  /*56c0*/  ISETP.GT.U32.AND P1, PT, R6, R227, PT ;  /* 0x000000e30600720c */ /* 0x000fe20003f24070 */
[----:B------:R-:W-:Y:S01]  /*56d0*/  @!P3 IMAD.MOV R237, RZ, RZ, -R237 ;  /* 0x000000ffffedb224 */ /* 0x000fe200078e0aed */
[----:B------:R-:W-:Y:S01]  /*56e0*/  IABS R223, R5 ;  /* 0x0000000500df7213 */ /* 0x000fe20000000000 */
[----:B----4-:R-:W-:Y:S01]  /*56f0*/  IMAD R123, R3, R152, RZ ;  /* 0x00000098037b7224 */ /* 0x010fe200078e02ff */
[----:B------:R-:W-:Y:S01]  /*5700*/  IABS R217, R108 ;  /* 0x0000006c00d97213 */ /* 0x000fe20000000000 */
[--C-:B------:R-:W-:Y:S02]  /*5710*/  @!P2 IMAD.IADD R225, R225, 0x1, -R6.reuse ;  /* 0x00000001e1e1a824 */ /* 0x100fe400078e0a06 */
[--C-:B------:R-:W-:Y:S01]  /*5720*/  @!P0 IMAD.IADD R231, R231, 0x1, -R6.reuse ;  /* 0x00000001e7e78824 */ /* 0x100fe200078e0a06 */
[----:B------:R-:W-:Y:S01]  /*5730*/  ISETP.GE.AND P0, PT, R25, RZ, PT ;  /* 0x000000ff1900720c */ /* 0x000fe20003f06270 */
[----:B------:R-:W-:Y:S01]  /*5740*/  @!P4 IMAD.IADD R229, R229, 0x1, -R6 ;  /* 0x00000001e5e5c824 */ /* 0x000fe200078e0a06 */
[----:B------:R-:W-:Y:S01]  /*5750*/  ISETP.GE.AND P4, PT, R5, RZ, PT ;  /* 0x000000ff0500720c */ /* 0x000fe20003f86270 */
[----:B------:R-:W-:Y:S01]  /*5760*/  IMAD.HI.U32 R5, R4, R223, RZ ;  /* 0x000000df04057227 */ /* 0x000fe200078e00ff */
[----:B------:R-:W-:-:S02]  /*5770*/  ISETP.GT.U32.AND P2, PT, R6, R225, PT ;  /* 0x000000e10600720c */ /* 0x000fc40003f44070 */
[----:B------:R-:W-:Y:S01]  /*5780*/  ISETP.GT.U32.AND P3, PT, R6, R231, PT ;  /* 0x000000e70600720c */ /* 0x000fe20003f64070 */
[--C-:B------:R-:W-:Y:S01]  /*5790*/  @!P1 IMAD.IADD R227, R227, 0x1, -R6.reuse ;  /* 0x00000001e3e39824 */ /* 0x100fe200078e0a06 */
[----:B------:R-:W-:Y:S01]  /*57a0*/  ISETP.GE.AND P1, PT, R108, RZ, PT ;  /* 0x000000ff6c00720c */ /* 0x000fe20003f26270 */
[----:B------:R-:W-:Y:S02]  /*57b0*/  IMAD.MOV R108, RZ, RZ, -R5 ;  /* 0x000000ffff6c7224 */ /* 0x000fe400078e0a05 */
[----:B------:R-:W-:Y:S02]  /*57c0*/  IMAD R169, R152, 0x2, R123 ;  /* 0x0000000298a97824 */ /* 0x000fe400078e027b */
[----:B------:R-:W-:Y:S02]  /*57d0*/  IMAD R223, R6, R108, R223 ;  /* 0x0000006c06df7224 */ /* 0x000fe400078e02df */
[----:B------:R-:W-:Y:S02]  /*57e0*/  IMAD R213, R152, 0x2, R169 ;  /* 0x0000000298d57824 */ /* 0x000fe400078e02a9 */
[--C-:B------:R-:W-:Y:S01]  /*57f0*/  @!P2 IMAD.IADD R225, R225, 0x1, -R6.reuse ;  /* 0x00000001e1e1a824 */ /* 0x100fe200078e0a06 */
[----:B------:R-:W-:Y:S01]  /*5800*/  ISETP.GT.U32.AND P2, PT, R6, R223, PT ;  /* 0x000000df0600720c */ /* 0x000fe20003f44070 */
[----:B------:R-:W-:Y:S01]  /*5810*/  @!P3 IMAD.IADD R231, R231, 0x1, -R6 ;  /* 0x00000001e7e7b824 */ /* 0x000fe200078e0a06 */
[----:B------:R-:W-:Y:S01]  /*5820*/  ISETP.GE.AND P3, PT, R24, RZ, PT ;  /* 0x000000ff1800720c */ /* 0x000fe20003f66270 */
[----:B------:R-:W-:-:S02]  /*5830*/  VIADD R24, R2, 0x75 ;  /* 0x0000007502187836 */ /* 0x000fc40000000000 */
[----:B------:R-:W-:Y:S02]  /*5840*/  IMAD R211, R152, 0x2, R213 ;  /* 0x0000000298d37824 */ /* 0x000fe400078e02d5 */
[----:B------:R-:W-:Y:S01]  /*5850*/  VIADD R25, R2, 0x76 ;  /* 0x0000007602197836 */ /* 0x000fe20000000000 */
[----:B------:R-:W-:Y:S01]  /*5860*/  IABS R221, R24 ;  /* 0x0000001800dd7213 */ /* 0x000fe20000000000 */
[----:B------:R-:W-:Y:S02]  /*5870*/  IMAD R209, R152, 0x2, R211 ;  /* 0x0000000298d17824 */ /* 0x000fe400078e02d3 */
[----:B------:R-:W-:Y:S01]  /*5880*/  @!P5 IMAD.MOV R231, RZ, RZ, -R231 ;  /* 0x000000ffffe7d224 */ /* 0x000fe200078e0ae7 */
[----:B------:R-:W-:Y:S01]  /*5890*/  IABS R219, R25 ;  /* 0x0000001900db7213 */ /* 0x000fe20000000000 */
[----:B------:R-:W-:Y:S01]  /*58a0*/  @!P2 IMAD.IADD R223, R223, 0x1, -R6 ;  /* 0x00000001dfdfa824 */ /* 0x000fe200078e0a06 */
[----:B------:R-:W-:Y:S01]  /*58b0*/  ISETP.GE.AND P5, PT, R24, RZ, PT ;  /* 0x000000ff1800720c */ /* 0x000fe20003fa6270 */
[----:B------:R-:W-:-:S02]  /*58c0*/  @!P3 IMAD.MOV R225, RZ, RZ, -R225 ;  /* 0x000000ffffe1b224 */ /* 0x000fc400078e0ae1 */
[----:B------:R-:W-:Y:S01]  /*58d0*/  IMAD.HI.U32 R5, R4, R221, RZ ;  /* 0x000000dd04057227 */ /* 0x000fe200078e00ff */
[----:B------:R-:W-:-:S03]  /*58e0*/  ISETP.GT.U32.AND P3, PT, R6, R223, PT ;  /* 0x000000df0600720c */ /* 0x000fc60003f64070 */
[----:B------:R-:W-:Y:S02]  /*58f0*/  IMAD.MOV R5, RZ, RZ, -R5 ;  /* 0x000000ffff057224 */ /* 0x000fe400078e0a05 */
[----:B------:R-:W-:Y:S02]  /*5900*/  IMAD R207, R152, 0x2, R209 ;  /* 0x0000000298cf7824 */ /* 0x000fe400078e02d1 */
[----:B------:R-:W-:Y:S02]  /*5910*/  IMAD R221, R6, R5, R221 ;  /* 0x0000000506dd7224 */ /* 0x000fe400078e02dd */
[----:B------:R-:W-:Y:S02]  /*5920*/  IMAD R197, R152, 0x2, R207 ;  /* 0x0000000298c57824 */ /* 0x000fe400078e02cf */
[----:B------:R-:W-:-:S04]  /*5930*/  IMAD.HI.U32 R24, R4, R219, RZ ;  /* 0x000000db04187227 */ /* 0x000fc800078e00ff */
[----:B------:R-:W-:Y:S01]  /*5940*/  @!P3 IMAD.IADD R223, R223, 0x1, -R6 ;  /* 0x00000001dfdfb824 */ /* 0x000fe200078e0a06 */
[----:B------:R-:W-:Y:S01]  /*5950*/  ISETP.GT.U32.AND P3, PT, R6, R221, PT ;  /* 0x000000dd0600720c */ /* 0x000fe20003f64070 */
[C---:B------:R-:W-:Y:S02]  /*5960*/  IMAD R195, R152.reuse, 0x2, R197 ;  /* 0x0000000298c37824 */ /* 0x040fe400078e02c5 */
[----:B------:R-:W-:Y:S02]  /*5970*/  IMAD.MOV R24, RZ, RZ, -R24 ;  /* 0x000000ffff187224 */ /* 0x000fe400078e0a18 */
[C---:B------:R-:W-:Y:S02]  /*5980*/  IMAD R129, R152.reuse, 0x2, R195 ;  /* 0x0000000298817824 */ /* 0x040fe400078e02c3 */
[----:B------:R-:W-:Y:S01]  /*5990*/  @!P0 IMAD.MOV R229, RZ, RZ, -R229 ;  /* 0x000000ffffe58224 */ /* 0x000fe200078e0ae5 */
[----:B------:R-:W-:Y:S01]  /*59a0*/  ISETP.GE.AND P0, PT, R25, RZ, PT ;  /* 0x000000ff1900720c */ /* 0x000fe20003f06270 */
[----:B------:R-:W-:-:S02]  /*59b0*/  IMAD R185, R152, 0x2, R129 ;  /* 0x0000000298b97824 */ /* 0x000fc400078e0281 */
[----:B------:R-:W-:Y:S02]  /*59c0*/  IMAD R219, R6, R24, R219 ;  /* 0x0000001806db7224 */ /* 0x000fe400078e02db */
[----:B------:R-:W-:Y:S02]  /*59d0*/  @!P3 IMAD.IADD R221, R221, 0x1, -R6 ;  /* 0x00000001ddddb824 */ /* 0x000fe400078e0a06 */
[----:B------:R-:W-:Y:S02]  /*59e0*/  IMAD R177, R152, 0x2, R185 ;  /* 0x0000000298b17824 */ /* 0x000fe400078e02b9 */
[----:B------:R-:W-:Y:S01]  /*59f0*/  IMAD.HI.U32 R25, R4, R217, RZ ;  /* 0x000000d904197227 */ /* 0x000fe200078e00ff */
[----:B------:R-:W-:-:S03]  /*5a00*/  ISETP.GT.U32.AND P3, PT, R6, R221, PT ;  /* 0x000000dd0600720c */ /* 0x000fc60003f64070 */
[----:B------:R-:W-:Y:S02]  /*5a10*/  IMAD R137, R152, 0x2, R177 ;  /* 0x0000000298897824 */ /* 0x000fe400078e02b1 */
[----:B------:R-:W-:Y:S01]  /*5a20*/  @!P4 IMAD.MOV R223, RZ, RZ, -R223 ;  /* 0x000000ffffdfc224 */ /* 0x000fe200078e0adf */
[----:B------:R-:W-:Y:S01]  /*5a30*/  ISETP.GT.U32.AND P4, PT, R6, R219, PT ;  /* 0x000000db0600720c */ /* 0x000fe20003f84070 */
[----:B------:R-:W-:Y:S02]  /*5a40*/  IMAD.MOV R25, RZ, RZ, -R25 ;  /* 0x000000ffff197224 */ /* 0x000fe400078e0a19 */
[----:B------:R-:W-:Y:S02]  /*5a50*/  VIADD R5, R2, 0x78 ;  /* 0x0000007802057836 */ /* 0x000fe40000000000 */
[----:B------:R-:W-:Y:S02]  /*5a60*/  IMAD R171, R152, 0x2, R137 ;  /* 0x0000000298ab7824 */ /* 0x000fe400078e0289 */
[----:B------:R-:W-:Y:S01]  /*5a70*/  IMAD R217, R6, R25, R217 ;  /* 0x0000001906d97224 */ /* 0x000fe200078e02d9 */
[----:B------:R-:W-:Y:S01]  /*5a80*/  IABS R215, R5 ;  /* 0x0000000500d77213 */ /* 0x000fe20000000000 */
[----:B------:R-:W-:-:S02]  /*5a90*/  VIADD R24, R2, 0x79 ;  /* 0x0000007902187836 */ /* 0x000fc40000000000 */
[C---:B------:R-:W-:Y:S02]  /*5aa0*/  IMAD R149, R152.reuse, 0x2, R171 ;  /* 0x0000000298957824 */ /* 0x040fe400078e02ab */
[----:B------:R-:W-:Y:S01]  /*5ab0*/  @!P6 IMAD.MOV R227, RZ, RZ, -R227 ;  /* 0x000000ffffe3e224 */ /* 0x000fe200078e0ae3 */
[----:B------:R-:W-:Y:S01]  /*5ac0*/  ISETP.GE.AND P6, PT, R5, RZ, PT ;  /* 0x000000ff0500720c */ /* 0x000fe20003fc6270 */
[----:B------:R-:W-:Y:S01]  /*5ad0*/  @!P3 IMAD.IADD R221, R221, 0x1, -R6 ;  /* 0x00000001ddddb824 */ /* 0x000fe200078e0a06 */
[----:B------:R-:W-:Y:S01]  /*5ae0*/  IABS R161, R24 ;  /* 0x0000001800a17213 */ /* 0x000fe20000000000 */
[----:B------:R-:W-:Y:S01]  /*5af0*/  IMAD R167, R152, 0x2, R149 ;  /* 0x0000000298a77824 */ /* 0x000fe200078e0295 */
[----:B------:R-:W-:Y:S01]  /*5b00*/  ISETP.GT.U32.AND P3, PT, R6, R217, PT ;  /* 0x000000d90600720c */ /* 0x000fe20003f64070 */
[----:B------:R-:W-:Y:S01]  /*5b10*/  VIADD R108, R2, 0x7a ;  /* 0x0000007a026c7836 */ /* 0x000fe20000000000 */
[----:B------:R-:W-:Y:S01]  /*5b20*/  ISETP.GE.AND P2, PT, R24, RZ, PT ;  /* 0x000000ff1800720c */ /* 0x000fe20003f46270 */
[----:B------:R-:W-:-:S03]  /*5b30*/  IMAD.HI.U32 R5, R4, R215, RZ ;  /* 0x000000d704057227 */ /* 0x000fc600078e00ff */
[----:B------:R-:W-:Y:S01]  /*5b40*/  IABS R141, R108 ;  /* 0x0000006c008d7213 */ /* 0x000fe20000000000 */
[----:B------:R-:W-:Y:S02]  /*5b50*/  @!P4 IMAD.IADD R219, R219, 0x1, -R6 ;  /* 0x00000001dbdbc824 */ /* 0x000fe400078e0a06 */
[----:B------:R-:W-:Y:S02]  /*5b60*/  IMAD R165, R152, 0x2, R167 ;  /* 0x0000000298a57824 */ /* 0x000fe400078e02a7 */
[----:B------:R-:W-:Y:S01]  /*5b70*/  VIADD R115, R2, 0x7b ;  /* 0x0000007b02737836 */ /* 0x000fe20000000000 */
[----:B------:R-:W-:Y:S01]  /*5b80*/  ISETP.GT.U32.AND P4, PT, R6, R219, PT ;  /* 0x000000db0600720c */ /* 0x000fe20003f84070 */
[----:B------:R-:W-:-:S03]  /*5b90*/  IMAD.HI.U32 R24, R4, R161, RZ ;  /* 0x000000a104187227 */ /* 0x000fc600078e00ff */
[----:B------:R-:W-:Y:S01]  /*5ba0*/  IABS R135, R115 ;  /* 0x0000007300877213 */ /* 0x000fe20000000000 */
[----:B------:R-:W-:Y:S02]  /*5bb0*/  IMAD.MOV R5, RZ, RZ, -R5 ;  /* 0x000000ffff057224 */ /* 0x000fe400078e0a05 */
[----:B------:R-:W-:Y:S02]  /*5bc0*/  IMAD R121, R152, 0x2, R165 ;  /* 0x0000000298797824 */ /* 0x000fe400078e02a5 */
[----:B------:R-:W-:Y:S02]  /*5bd0*/  IMAD.MOV R24, RZ, RZ, -R24 ;  /* 0x000000ffff187224 */ /* 0x000fe400078e0a18 */
[----:B------:R-:W-:Y:S02]  /*5be0*/  IMAD R215, R6, R5, R215 ;  /* 0x0000000506d77224 */ /* 0x000fe400078e02d7 */
[----:B------:R-:W-:-:S04]  /*5bf0*/  IMAD.HI.U32 R5, R4, R141, RZ ;  /* 0x0000008d04057227 */ /* 0x000fc800078e00ff */
[----:B------:R-:W-:Y:S02]  /*5c00*/  IMAD R205, R152, 0x2, R121 ;  /* 0x0000000298cd7824 */ /* 0x000fe400078e0279 */
[----:B------:R-:W-:Y:S02]  /*5c10*/  VIADD R120, R2, 0x7d ;  /* 0x0000007d02787836 */ /* 0x000fe40000000000 */
[----:B------:R-:W-:Y:S02]  /*5c20*/  IMAD R161, R6, R24, R161 ;  /* 0x0000001806a17224 */ /* 0x000fe400078e02a1 */
[----:B------:R-:W-:Y:S01]  /*5c30*/  @!P3 IMAD.IADD R217, R217, 0x1, -R6 ;  /* 0x00000001d9d9b824 */ /* 0x000fe200078e0a06 */
[----:B------:R-:W-:Y:S01]  /*5c40*/  IABS R119, R120 ;  /* 0x0000007800777213 */ /* 0x000fe20000000000 */
[----:B------:R-:W-:Y:S02]  /*5c50*/  IMAD.MOV R24, RZ, RZ, -R5 ;  /* 0x000000ffff187224 */ /* 0x000fe400078e0a05 */
[----:B------:R-:W-:Y:S01]  /*5c60*/  VIADD R118, R2, 0x7c ;  /* 0x0000007c02767836 */ /* 0x000fe20000000000 */
[----:B------:R-:W-:Y:S01]  /*5c70*/  ISETP.GT.U32.AND P3, PT, R6, R217, PT ;  /* 0x000000d90600720c */ /* 0x000fe20003f64070 */
[----:B------:R-:W-:-:S03]  /*5c80*/  IMAD.HI.U32 R5, R4, R135, RZ ;  /* 0x0000008704057227 */ /* 0x000fc600078e00ff */
[----:B------:R-:W-:Y:S01]  /*5c90*/  IABS R133, R118 ;  /* 0x0000007600857213 */ /* 0x000fe20000000000 */
[C---:B------:R-:W-:Y:S02]  /*5ca0*/  IMAD R203, R152.reuse, 0x2, R205 ;  /* 0x0000000298cb7824 */ /* 0x040fe400078e02cd */
[----:B------:R-:W-:Y:S02]  /*5cb0*/  IMAD.MOV R5, RZ, RZ, -R5 ;  /* 0x000000ffff057224 */ /* 0x000fe400078e0a05 */
[----:B------:R-:W-:Y:S02]  /*5cc0*/  IMAD R201, R152, 0x2, R203 ;  /* 0x0000000298c97824 */ /* 0x000fe400078e02cb */
[----:B------:R-:W-:Y:S01]  /*5cd0*/  @!P5 IMAD.MOV R221, RZ, RZ, -R221 ;  /* 0x000000ffffddd224 */ /* 0x000fe200078e0add */
[C---:B------:R-:W-:Y:S01]  /*5ce0*/  ISETP.GT.U32.AND P5, PT, R6.reuse, R215, PT ;  /* 0x000000d70600720c */ /* 0x040fe20003fa4070 */
[C---:B------:R-:W-:Y:S02]  /*5cf0*/  IMAD R141, R6.reuse, R24, R141 ;  /* 0x00000018068d7224 */ /* 0x040fe400078e028d */
[----:B------:R-:W-:Y:S01]  /*5d00*/  @!P4 IMAD.IADD R219, R219, 0x1, -R6 ;  /* 0x00000001dbdbc824 */ /* 0x000fe200078e0a06 */
[----:B------:R-:W-:Y:S01]  /*5d10*/  ISETP.GT.U32.AND P4, PT, R6, R161, PT ;  /* 0x000000a10600720c */ /* 0x000fe20003f84070 */
[----:B------:R-:W-:-:S04]  /*5d20*/  IMAD.HI.U32 R24, R4, R119, RZ ;  /* 0x0000007704187227 */ /* 0x000fc800078e00ff */
[----:B------:R-:W-:Y:S02]  /*5d30*/  IMAD R135, R6, R5, R135 ;  /* 0x0000000506877224 */ /* 0x000fe400078e0287 */
[----:B------:R-:W-:Y:S02]  /*5d40*/  IMAD R199, R152, 0x2, R201 ;  /* 0x0000000298c77824 */ /* 0x000fe400078e02c9 */
[----:B------:R-:W-:-:S04]  /*5d50*/  IMAD.HI.U32 R5, R4, R133, RZ ;  /* 0x0000008504057227 */ /* 0x000fc800078e00ff */
[----:B------:R-:W-:Y:S02]  /*5d60*/  IMAD.MOV R24, RZ, RZ, -R24 ;  /* 0x000000ffff187224 */ /* 0x000fe400078e0a18 */
[----:B------:R-:W-:Y:S02]  /*5d70*/  IMAD R193, R152, 0x2, R199 ;  /* 0x0000000298c17824 */ /* 0x000fe400078e02c7 */
[----:B------:R-:W-:Y:S02]  /*5d80*/  IMAD.MOV R5, RZ, RZ, -R5 ;  /* 0x000000ffff057224 */ /* 0x000fe400078e0a05 */
[----:B------:R-:W-:Y:S02]  /*5d90*/  IMAD R119, R6, R24, R119 ;  /* 0x0000001806777224 */ /* 0x000fe400078e0277 */
[----:B------:R-:W-:Y:S02]  /*5da0*/  VIADD R24, R2, 0x7e ;  /* 0x0000007e02187836 */ /* 0x000fe40000000000 */
[----:B------:R-:W-:Y:S01]  /*5db0*/  @!P3 IMAD.IADD R217, R217, 0x1, -R6 ;  /* 0x00000001d9d9b824 */ /* 0x000fe200078e0a06 */
[----:B------:R-:W-:Y:S01]  /*5dc0*/  ISETP.GT.U32.AND P3, PT, R6, R135, PT ;  /* 0x000000870600720c */ /* 0x000fe20003f64070 */
[----:B------:R-:W-:Y:S01]  /*5dd0*/  IMAD R191, R152, 0x2, R193 ;  /* 0x0000000298bf7824 */ /* 0x000fe200078e02c1 */
[----:B------:R-:W-:Y:S01]  /*5de0*/  IABS R113, R24 ;  /* 0x0000001800717213 */ /* 0x000fe20000000000 */
[----:B------:R-:W-:-:S02]  /*5df0*/  IMAD R133, R6, R5, R133 ;  /* 0x0000000506857224 */ /* 0x000fc400078e0285 */
[----:B------:R-:W-:-:S04]  /*5e00*/  IMAD.HI.U32 R5, R4, R117, RZ ;  /* 0x0000007504057227 */ /* 0x000fc800078e00ff */
[--C-:B------:R-:W-:Y:S02]  /*5e10*/  @!P5 IMAD.IADD R215, R215, 0x1, -R6.reuse ;  /* 0x00000001d7d7d824 */ /* 0x100fe400078e0a06 */
[----:B------:R-:W-:Y:S02]  /*5e20*/  @!P4 IMAD.IADD R161, R161, 0x1, -R6 ;  /* 0x00000001a1a1c824 */ /* 0x000fe400078e0a06 */
[----:B------:R-:W-:Y:S01]  /*5e30*/  IMAD R189, R152, 0x2, R191 ;  /* 0x0000000298bd7824 */ /* 0x000fe200078e02bf */
[C---:B------:R-:W-:Y:S01]  /*5e40*/  ISETP.GT.U32.AND P5, PT, R6.reuse, R215, PT ;  /* 0x000000d70600720c */ /* 0x040fe20003fa4070 */
[----:B------:R-:W-:Y:S01]  /*5e50*/  IMAD.MOV R5, RZ, RZ, -R5 ;  /* 0x000000ffff057224 */ /* 0x000fe200078e0a05 */
[C---:B------:R-:W-:Y:S01]  /*5e60*/  ISETP.GT.U32.AND P4, PT, R6.reuse, R161, PT ;  /* 0x000000a10600720c */ /* 0x040fe20003f84070 */
[----:B------:R-:W-:Y:S01]  /*5e70*/  @!P0 IMAD.MOV R219, RZ, RZ, -R219 ;  /* 0x000000ffffdb8224 */ /* 0x000fe200078e0adb */
[----:B------:R-:W-:Y:S01]  /*5e80*/  ISETP.GT.U32.AND P0, PT, R6, R141, PT ;  /* 0x0000008d0600720c */ /* 0x000fe20003f04070 */
[----:B------:R-:W-:-:S02]  /*5e90*/  IMAD R183, R152, 0x2, R189 ;  /* 0x0000000298b77824 */ /* 0x000fc400078e02bd */
[----:B------:R-:W-:-:S04]  /*5ea0*/  IMAD.HI.U32 R4, R4, R113, RZ ;  /* 0x0000007104047227 */ /* 0x000fc800078e00ff */
[----:B------:R-:W-:Y:S02]  /*5eb0*/  IMAD R117, R6, R5, R117 ;  /* 0x0000000506757224 */ /* 0x000fe400078e0275 */
[----:B------:R-:W-:Y:S02]  /*5ec0*/  IMAD R181, R152, 0x2, R183 ;  /* 0x0000000298b57824 */ /* 0x000fe400078e02b7 */
[----:B------:R-:W-:Y:S02]  /*5ed0*/  IMAD.MOV R4, RZ, RZ, -R4 ;  /* 0x000000ffff047224 */ /* 0x000fe400078e0a04 */
[----:B------:R-:W-:Y:S01]  /*5ee0*/  @!P3 IMAD.IADD R135, R135, 0x1, -R6 ;  /* 0x000000018787b824 */ /* 0x000fe200078e0a06 */
[----:B------:R-:W-:Y:S01]  /*5ef0*/  ISETP.GT.U32.AND P3, PT, R6, R117, PT ;  /* 0x000000750600720c */ /* 0x000fe20003f64070 */
[----:B------:R-:W-:Y:S02]  /*5f00*/  IMAD R175, R152, 0x2, R181 ;  /* 0x0000000298af7824 */ /* 0x000fe400078e02b5 */
[----:B------:R-:W-:-:S02]  /*5f10*/  IMAD R116, R6, R4, R113 ;  /* 0x0000000406747224 */ /* 0x000fc400078e0271 */
[----:B------:R-:W-:Y:S01]  /*5f20*/  IMAD R173, R152, 0x2, R175 ;  /* 0x0000000298ad7824 */ /* 0x000fe200078e02af */
[----:B------:R-:W1:Y:S01]  /*5f30*/  LDC.64 R4, c[0x0][0x230] ;  /* 0x00008c00ff047b82 */ /* 0x000e620000000a00 */
[--C-:B------:R-:W-:Y:S01]  /*5f40*/  @!P5 IMAD.IADD R215, R215, 0x1, -R6.reuse ;  /* 0x00000001d7d7d824 */ /* 0x100fe200078e0a06 */
[C---:B------:R-:W-:Y:S01]  /*5f50*/  ISETP.GT.U32.AND P5, PT, R6.reuse, R133, PT ;  /* 0x000000850600720c */ /* 0x040fe20003fa4070 */
[--C-:B------:R-:W-:Y:S01]  /*5f60*/  @!P4 IMAD.IADD R161, R161, 0x1, -R6.reuse ;  /* 0x00000001a1a1c824 */ /* 0x100fe200078e0a06 */
[C---:B------:R-:W-:Y:S01]  /*5f70*/  ISETP.GT.U32.AND P4, PT, R6.reuse, R119, PT ;  /* 0x000000770600720c */ /* 0x040fe20003f84070 */
[--C-:B------:R-:W-:Y:S01]  /*5f80*/  @!P0 IMAD.IADD R141, R141, 0x1, -R6.reuse ;  /* 0x000000018d8d8824 */ /* 0x100fe200078e0a06 */
[----:B------:R-:W-:Y:S01]  /*5f90*/  ISETP.GT.U32.AND P0, PT, R6, R116, PT ;  /* 0x000000740600720c */ /* 0x000fe20003f04070 */
[----:B------:R-:W-:Y:S02]  /*5fa0*/  IMAD R151, R152, 0x2, R173 ;  /* 0x0000000298977824 */ /* 0x000fe400078e02ad */
[----:B------:R-:W-:-:S02]  /*5fb0*/  @!P3 IMAD.IADD R117, R117, 0x1, -R6 ;  /* 0x000000017575b824 */ /* 0x000fc400078e0a06 */
[----:B------:R-:W-:Y:S02]  /*5fc0*/  IMAD R155, R152, 0x2, R151 ;  /* 0x00000002989b7824 */ /* 0x000fe400078e0297 */
[----:B------:R-:W-:Y:S01]  /*5fd0*/  @!P1 IMAD.MOV R217, RZ, RZ, -R217 ;  /* 0x000000ffffd99224 */ /* 0x000fe200078e0ad9 */
[C---:B------:R-:W-:Y:S01]  /*5fe0*/  ISETP.GT.U32.AND P1, PT, R6.reuse, R135, PT ;  /* 0x000000870600720c */ /* 0x040fe20003f24070 */
[----:B------:R-:W-:Y:S01]  /*5ff0*/  @!P6 IMAD.MOV R215, RZ, RZ, -R215 ;  /* 0x000000ffffd7e224 */ /* 0x000fe200078e0ad7 */
[----:B------:R-:W-:Y:S01]  /*6000*/  ISETP.GT.U32.AND P6, PT, R6, R117, PT ;  /* 0x000000750600720c */ /* 0x000fe20003fc4070 */
[----:B------:R-:W-:Y:S02]  /*6010*/  IMAD R25, R152, 0x2, R155 ;  /* 0x0000000298197824 */ /* 0x000fe400078e029b */
[--C-:B------:R-:W-:Y:S01]  /*6020*/  @!P5 IMAD.IADD R133, R133, 0x1, -R6.reuse ;  /* 0x000000018585d824 */ /* 0x100fe200078e0a06 */
[----:B------:R-:W-:Y:S01]  /*6030*/  ISETP.GT.U32.AND P5, PT, R6, R141, PT ;  /* 0x0000008d0600720c */ /* 0x000fe20003fa4070 */
[----:B------:R-:W-:-:S02]  /*6040*/  @!P4 IMAD.IADD R119, R119, 0x1, -R6 ;  /* 0x000000017777c824 */ /* 0x000fc400078e0a06 */
[--C-:B------:R-:W-:Y:S01]  /*6050*/  @!P0 IMAD.IADD R116, R116, 0x1, -R6.reuse ;  /* 0x0000000174748824 */ /* 0x100fe200078e0a06 */
[----:B------:R-:W-:Y:S01]  /*6060*/  ISETP.GT.U32.AND P4, PT, R6, R133, PT ;  /* 0x000000850600720c */ /* 0x000fe20003f84070 */
[----:B------:R-:W-:Y:S01]  /*6070*/  IMAD R111, R152, 0x2, R25 ;  /* 0x00000002986f7824 */ /* 0x000fe200078e0219 */
[C---:B------:R-:W-:Y:S01]  /*6080*/  ISETP.GT.U32.AND P0, PT, R6.reuse, R119, PT ;  /* 0x000000770600720c */ /* 0x040fe20003f04070 */
[----:B------:R-:W-:Y:S01]  /*6090*/  @!P2 IMAD.MOV R161, RZ, RZ, -R161 ;  /* 0x000000ffffa1a224 */ /* 0x000fe200078e0aa1 */
[----:B------:R-:W-:Y:S01]  /*60a0*/  ISETP.GT.U32.AND P3, PT, R6, R116, PT ;  /* 0x000000740600720c */ /* 0x000fe20003f64070 */
[----:B------:R-:W-:Y:S01]  /*60b0*/  IMAD R187, R152, 0x2, R111 ;  /* 0x0000000298bb7824 */ /* 0x000fe200078e026f */
[----:B------:R-:W-:Y:S01]  /*60c0*/  ISETP.GE.AND P2, PT, R2, RZ, PT ;  /* 0x000000ff0200720c */ /* 0x000fe20003f46270 */
[----:B------:R-:W-:Y:S01]  /*60d0*/  @!P1 IMAD.IADD R135, R135, 0x1, -R6 ;  /* 0x0000000187879824 */ /* 0x000fe200078e0a06 */
[----:B------:R-:W-:Y:S01]  /*60e0*/  ISETP.GE.AND P1, PT, R115, RZ, PT ;  /* 0x000000ff7300720c */ /* 0x000fe20003f26270 */
[----:B------:R-:W-:-:S02]  /*60f0*/  IMAD R179, R152, 0x2, R187 ;  /* 0x0000000298b37824 */ /* 0x000fc400078e02bb */
[--C-:B------:R-:W-:Y:S02]  /*6100*/  @!P6 IMAD.IADD R117, R117, 0x1, -R6.reuse ;  /* 0x000000017575e824 */ /* 0x100fe400078e0a06 */
[----:B-1----:R-:W-:Y:S02]  /*6110*/  VIADD R127, R4, 0x7f ;  /* 0x0000007f047f7836 */ /* 0x002fe40000000000 */
[----:B------:R-:W-:Y:S02]  /*6120*/  IMAD R163, R152, 0x2, R179 ;  /* 0x0000000298a37824 */ /* 0x000fe400078e02b3 */
[--C-:B------:R-:W-:Y:S01]  /*6130*/  @!P5 IMAD.IADD R141, R141, 0x1, -R6.reuse ;  /* 0x000000018d8dd824 */ /* 0x100fe200078e0a06 */
[----:B------:R-:W-:Y:S01]  /*6140*/  ISETP.GE.AND P5, PT, R108, RZ, PT ;  /* 0x000000ff6c00720c */ /* 0x000fe20003fa6270 */
[----:B------:R-:W-:Y:S01]  /*6150*/  IMAD.MOV.U32 R247, RZ, RZ, R117 ;  /* 0x000000fffff77224 */ /* 0x000fe200078e0075 */
[----:B------:R-:W-:Y:S01]  /*6160*/  ISETP.GT.AND P6, PT, R127, 0x7f, PT ;  /* 0x0000007f7f00780c */ /* 0x000fe20003fc4270 */
[----:B------:R-:W-:Y:S01]  /*6170*/  IMAD R159, R152, 0x2, R163 ;  /* 0x00000002989f7824 */ /* 0x000fe200078e02a3 */
[----:B------:R-:W-:Y:S01]  /*6180*/  LOP3.LUT R108, R3, 0x2, RZ, 0xfc, !PT ;  /* 0x00000002036c7812 */ /* 0x000fe200078efcff */
[--C-:B------:R-:W-:Y:S01]  /*6190*/  @!P4 IMAD.IADD R133, R133, 0x1, -R6.reuse ;  /* 0x000000018585c824 */ /* 0x100fe200078e0a06 */
[----:B------:R-:W-:Y:S01]  /*61a0*/  ISETP.GE.AND P4, PT, R118, RZ, PT ;  /* 0x000000ff7600720c */ /* 0x000fe20003f86270 */
[--C-:B------:R-:W-:Y:S01]  /*61b0*/  @!P0 IMAD.IADD R119, R119, 0x1, -R6.reuse ;  /* 0x0000000177778824 */ /* 0x100fe200078e0a06 */
[----:B------:R-:W-:Y:S01]  /*61c0*/  ISETP.GE.AND P0, PT, R120, RZ, PT ;  /* 0x000000ff7800720c */ /* 0x000fe20003f06270 */
[----:B------:R-:W-:Y:S01]  /*61d0*/  @!P3 IMAD.IADD R116, R116, 0x1, -R6 ;  /* 0x000000017474b824 */ /* 0x000fe200078e0a06 */
[----:B------:R-:W-:Y:S01]  /*61e0*/  SEL R6, RZ, 0x4, !P6 ;  /* 0x00000004ff067807 */ /* 0x000fe20007000000 */
[----:B------:R-:W-:Y:S01]  /*61f0*/  @!P2 IMAD.MOV R247, RZ, RZ, -R247 ;  /* 0x000000fffff7a224 */ /* 0x000fe200078e0af7 */
[-C--:B------:R-:W-:Y:S01]  /*6200*/  ISETP.GE.AND P2, PT, R3, R4.reuse, PT ;  /* 0x000000040300720c */ /* 0x080fe20003f46270 */
[----:B------:R-:W-:Y:S01]  /*6210*/  IMAD R142, R152, 0x2, R159 ;  /* 0x00000002988e7824 */ /* 0x000fe200078e029f */
[----:B------:R-:W-:Y:S01]  /*6220*/  ISETP.GE.AND P6, PT, R108, R4, PT ;  /* 0x000000046c00720c */ /* 0x000fe20003fc6270 */
[----:B------:R-:W-:Y:S01]  /*6230*/  @!P1 IMAD.MOV R135, RZ, RZ, -R135 ;  /* 0x000000ffff879224 */ /* 0x000fe200078e0a87 */
[----:B------:R-:W-:Y:S01]  /*6240*/  SEL R108, R6, RZ, !P2 ;  /* 0x000000ff066c7207 */ /* 0x000fe20005000000 */
[----:B------:R-:W-:Y:S01]  /*6250*/  IMAD R130, R152, 0x2, R142 ;  /* 0x0000000298827824 */ /* 0x000fe200078e028e */
[----:B------:R-:W-:Y:S01]  /*6260*/  ISETP.GE.AND P2, PT, R124, RZ, PT ;  /* 0x000000ff7c00720c */ /* 0x000fe20003f46270 */
[----:B------:R-:W-:Y:S01]  /*6270*/  @!P5 IMAD.MOV R141, RZ, RZ, -R141 ;  /* 0x000000ffff8dd224 */ /* 0x000fe200078e0a8d */
[----:B------:R-:W-:Y:S01]  /*6280*/  ISETP.NE.AND P1, PT, R156, RZ, PT ;  /* 0x000000ff9c00720c */ /* 0x000fe20003f25270 */
[----:B------:R-:W-:Y:S01]  /*6290*/  IMAD R125, R152, 0x2, R130 ;  /* 0x00000002987d7824 */ /* 0x000fe200078e0282 */
[----:B------:R-:W-:Y:S01]  /*62a0*/  ISETP.GE.AND P3, PT, R24, RZ, PT ;  /* 0x000000ff1800720c */ /* 0x000fe20003f66270 */
[----:B------:R-:W-:Y:S01]  /*62b0*/  STL [R1+0x344], R127 ;  /* 0x0003447f01007387 */ /* 0x000fe20000100800 */
[----:B------:R-:W-:Y:S01]  /*62c0*/  ISETP.NE.AND P5, PT, R157, RZ, PT ;  /* 0x000000ff9d00720c */ /* 0x000fe20003fa5270 */
[----:B------:R-:W-:Y:S01]  /*62d0*/  IMAD R138, R152, 0x2, R125 ;  /* 0x00000002988a7824 */ /* 0x000fe200078e027d */
[----:B------:R-:W-:Y:S01]  /*62e0*/  LOP3.LUT R24, RZ, R157, RZ, 0x33, !PT ;  /* 0x0000009dff187212 */ /* 0x000fe200078e33ff */
[----:B------:R-:W-:Y:S01]  /*62f0*/  IMAD.MOV.U32 R117, RZ, RZ, R116 ;  /* 0x000000ffff757224 */ /* 0x000fe200078e0074 */
[----:B------:R-:W-:Y:S01]  /*6300*/  LOP3.LUT R116, R122, 0x7f, RZ, 0xc0, !PT ;  /* 0x0000007f7a747812 */ /* 0x000fe200078ec0ff */
[----:B------:R-:W-:Y:S01]  /*6310*/  IMAD R131, R152, 0x2, R138 ;  /* 0x0000000298837824 */ /* 0x000fe200078e028a */
[C---:B------:R-:W-:Y:S01]  /*6320*/  SEL R9, R24.reuse, R9, !P5 ;  /* 0x0000000918097207 */ /* 0x040fe20006800000 */
[----:B------:R-:W-:Y:S01]  /*6330*/  @!P2 IMAD.MOV R10, RZ, RZ, -R10 ;  /* 0x000000ffff0aa224 */ /* 0x000fe200078e0a0a */
[----:B------:R-:W-:Y:S01]  /*6340*/  SEL R8, R24, R8, !P5 ;  /* 0x0000000818087207 */ /* 0x000fe20006800000 */
[----:B------:R-:W-:Y:S01]  /*6350*/  IMAD R143, R152, 0x2, R131 ;  /* 0x00000002988f7824 */ /* 0x000fe200078e0283 */
[C---:B------:R-:W-:Y:S01]  /*6360*/  SEL R250, R24.reuse, R249, !P5 ;  /* 0x000000f918fa7207 */ /* 0x040fe20006800000 */
[----:B------:R-:W-:Y:S01]  /*6370*/  @!P4 IMAD.MOV R133, RZ, RZ, -R133 ;  /* 0x000000ffff85c224 */ /* 0x000fe200078e0a85 */
[----:B------:R-:W-:Y:S01]  /*6380*/  SEL R251, R24, R251, !P5 ;  /* 0x000000fb18fb7207 */ /* 0x000fe20006800000 */
[----:B------:R1:W-:Y:S01]  /*6390*/  STL.64 [R1+0x770], R8 ;  /* 0x0007700801007387 */ /* 0x0003e20000100a00 */
[----:B------:R-:W-:Y:S01]  /*63a0*/  @!P1 LOP3.LUT R10, RZ, R156, RZ, 0x33, !PT ;  /* 0x0000009cff0a9212 */ /* 0x000fe200078e33ff */
[----:B------:R-:W-:Y:S01]  /*63b0*/  IMAD R139, R152, 0x2, R143 ;  /* 0x00000002988b7824 */ /* 0x000fe200078e028f */
[C---:B------:R-:W-:Y:S01]  /*63c0*/  SEL R244, R24.reuse, R109, !P5 ;  /* 0x0000006d18f47207 */ /* 0x040fe20006800000 */
[----:B------:R2:W-:Y:S01]  /*63d0*/  STL.64 [R1+0x778], R250 ;  /* 0x000778fa01007387 */ /* 0x0005e20000100a00 */
[----:B------:R-:W-:Y:S01]  /*63e0*/  @!P0 IMAD.MOV R119, RZ, RZ, -R119 ;  /* 0x000000ffff778224 */ /* 0x000fe200078e0a77 */
[----:B------:R-:W-:Y:S01]  /*63f0*/  SEL R109, R24, R26, !P5 ;  /* 0x0000001a186d7207 */ /* 0x000fe20006800000 */
[----:B------:R-:W-:Y:S01]  /*6400*/  IMAD R10, R10, R5, RZ ;  /* 0x000000050a0a7224 */ /* 0x000fe200078e02ff */
[C---:B------:R-:W-:Y:S01]  /*6410*/  SEL R247, R24.reuse, R247, !P5 ;  /* 0x000000f718f77207 */ /* 0x040fe20006800000 */
[----:B------:R-:W-:Y:S01]  /*6420*/  @!P3 IMAD.MOV R117, RZ, RZ, -R117 ;  /* 0x000000ffff75b224 */ /* 0x000fe200078e0a75 */
[----:B------:R-:W-:Y:S01]  /*6430*/  SEL R11, R24, R11, !P5 ;  /* 0x0000000b180b7207 */ /* 0x000fe20006800000 */
[----:B------:R-:W-:Y:S01]  /*6440*/  IMAD R112, R152, 0x2, R139 ;  /* 0x0000000298707824 */ /* 0x000fe200078e028b */
[----:B-1----:R-:W-:Y:S01]  /*6450*/  SEL R8, R24, R231, !P5 ;  /* 0x000000e718087207 */ /* 0x002fe20006800000 */
[----:B------:R-:W-:Y:S01]  /*6460*/  IMAD R5, R116, R153, RZ ;  /* 0x0000009974057224 */ /* 0x000fe200078e02ff */
[----:B------:R-:W-:Y:S01]  /*6470*/  SEL R9, R24, R223, !P5 ;  /* 0x000000df18097207 */ /* 0x000fe20006800000 */
[----:B------:R-:W-:Y:S01]  /*6480*/  IMAD R114, R152, 0x2, R112 ;  /* 0x0000000298727824 */ /* 0x000fe200078e0270 */
[----:B--2---:R-:W-:-:S02]  /*6490*/  SEL R250, R24, R221, !P5 ;  /* 0x000000dd18fa7207 */ /* 0x004fc40006800000 */
[----:B------:R-:W-:Y:S01]  /*64a0*/  SEL R251, R24, R135, !P5 ;  /* 0x0000008718fb7207 */ /* 0x000fe20006800000 */
[----:B------:R1:W-:Y:S01]  /*64b0*/  STL.64 [R1+0x780], R8 ;  /* 0x0007800801007387 */ /* 0x0003e20000100a00 */
[----:B------:R-:W-:Y:S01]  /*64c0*/  LEA R118, P0, R10, UR4, 0x2 ;  /* 0x000000040a767c11 */ /* 0x000fe2000f8010ff */
[----:B------:R-:W-:Y:S01]  /*64d0*/  IMAD R147, R152, 0x2, R114 ;  /* 0x0000000298937824 */ /* 0x000fe200078e0272 */
[C---:B------:R-:W-:Y:S01]  /*64e0*/  SEL R243, R24.reuse, R243, !P5 ;  /* 0x000000f318f37207 */ /* 0x040fe20006800000 */
[----:B------:R-:W-:Y:S01]  /*64f0*/  STL.64 [R1+0x788], R250 ;  /* 0x000788fa01007387 */ /* 0x000fe20000100a00 */
[----:B------:R-:W-:Y:S01]  /*6500*/  SEL R240, R24, R240, !P5 ;  /* 0x000000f018f07207 */ /* 0x000fe20006800000 */
[----:B------:R-:W-:Y:S01]  /*6510*/  IMAD R113, R152, 0x2, R147 ;  /* 0x0000000298717824 */ /* 0x000fe200078e0293 */
[C---:B------:R-:W-:Y:S01]  /*6520*/  SEL R106, R24.reuse, R106, !P5 ;  /* 0x0000006a186a7207 */ /* 0x040fe20006800000 */
[----:B------:R2:W-:Y:S01]  /*6530*/  STL.64 [R1+0x620], R156 ;  /* 0x0006209c01007387 */ /* 0x0005e20000100a00 */
[----:B------:R-:W-:Y:S01]  /*6540*/  SEL R104, R24, R104, !P5 ;  /* 0x0000006818687207 */ /* 0x000fe20006800000 */
[----:B------:R-:W-:Y:S01]  /*6550*/  IMAD R115, R152, 0x2, R113 ;  /* 0x0000000298737824 */ /* 0x000fe200078e0271 */
[----:B------:R-:W-:Y:S01]  /*6560*/  SEL R102, R24, R102, !P5 ;  /* 0x0000006618667207 */ /* 0x000fe20006800000 */
[----:B------:R3:W-:Y:S01]  /*6570*/  STL [R1+0x630], R153 ;  /* 0x0006309901007387 */ /* 0x0007e20000100800 */
[----:B-1----:R-:W-:Y:S01]  /*6580*/  LOP3.LUT R9, R3, 0x20, RZ, 0xfc, !PT ;  /* 0x0000002003097812 */ /* 0x002fe200078efcff */
[----:B------:R-:W-:Y:S01]  /*6590*/  IMAD R160, R152, 0x2, R115 ;  /* 0x0000000298a07824 */ /* 0x000fe200078e0273 */
[----:B------:R-:W-:-:S02]  /*65a0*/  SEL R100, R24, R100, !P5 ;  /* 0x0000006418647207 */ /* 0x000fc40006800000 */
[----:B------:R-:W-:Y:S01]  /*65b0*/  ISETP.GE.AND P2, PT, R9, R4, PT ;  /* 0x000000040900720c */ /* 0x000fe20003f46270 */
[----:B------:R-:W-:Y:S01]  /*65c0*/  IMAD R145, R152, 0x2, R160 ;  /* 0x0000000298917824 */ /* 0x000fe200078e02a0 */
[C---:B------:R-:W-:Y:S02]  /*65d0*/  SEL R98, R24.reuse, R98, !P5 ;  /* 0x0000006218627207 */ /* 0x040fe40006800000 */
[----:B------:R-:W-:Y:S01]  /*65e0*/  SEL R96, R24, R96, !P5 ;  /* 0x0000006018607207 */ /* 0x000fe20006800000 */
[----:B------:R-:W-:Y:S01]  /*65f0*/  IMAD R144, R152, 0x2, R145 ;  /* 0x0000000298907824 */ /* 0x000fe200078e0291 */
[C---:B------:R-:W-:Y:S02]  /*6600*/  SEL R94, R24.reuse, R94, !P5 ;  /* 0x0000005e185e7207 */ /* 0x040fe40006800000 */
[----:B------:R-:W-:Y:S01]  /*6610*/  SEL R92, R24, R92, !P5 ;  /* 0x0000005c185c7207 */ /* 0x000fe20006800000 */
[----:B------:R-:W-:Y:S01]  /*6620*/  IMAD R126, R152, 0x2, R144 ;  /* 0x00000002987e7824 */ /* 0x000fe200078e0290 */
[----:B------:R-:W-:-:S02]  /*6630*/  SEL R90, R24, R90, !P5 ;  /* 0x0000005a185a7207 */ /* 0x000fc40006800000 */
[----:B------:R-:W-:Y:S01]  /*6640*/  SEL R88, R24, R88, !P5 ;  /* 0x0000005818587207 */ /* 0x000fe20006800000 */
        /* <DEDUP_REMOVED lines=14> */
[C---:B------:R-:W-:Y:S02]  /*6730*/  SEL R68, R24.reuse, R68, !P5 ;  /* 0x0000004418447207 */ /* 0x040fe40006800000 */
[----:B------:R-:W-:-:S02]  /*6740*/  SEL R66, R24, R66, !P5 ;  /* 0x0000004218427207 */ /* 0x000fc40006800000 */
[C---:B------:R-:W-:Y:S02]  /*6750*/  SEL R64, R24.reuse, R64, !P5 ;  /* 0x0000004018407207 */ /* 0x040fe40006800000 */
[C---:B------:R-:W-:Y:S02]  /*6760*/  SEL R62, R24.reuse, R62, !P5 ;  /* 0x0000003e183e7207 */ /* 0x040fe40006800000 */
[C---:B------:R-:W-:Y:S02]  /*6770*/  SEL R60, R24.reuse, R60, !P5 ;  /* 0x0000003c183c7207 */ /* 0x040fe40006800000 */
        /* <DEDUP_REMOVED lines=78> */
[C---:B------:R-:W-:Y:S01]  /*6c60*/  SEL R166, R24.reuse, R233, !P5 ;  /* 0x000000e918a67207 */ /* 0x040fe20006800000 */
[----:B------:R-:W-:Y:S01]  /*6c70*/  IMAD.MOV.U32 R9, RZ, RZ, R120 ;  /* 0x000000ffff097224 */ /* 0x000fe200078e0078 */
[C---:B------:R-:W-:Y:S01]  /*6c80*/  SEL R136, R24.reuse, R229, !P5 ;  /* 0x000000e518887207 */ /* 0x040fe20006800000 */
[----:B--2---:R-:W-:Y:S01]  /*6c90*/  IMAD.MOV.U32 R157, RZ, RZ, R150 ;  /* 0x000000ffff9d7224 */ /* 0x004fe200078e0096 */
[----:B------:R-:W-:-:S02]  /*6ca0*/  SEL R162, R24, R227, !P5 ;  /* 0x000000e318a27207 */ /* 0x000fc40006800000 */
[C---:B------:R-:W-:Y:S02]  /*6cb0*/  SEL R148, R24.reuse, R225, !P5 ;  /* 0x000000e118947207 */ /* 0x040fe40006800000 */
[C---:B------:R-:W-:Y:S02]  /*6cc0*/  SEL R8, R24.reuse, R219, !P5 ;  /* 0x000000db18087207 */ /* 0x040fe40006800000 */
[C---:B------:R-:W-:Y:S02]  /*6cd0*/  SEL R146, R24.reuse, R217, !P5 ;  /* 0x000000d918927207 */ /* 0x040fe40006800000 */
[C---:B------:R-:W-:Y:S02]  /*6ce0*/  SEL R154, R24.reuse, R215, !P5 ;  /* 0x000000d7189a7207 */ /* 0x040fe40006800000 */
[C---:B------:R-:W-:Y:S01]  /*6cf0*/  SEL R124, R24.reuse, R161, !P5 ;  /* 0x000000a1187c7207 */ /* 0x040fe20006800000 */
[----:B------:R-:W-:Y:S01]  /*6d00*/  IMAD.MOV.U32 R156, RZ, RZ, R146 ;  /* 0x000000ffff9c7224 */ /* 0x000fe200078e0092 */
[----:B------:R-:W-:-:S02]  /*6d10*/  SEL R128, R24, R141, !P5 ;  /* 0x0000008d18807207 */ /* 0x000fc40006800000 */
[----:B------:R-:W-:Y:S01]  /*6d20*/  SEL R250, R24, R133, !P5 ;  /* 0x0000008518fa7207 */ /* 0x000fe20006800000 */
[----:B------:R-:W-:Y:S01]  /*6d30*/  IMAD R133, R152, 0x2, R135 ;  /* 0x0000000298857824 */ /* 0x000fe200078e0287 */
[C---:B------:R-:W-:Y:S01]  /*6d40*/  SEL R164, R24.reuse, R119, !P5 ;  /* 0x0000007718a47207 */ /* 0x040fe20006800000 */
[----:B------:R-:W-:Y:S01]  /*6d50*/  IMAD.MOV.U32 R251, RZ, RZ, R128 ;  /* 0x000000fffffb7224 */ /* 0x000fe200078e0080 */
[----:B------:R-:W-:Y:S01]  /*6d60*/  SEL R158, R24, R117, !P5 ;  /* 0x00000075189e7207 */ /* 0x000fe20006800000 */
[----:B------:R-:W-:Y:S01]  /*6d70*/  IMAD R141, R152, 0x2, R133 ;  /* 0x00000002988d7824 */ /* 0x000fe200078e0285 */
[----:B------:R-:W-:Y:S01]  /*6d80*/  LEA.HI.X.SX32 R10, R10, UR5, 0x2, P0 ;  /* 0x000000050a0a7c11 */ /* 0x000fe200080f16ff */
[----:B------:R-:W-:Y:S01]  /*6d90*/  ULDC.64 UR4, c[0x0][0x218] ;  /* 0x0000860000047ab9 */ /* 0x000fe20000000a00 */
[----:B------:R-:W-:Y:S01]  /*6da0*/  SEL R117, R6, RZ, !P2 ;  /* 0x000000ff06757207 */ /* 0x000fe20005000000 */
[----:B---3--:R-:W-:Y:S01]  /*6db0*/  IMAD.MOV.U32 R153, RZ, RZ, R158 ;  /* 0x000000ffff997224 */ /* 0x008fe200078e009e */
[-C--:B------:R-:W-:Y:S01]  /*6dc0*/  LEA R168, P5, R169, R118.reuse, 0x2 ;  /* 0x00000076a9a87211 */ /* 0x080fe200078a10ff */
[----:B------:R-:W-:Y:S01]  /*6dd0*/  IMAD R116, R152, 0x2, R141 ;  /* 0x0000000298747824 */ /* 0x000fe200078e028d */
[----:B------:R-:W-:-:S02]  /*6de0*/  LEA R122, P2, R123, R118, 0x2 ;  /* 0x000000767b7a7211 */ /* 0x000fc400078410ff */
[-C--:B------:R-:W-:Y:S01]  /*6df0*/  LEA R228, P3, R213, R118.reuse, 0x2 ;  /* 0x00000076d5e47211 */ /* 0x080fe200078610ff */
[----:B------:R-:W-:Y:S01]  /*6e00*/  IMAD R161, R152, 0x2, R116 ;  /* 0x0000000298a17824 */ /* 0x000fe200078e0274 */
[----:B------:R-:W-:Y:S02]  /*6e10*/  SEL R24, R6, RZ, !P6 ;  /* 0x000000ff06187207 */ /* 0x000fe40007000000 */
[----:B------:R-:W-:Y:S01]  /*6e20*/  LEA R226, P6, R211, R118, 0x2 ;  /* 0x00000076d3e27211 */ /* 0x000fe200078c10ff */
[C---:B------:R-:W-:Y:S01]  /*6e30*/  IMAD R119, R152.reuse, 0x2, R161 ;  /* 0x0000000298777824 */ /* 0x040fe200078e02a1 */
[-C--:B------:R-:W-:Y:S02]  /*6e40*/  LEA.HI.X.SX32 R169, R169, R10.reuse, 0x2, P5 ;  /* 0x0000000aa9a97211 */ /* 0x080fe400028f16ff */
[-C--:B------:R-:W-:Y:S01]  /*6e50*/  LEA.HI.X.SX32 R123, R123, R10.reuse, 0x2, P2 ;  /* 0x0000000a7b7b7211 */ /* 0x080fe200010f16ff */
[----:B------:R-:W-:Y:S01]  /*6e60*/  IMAD R248, R152, 0x2, R119 ;  /* 0x0000000298f87824 */ /* 0x000fe200078e0277 */
[----:B------:R-:W-:-:S02]  /*6e70*/  LEA.HI.X.SX32 R229, R213, R10, 0x2, P3 ;  /* 0x0000000ad5e57211 */ /* 0x000fc400018f16ff */
[-C--:B------:R-:W-:Y:S01]  /*6e80*/  LEA R210, P5, R207, R118.reuse, 0x2 ;  /* 0x00000076cfd27211 */ /* 0x080fe200078a10ff */
[----:B------:R1:W-:Y:S01]  /*6e90*/  STL.64 [R1+0x790], R122 ;  /* 0x0007907a01007387 */ /* 0x0003e20000100a00 */
[-C--:B------:R-:W-:Y:S01]  /*6ea0*/  LEA R212, P2, R209, R118.reuse, 0x2 ;  /* 0x00000076d1d47211 */ /* 0x080fe200078410ff */
[----:B------:R-:W-:Y:S01]  /*6eb0*/  IMAD R249, R152, 0x2, R248 ;  /* 0x0000000298f97824 */ /* 0x000fe200078e02f8 */
[----:B------:R-:W-:Y:S01]  /*6ec0*/  LEA R196, P3, R197, R118, 0x2 ;  /* 0x00000076c5c47211 */ /* 0x000fe200078610ff */
[----:B------:R2:W-:Y:S01]  /*6ed0*/  STL.64 [R1+0x798], R168 ;  /* 0x000798a801007387 */ /* 0x0005e20000100a00 */
[-C--:B------:R-:W-:Y:S02]  /*6ee0*/  LEA.HI.X.SX32 R227, R211, R10.reuse, 0x2, P6 ;  /* 0x0000000ad3e37211 */ /* 0x080fe400030f16ff */
[-C--:B------:R-:W-:Y:S01]  /*6ef0*/  LEA.HI.X.SX32 R211, R207, R10.reuse, 0x2, P5 ;  /* 0x0000000acfd37211 */ /* 0x080fe200028f16ff */
[----:B------:R3:W-:Y:S01]  /*6f00*/  STL.64 [R1+0x7a0], R228 ;  /* 0x0007a0e401007387 */ /* 0x0007e20000100a00 */
[----:B------:R-:W-:-:S02]  /*6f10*/  LEA.HI.X.SX32 R213, R209, R10, 0x2, P2 ;  /* 0x0000000ad1d57211 */ /* 0x000fc400010f16ff */
[----:B------:R-:W-:Y:S01]  /*6f20*/  LEA.HI.X.SX32 R197, R197, R10, 0x2, P3 ;  /* 0x0000000ac5c57211 */ /* 0x000fe200018f16ff */
[----:B-1----:R-:W-:Y:S01]  /*6f30*/  IMAD.MOV.U32 R123, RZ, RZ, R148 ;  /* 0x000000ffff7b7224 */ /* 0x002fe200078e0094 */
[-C--:B------:R-:W-:Y:S01]  /*6f40*/  LEA R184, P5, R185, R118.reuse, 0x2 ;  /* 0x00000076b9b87211 */ /* 0x080fe200078a10ff */
[----:B------:R-:W-:Y:S01]  /*6f50*/  IMAD.MOV.U32 R122, RZ, RZ, R166 ;  /* 0x000000ffff7a7224 */ /* 0x000fe200078e00a6 */
[-C--:B------:R-:W-:Y:S01]  /*6f60*/  LEA R128, P2, R129, R118.reuse, 0x2 ;  /* 0x0000007681807211 */ /* 0x080fe200078410ff */
[----:B--2---:R-:W-:Y:S01]  /*6f70*/  IMAD.MOV.U32 R169, RZ, RZ, R164 ;  /* 0x000000ffffa97224 */ /* 0x004fe200078e00a4 */
[----:B------:R-:W-:Y:S01]  /*6f80*/  LEA R176, P3, R177, R118, 0x2 ;  /* 0x00000076b1b07211 */ /* 0x000fe200078610ff */
[----:B------:R1:W-:Y:S01]  /*6f90*/  STL.64 [R1+0x7a8], R226 ;  /* 0x0007a8e201007387 */ /* 0x0003e20000100a00 */
[-C--:B------:R-:W-:Y:S01]  /*6fa0*/  LEA.HI.X.SX32 R185, R185, R10.reuse, 0x2, P5 ;  /* 0x0000000ab9b97211 */ /* 0x080fe200028f16ff */
[----:B---3--:R-:W-:Y:S01]  /*6fb0*/  IMAD.MOV.U32 R228, RZ, RZ, R136 ;  /* 0x000000ffffe47224 */ /* 0x008fe200078e0088 */
[-C--:B------:R-:W-:Y:S01]  /*6fc0*/  LEA.HI.X.SX32 R129, R129, R10.reuse, 0x2, P2 ;  /* 0x0000000a81817211 */ /* 0x080fe200010f16ff */
[----:B------:R-:W-:Y:S01]  /*6fd0*/  IMAD.MOV.U32 R229, RZ, RZ, R124 ;  /* 0x000000ffffe57224 */ /* 0x000fe200078e007c */
[----:B------:R-:W-:Y:S01]  /*6fe0*/  LEA.HI.X.SX32 R177, R177, R10, 0x2, P3 ;  /* 0x0000000ab1b17211 */ /* 0x000fe200018f16ff */
[----:B------:R-:W-:Y:S01]  /*6ff0*/  IMAD.MOV.U32 R168, RZ, RZ, R162 ;  /* 0x000000ffffa87224 */ /* 0x000fe200078e00a2 */
[-C--:B------:R-:W-:Y:S01]  /*7000*/  LEA R148, P5, R149, R118.reuse, 0x2 ;  /* 0x0000007695947211 */ /* 0x080fe200078a10ff */
[----:B------:R2:W-:Y:S01]  /*7010*/  STL.64 [R1+0x7b0], R212 ;  /* 0x0007b0d401007387 */ /* 0x0005e20000100a00 */
[----:B------:R-:W-:-:S02]  /*7020*/  LEA R170, P2, R171, R118, 0x2 ;  /* 0x00000076abaa7211 */ /* 0x000fc400078410ff */
[-C--:B------:R-:W-:Y:S01]  /*7030*/  LEA R166, P3, R167, R118.reuse, 0x2 ;  /* 0x00000076a7a67211 */ /* 0x080fe200078610ff */
[----:B-1----:R-:W-:Y:S01]  /*7040*/  IMAD.MOV.U32 R227, RZ, RZ, R154 ;  /* 0x000000ffffe37224 */ /* 0x002fe200078e009a */
[----:B------:R-:W-:Y:S02]  /*7050*/  LEA R194, P6, R195, R118, 0x2 ;  /* 0x00000076c3c27211 */ /* 0x000fe400078c10ff */
[-C--:B------:R-:W-:Y:S02]  /*7060*/  LEA.HI.X.SX32 R149, R149, R10.reuse, 0x2, P5 ;  /* 0x0000000a95957211 */ /* 0x080fe400028f16ff */
[-C--:B------:R-:W-:Y:S02]  /*7070*/  LEA.HI.X.SX32 R171, R171, R10.reuse, 0x2, P2 ;  /* 0x0000000aabab7211 */ /* 0x080fe400010f16ff */
[----:B------:R-:W-:Y:S02]  /*7080*/  LEA.HI.X.SX32 R167, R167, R10, 0x2, P3 ;  /* 0x0000000aa7a77211 */ /* 0x000fe400018f16ff */
[----:B------:R-:W-:-:S02]  /*7090*/  LEA R238, P5, R205, R118, 0x2 ;  /* 0x00000076cdee7211 */ /* 0x000fc400078a10ff */
[----:B------:R-:W-:Y:S02]  /*70a0*/  LEA.HI.X.SX32 R195, R195, R10, 0x2, P6 ;  /* 0x0000000ac3c37211 */ /* 0x000fe400030f16ff */
[-C--:B------:R-:W-:Y:S02]  /*70b0*/  LEA R120, P2, R121, R118.reuse, 0x2 ;  /* 0x0000007679787211 */ /* 0x080fe400078410ff */
[-C--:B------:R-:W-:Y:S02]  /*70c0*/  LEA R224, P3, R203, R118.reuse, 0x2 ;  /* 0x00000076cbe07211 */ /* 0x080fe400078610ff */
[----:B------:R-:W-:Y:S02]  /*70d0*/  LEA R136, P6, R137, R118, 0x2 ;  /* 0x0000007689887211 */ /* 0x000fe400078c10ff */
[-C--:B------:R-:W-:Y:S02]  /*70e0*/  LEA.HI.X.SX32 R239, R205, R10.reuse, 0x2, P5 ;  /* 0x0000000acdef7211 */ /* 0x080fe400028f16ff */
[----:B------:R-:W-:-:S02]  /*70f0*/  LEA.HI.X.SX32 R121, R121, R10, 0x2, P2 ;  /* 0x0000000a79797211 */ /* 0x000fc400010f16ff */
[----:B------:R-:W-:Y:S02]  /*7100*/  LEA.HI.X.SX32 R225, R203, R10, 0x2, P3 ;  /* 0x0000000acbe17211 */ /* 0x000fe400018f16ff */
[----:B------:R-:W-:Y:S02]  /*7110*/  LEA R206, P5, R193, R118, 0x2 ;  /* 0x00000076c1ce7211 */ /* 0x000fe400078a10ff */
[----:B------:R-:W-:Y:S02]  /*7120*/  LEA.HI.X.SX32 R137, R137, R10, 0x2, P6 ;  /* 0x0000000a89897211 */ /* 0x000fe400030f16ff */
[-C--:B------:R-:W-:Y:S02]  /*7130*/  LEA R208, P2, R199, R118.reuse, 0x2 ;  /* 0x00000076c7d07211 */ /* 0x080fe400078410ff */
[-C--:B------:R-:W-:Y:S02]  /*7140*/  LEA R192, P3, R191, R118.reuse, 0x2 ;  /* 0x00000076bfc07211 */ /* 0x080fe400078610ff */
[----:B------:R-:W-:-:S02]  /*7150*/  LEA R164, P6, R165, R118, 0x2 ;  /* 0x00000076a5a47211 */ /* 0x000fc400078c10ff */
[-C--:B------:R-:W-:Y:S02]  /*7160*/  LEA.HI.X.SX32 R207, R193, R10.reuse, 0x2, P5 ;  /* 0x0000000ac1cf7211 */ /* 0x080fe400028f16ff */
[-C--:B------:R-:W-:Y:S02]  /*7170*/  LEA.HI.X.SX32 R209, R199, R10.reuse, 0x2, P2 ;  /* 0x0000000ac7d17211 */ /* 0x080fe400010f16ff */
[-C--:B------:R-:W-:Y:S02]  /*7180*/  LEA.HI.X.SX32 R193, R191, R10.reuse, 0x2, P3 ;  /* 0x0000000abfc17211 */ /* 0x080fe400018f16ff */
[----:B------:R-:W-:Y:S02]  /*7190*/  LEA.HI.X.SX32 R165, R165, R10, 0x2, P6 ;  /* 0x0000000aa5a57211 */ /* 0x000fe400030f16ff */
[-C--:B------:R-:W-:Y:S02]  /*71a0*/  LEA R182, P2, R183, R118.reuse, 0x2 ;  /* 0x00000076b7b67211 */ /* 0x080fe400078410ff */
[----:B------:R-:W-:-:S02]  /*71b0*/  LEA R180, P5, R181, R118, 0x2 ;  /* 0x00000076b5b47211 */ /* 0x000fc400078a10ff */
[-C--:B------:R-:W-:Y:S02]  /*71c0*/  LEA R174, P3, R175, R118.reuse, 0x2 ;  /* 0x00000076afae7211 */ /* 0x080fe400078610ff */
[----:B------:R-:W-:Y:S02]  /*71d0*/  LEA R222, P6, R201, R118, 0x2 ;  /* 0x00000076c9de7211 */ /* 0x000fe400078c10ff */
[----:B------:R-:W-:Y:S02]  /*71e0*/  ISETP.NE.U32.AND P1, PT, R24, RZ, PT ;  /* 0x000000ff1800720c */ /* 0x000fe40003f25070 */
[-C--:B------:R-:W-:Y:S02]  /*71f0*/  LEA.HI.X.SX32 R183, R183, R10.reuse, 0x2, P2 ;  /* 0x0000000ab7b77211 */ /* 0x080fe400010f16ff */
[-C--:B------:R-:W-:Y:S02]  /*7200*/  LEA.HI.X.SX32 R181, R181, R10.reuse, 0x2, P5 ;  /* 0x0000000ab5b57211 */ /* 0x080fe400028f16ff */
[----:B------:R-:W-:-:S02]  /*7210*/  LEA.HI.X.SX32 R175, R175, R10, 0x2, P3 ;  /* 0x0000000aafaf7211 */ /* 0x000fc400018f16ff */
[----:B------:R-:W-:Y:S02]  /*7220*/  LEA.HI.X.SX32 R223, R201, R10, 0x2, P6 ;  /* 0x0000000ac9df7211 */ /* 0x000fe400030f16ff */
[-C--:B------:R-:W-:Y:S02]  /*7230*/  LEA R150, P2, R151, R118.reuse, 0x2 ;  /* 0x0000007697967211 */ /* 0x080fe400078410ff */
[-C--:B------:R-:W-:Y:S02]  /*7240*/  LEA R154, P5, R155, R118.reuse, 0x2 ;  /* 0x000000769b9a7211 */ /* 0x080fe400078a10ff */
[-C--:B------:R-:W-:Y:S02]  /*7250*/  LEA R24, P3, R25, R118.reuse, 0x2 ;  /* 0x0000007619187211 */ /* 0x080fe400078610ff */
[----:B------:R-:W-:Y:S02]  /*7260*/  LEA R190, P6, R189, R118, 0x2 ;  /* 0x00000076bdbe7211 */ /* 0x000fe400078c10ff */
[----:B------:R-:W-:-:S02]  /*7270*/  LEA.HI.X.SX32 R151, R151, R10, 0x2, P2 ;  /* 0x0000000a97977211 */ /* 0x000fc400010f16ff */
[-C--:B------:R-:W-:Y:S02]  /*7280*/  LEA.HI.X.SX32 R155, R155, R10.reuse, 0x2, P5 ;  /* 0x0000000a9b9b7211 */ /* 0x080fe400028f16ff */
[-C--:B------:R-:W-:Y:S02]  /*7290*/  LEA.HI.X.SX32 R25, R25, R10.reuse, 0x2, P3 ;  /* 0x0000000a19197211 */ /* 0x080fe400018f16ff */
[----:B------:R-:W-:Y:S02]  /*72a0*/  LEA.HI.X.SX32 R191, R189, R10, 0x2, P6 ;  /* 0x0000000abdbf7211 */ /* 0x000fe400030f16ff */
[-C--:B------:R-:W-:Y:S02]  /*72b0*/  LEA R110, P2, R111, R118.reuse, 0x2 ;  /* 0x000000766f6e7211 */ /* 0x080fe400078410ff */
[-C--:B------:R-:W-:Y:S02]  /*72c0*/  LEA R236, P5, R187, R118.reuse, 0x2 ;  /* 0x00000076bbec7211 */ /* 0x080fe400078a10ff */
[----:B------:R-:W-:-:S02]  /*72d0*/  LEA R234, P3, R179, R118, 0x2 ;  /* 0x00000076b3ea7211 */ /* 0x000fc400078610ff */
[----:B------:R-:W-:Y:S02]  /*72e0*/  LEA R172, P6, R173, R118, 0x2 ;  /* 0x00000076adac7211 */ /* 0x000fe400078c10ff */
[-C--:B------:R-:W-:Y:S02]  /*72f0*/  LEA.HI.X.SX32 R111, R111, R10.reuse, 0x2, P2 ;  /* 0x0000000a6f6f7211 */ /* 0x080fe400010f16ff */
[-C--:B------:R-:W-:Y:S02]  /*7300*/  LEA.HI.X.SX32 R237, R187, R10.reuse, 0x2, P5 ;  /* 0x0000000abbed7211 */ /* 0x080fe400028f16ff */
[-C--:B------:R-:W-:Y:S02]  /*7310*/  LEA.HI.X.SX32 R235, R179, R10.reuse, 0x2, P3 ;  /* 0x0000000ab3eb7211 */ /* 0x080fe400018f16ff */
[----:B------:R-:W-:Y:S02]  /*7320*/  LEA.HI.X.SX32 R173, R173, R10, 0x2, P6 ;  /* 0x0000000aadad7211 */ /* 0x000fe400030f16ff */
[----:B------:R-:W-:-:S02]  /*7330*/  LEA R218, P2, R159, R118, 0x2 ;  /* 0x000000769fda7211 */ /* 0x000fc400078410ff */
[-C--:B------:R-:W-:Y:S02]  /*7340*/  LEA R204, P5, R142, R118.reuse, 0x2 ;  /* 0x000000768ecc7211 */ /* 0x080fe400078a10ff */
[-C--:B------:R-:W-:Y:S02]  /*7350*/  LEA R202, P3, R130, R118.reuse, 0x2 ;  /* 0x0000007682ca7211 */ /* 0x080fe400078610ff */
[----:B------:R-:W-:Y:S02]  /*7360*/  LEA R220, P6, R163, R118, 0x2 ;  /* 0x00000076a3dc7211 */ /* 0x000fe400078c10ff */
[-C--:B------:R-:W-:Y:S02]  /*7370*/  LEA.HI.X.SX32 R219, R159, R10.reuse, 0x2, P2 ;  /* 0x0000000a9fdb7211 */ /* 0x080fe400010f16ff */
[-C--:B------:R-:W-:Y:S02]  /*7380*/  LEA.HI.X.SX32 R205, R142, R10.reuse, 0x2, P5 ;  /* 0x0000000a8ecd7211 */ /* 0x080fe400028f16ff */
[----:B------:R-:W-:-:S02]  /*7390*/  LEA.HI.X.SX32 R203, R130, R10, 0x2, P3 ;  /* 0x0000000a82cb7211 */ /* 0x000fc400018f16ff */
[----:B------:R-:W-:Y:S02]  /*73a0*/  LEA.HI.X.SX32 R221, R163, R10, 0x2, P6 ;  /* 0x0000000aa3dd7211 */ /* 0x000fe400030f16ff */
[CC--:B------:R-:W-:Y:S02]  /*73b0*/  LEA R188, P2, R138.reuse, R118.reuse, 0x2 ;  /* 0x000000768abc7211 */ /* 0x0c0fe400078410ff */
[-C--:B------:R-:W-:Y:S02]  /*73c0*/  LEA R130, P5, R131, R118.reuse, 0x2 ;  /* 0x0000007683827211 */ /* 0x080fe400078a10ff */
[-C--:B------:R-:W-:Y:S02]  /*73d0*/  LEA R124, P6, R125, R118.reuse, 0x2 ;  /* 0x000000767d7c7211 */ /* 0x080fe400078c10ff */
[----:B------:R-:W-:Y:S02]  /*73e0*/  LEA R178, P3, R143, R118, 0x2 ;  /* 0x000000768fb27211 */ /* 0x000fe400078610ff */
[----:B------:R-:W-:-:S02]  /*73f0*/  LEA.HI.X.SX32 R189, R138, R10, 0x2, P2 ;  /* 0x0000000a8abd7211 */ /* 0x000fc400010f16ff */
[-C--:B------:R-:W-:Y:S02]  /*7400*/  LEA.HI.X.SX32 R131, R131, R10.reuse, 0x2, P5 ;  /* 0x0000000a83837211 */ /* 0x080fe400028f16ff */
[----:B------:R-:W-:Y:S02]  /*7410*/  LEA.HI.X.SX32 R125, R125, R10, 0x2, P6 ;  /* 0x0000000a7d7d7211 */ /* 0x000fe400030f16ff */
        /* <DEDUP_REMOVED lines=27> */
[----:B------:R-:W-:-:S02]  /*75d0*/  ISETP.NE.U32.AND P4, PT, R108, RZ, PT ;  /* 0x000000ff6c00720c */ /* 0x000fc40003f85070 */
[-C--:B------:R-:W-:Y:S02]  /*75e0*/  LEA.HI.X.SX32 R199, R132, R10.reuse, 0x2, P3 ;  /* 0x0000000a84c77211 */ /* 0x080fe400018f16ff */
[-C--:B------:R-:W-:Y:S02]  /*75f0*/  LEA.HI.X.SX32 R187, R140, R10.reuse, 0x2, P2 ;  /* 0x0000000a8cbb7211 */ /* 0x080fe400010f16ff */
[-C--:B------:R-:W-:Y:S02]  /*7600*/  LEA.HI.X.SX32 R135, R135, R10.reuse, 0x2, P5 ;  /* 0x0000000a87877211 */ /* 0x080fe400028f16ff */
[----:B------:R-:W-:Y:S01]  /*7610*/  LEA R108, P0, R5, UR4, 0x2 ;  /* 0x00000004056c7c11 */ /* 0x000fe2000f8010ff */
[----:B------:R-:W1:Y:S01]  /*7620*/  S2UR UR4, SR_CgaCtaId ;  /* 0x00000000000479c3 */ /* 0x000e620000008800 */
[----:B------:R-:W-:Y:S02]  /*7630*/  LEA.HI.X.SX32 R127, R127, R10, 0x2, P6 ;  /* 0x0000000a7f7f7211 */ /* 0x000fe400030f16ff */
[----:B------:R-:W-:-:S02]  /*7640*/  LEA R132, P3, R133, R118, 0x2 ;  /* 0x0000007685847211 */ /* 0x000fc400078610ff */
[CC--:B------:R-:W-:Y:S02]  /*7650*/  LEA R144, P2, R116.reuse, R118.reuse, 0x2 ;  /* 0x0000007674907211 */ /* 0x0c0fe400078410ff */
[-C--:B------:R-:W-:Y:S02]  /*7660*/  LEA R162, P5, R161, R118.reuse, 0x2 ;  /* 0x00000076a1a27211 */ /* 0x080fe400078a10ff */
[----:B------:R-:W-:Y:S02]  /*7670*/  LEA R140, P6, R141, R118, 0x2 ;  /* 0x000000768d8c7211 */ /* 0x000fe400078c10ff */
[----:B--2---:R-:W-:Y:S02]  /*7680*/  LOP3.LUT R212, R3, 0x22, RZ, 0xfc, !PT ;  /* 0x0000002203d47812 */ /* 0x004fe400078efcff */
[-C--:B------:R-:W-:Y:S02]  /*7690*/  LEA.HI.X.SX32 R133, R133, R10.reuse, 0x2, P3 ;  /* 0x0000000a85857211 */ /* 0x080fe400018f16ff */
[----:B------:R-:W-:-:S02]  /*76a0*/  LEA.HI.X.SX32 R145, R116, R10, 0x2, P2 ;  /* 0x0000000a74917211 */ /* 0x000fc400010f16ff */
[-C--:B------:R-:W-:Y:S02]  /*76b0*/  LEA.HI.X.SX32 R163, R161, R10.reuse, 0x2, P5 ;  /* 0x0000000aa1a37211 */ /* 0x080fe400028f16ff */
[----:B------:R-:W-:Y:S01]  /*76c0*/  LEA.HI.X.SX32 R5, R5, UR5, 0x2, P0 ;  /* 0x0000000505057c11 */ /* 0x000fe200080f16ff */
[----:B------:R-:W-:Y:S01]  /*76d0*/  ULDC UR5, c[0x0][0x240] ;  /* 0x0000900000057ab9 */ /* 0x000fe20000000800 */
[----:B------:R-:W-:Y:S01]  /*76e0*/  LEA.HI.X.SX32 R141, R141, R10, 0x2, P6 ;  /* 0x0000000a8d8d7211 */ /* 0x000fe200030f16ff */
[----:B------:R-:W-:Y:S01]  /*76f0*/  IMAD R247, R247, UR5, RZ ;  /* 0x00000005f7f77c24 */ /* 0x000fe2000f8e02ff */
[-C--:B------:R-:W-:Y:S01]  /*7700*/  LEA R160, P3, R119, R118.reuse, 0x2 ;  /* 0x0000007677a07211 */ /* 0x080fe200078610ff */
[----:B------:R-:W-:Y:S01]  /*7710*/  IMAD R11, R11, UR5, RZ ;  /* 0x000000050b0b7c24 */ /* 0x000fe2000f8e02ff */
[-C--:B------:R-:W-:Y:S01]  /*7720*/  LEA R116, P5, R248, R118.reuse, 0x2 ;  /* 0x00000076f8747211 */ /* 0x080fe200078a10ff */
[----:B------:R-:W-:Y:S01]  /*7730*/  IMAD R244, R244, UR5, RZ ;  /* 0x00000005f4f47c24 */ /* 0x000fe2000f8e02ff */
[----:B------:R-:W-:Y:S01]  /*7740*/  LEA R118, P6, R249, R118, 0x2 ;  /* 0x00000076f9767211 */ /* 0x000fe200078c10ff */
[----:B------:R-:W-:Y:S01]  /*7750*/  IMAD R243, R243, UR5, RZ ;  /* 0x00000005f3f37c24 */ /* 0x000fe2000f8e02ff */
[----:B------:R-:W-:Y:S01]  /*7760*/  LOP3.LUT R213, R3, 0x40, RZ, 0xfc, !PT ;  /* 0x0000004003d57812 */ /* 0x000fe200078efcff */
[----:B------:R-:W-:Y:S01]  /*7770*/  IMAD R240, R240, UR5, RZ ;  /* 0x00000005f0f07c24 */ /* 0x000fe2000f8e02ff */
[----:B------:R-:W-:Y:S01]  /*7780*/  ISETP.GE.AND P0, PT, R212, R4, PT ;  /* 0x00000004d400720c */ /* 0x000fe20003f06270 */
[----:B------:R-:W-:Y:S01]  /*7790*/  IMAD R109, R109, UR5, RZ ;  /* 0x000000056d6d7c24 */ /* 0x000fe2000f8e02ff */
[-C--:B------:R-:W-:Y:S01]  /*77a0*/  LEA.HI.X.SX32 R161, R119, R10.reuse, 0x2, P3 ;  /* 0x0000000a77a17211 */ /* 0x080fe200018f16ff */
[----:B------:R-:W-:Y:S01]  /*77b0*/  IMAD R106, R106, UR5, RZ ;  /* 0x000000056a6a7c24 */ /* 0x000fe2000f8e02ff */
[----:B------:R-:W-:Y:S01]  /*77c0*/  ISETP.NE.U32.AND P2, PT, R117, RZ, PT ;  /* 0x000000ff7500720c */ /* 0x000fe20003f45070 */
[----:B------:R-:W-:Y:S01]  /*77d0*/  IMAD R104, R104, UR5, RZ ;  /* 0x0000000568687c24 */ /* 0x000fe2000f8e02ff */
[-C--:B------:R-:W-:Y:S01]  /*77e0*/  LEA.HI.X.SX32 R117, R248, R10.reuse, 0x2, P5 ;  /* 0x0000000af8757211 */ /* 0x080fe200028f16ff */
[----:B------:R-:W-:Y:S01]  /*77f0*/  IMAD R102, R102, UR5, RZ ;  /* 0x0000000566667c24 */ /* 0x000fe2000f8e02ff */
[----:B------:R-:W-:Y:S01]  /*7800*/  LEA.HI.X.SX32 R119, R249, R10, 0x2, P6 ;  /* 0x0000000af9777211 */ /* 0x000fe200030f16ff */
[----:B------:R-:W-:Y:S01]  /*7810*/  IMAD R100, R100, UR5, RZ ;  /* 0x0000000564647c24 */ /* 0x000fe2000f8e02ff */
[----:B------:R-:W-:Y:S01]  /*7820*/  ISETP.GE.AND P5, PT, R213, R4, PT ;  /* 0x00000004d500720c */ /* 0x000fe20003fa6270 */
[----:B------:R-:W-:Y:S01]  /*7830*/  IMAD R98, R98, UR5, RZ ;  /* 0x0000000562627c24 */ /* 0x000fe2000f8e02ff */
[----:B------:R-:W-:Y:S01]  /*7840*/  SEL R249, R6, RZ, !P0 ;  /* 0x000000ff06f97207 */ /* 0x000fe20004000000 */
[----:B------:R-:W-:Y:S01]  /*7850*/  IMAD R96, R96, UR5, RZ ;  /* 0x0000000560607c24 */ /* 0x000fe2000f8e02ff */
[-C--:B------:R-:W-:Y:S01]  /*7860*/  LEA R212, P0, R247, R108.reuse, 0x2 ;  /* 0x0000006cf7d47211 */ /* 0x080fe200078010ff */
[----:B------:R-:W-:Y:S01]  /*7870*/  IMAD R94, R94, UR5, RZ ;  /* 0x000000055e5e7c24 */ /* 0x000fe2000f8e02ff */
[----:B------:R-:W-:Y:S01]  /*7880*/  SEL R248, R6, RZ, !P5 ;  /* 0x000000ff06f87207 */ /* 0x000fe20006800000 */
[----:B------:R-:W-:Y:S01]  /*7890*/  IMAD R92, R92, UR5, RZ ;  /* 0x000000055c5c7c24 */ /* 0x000fe2000f8e02ff */
[----:B------:R-:W-:Y:S01]  /*78a0*/  LEA R10, P5, R11, R108, 0x2 ;  /* 0x0000006c0b0a7211 */ /* 0x000fe200078a10ff */
[----:B------:R-:W-:Y:S01]  /*78b0*/  IMAD R90, R90, UR5, RZ ;  /* 0x000000055a5a7c24 */ /* 0x000fe2000f8e02ff */
[-C--:B------:R-:W-:Y:S01]  /*78c0*/  LEA.HI.X.SX32 R213, R247, R5.reuse, 0x2, P0 ;  /* 0x00000005f7d57211 */ /* 0x080fe200000f16ff */
[----:B------:R-:W-:Y:S01]  /*78d0*/  IMAD.MOV.U32 R247, RZ, RZ, R227 ;  /* 0x000000fffff77224 */ /* 0x000fe200078e00e3 */
[----:B------:R-:W-:Y:S01]  /*78e0*/  LOP3.LUT R226, R3, 0x42, RZ, 0xfc, !PT ;  /* 0x0000004203e27812 */ /* 0x000fe200078efcff */
[----:B------:R-:W-:Y:S01]  /*78f0*/  IMAD R88, R88, UR5, RZ ;  /* 0x0000000558587c24 */ /* 0x000fe2000f8e02ff */
[----:B------:R-:W-:Y:S01]  /*7900*/  LEA.HI.X.SX32 R11, R11, R5, 0x2, P5 ;  /* 0x000000050b0b7211 */ /* 0x000fe200028f16ff */
[----:B------:R2:W-:Y:S01]  /*7910*/  STL.64 [R1+0x270], R212 ;  /* 0x000270d401007387 */ /* 0x0005e20000100a00 */
[----:B------:R-:W-:Y:S01]  /*7920*/  ISETP.GE.AND P3, PT, R226, R4, PT ;  /* 0x00000004e200720c */ /* 0x000fe20003f66270 */
[----:B------:R-:W-:Y:S01]  /*7930*/  IMAD R86, R86, UR5, RZ ;  /* 0x0000000556567c24 */ /* 0x000fe2000f8e02ff */
[----:B------:R-:W-:Y:S01]  /*7940*/  LEA R226, P5, R243, R108, 0x2 ;  /* 0x0000006cf3e27211 */ /* 0x000fe200078a10ff */
[----:B------:R3:W-:Y:S01]  /*7950*/  STL.64 [R1+0x6e0], R10 ;  /* 0x0006e00a01007387 */ /* 0x0007e20000100a00 */
[----:B------:R-:W-:-:S02]  /*7960*/  IMAD R84, R84, UR5, RZ ;  /* 0x0000000554547c24 */ /* 0x000fc4000f8e02ff */
[----:B------:R-:W-:Y:S02]  /*7970*/  IMAD R82, R82, UR5, RZ ;  /* 0x0000000552527c24 */ /* 0x000fe4000f8e02ff */
[----:B------:R-:W-:Y:S02]  /*7980*/  IMAD R80, R80, UR5, RZ ;  /* 0x0000000550507c24 */ /* 0x000fe4000f8e02ff */
[----:B------:R-:W-:Y:S01]  /*7990*/  IMAD R78, R78, UR5, RZ ;  /* 0x000000054e4e7c24 */ /* 0x000fe2000f8e02ff */
[-C--:B--2---:R-:W-:Y:S01]  /*79a0*/  LEA R212, P0, R244, R108.reuse, 0x2 ;  /* 0x0000006cf4d47211 */ /* 0x084fe200078010ff */
[----:B------:R-:W-:Y:S02]  /*79b0*/  IMAD R76, R76, UR5, RZ ;  /* 0x000000054c4c7c24 */ /* 0x000fe4000f8e02ff */
[----:B------:R-:W-:Y:S01]  /*79c0*/  IMAD R74, R74, UR5, RZ ;  /* 0x000000054a4a7c24 */ /* 0x000fe2000f8e02ff */
[-C--:B------:R-:W-:Y:S01]  /*79d0*/  LEA.HI.X.SX32 R213, R244, R5.reuse, 0x2, P0 ;  /* 0x00000005f4d57211 */ /* 0x080fe200000f16ff */
[----:B---3--:R-:W-:Y:S01]  /*79e0*/  IMAD.MOV.U32 R11, RZ, RZ, R250 ;  /* 0x000000ffff0b7224 */ /* 0x008fe200078e00fa */
[CC--:B------:R-:W-:Y:S01]  /*79f0*/  LEA R250, P0, R240.reuse, R108.reuse, 0x2 ;  /* 0x0000006cf0fa7211 */ /* 0x0c0fe200078010ff */
[----:B------:R-:W-:Y:S01]  /*7a00*/  IMAD.MOV.U32 R244, RZ, RZ, R251 ;  /* 0x000000fffff47224 */ /* 0x000fe200078e00fb */
[-C--:B------:R-:W-:Y:S01]  /*7a10*/  LEA.HI.X.SX32 R227, R243, R5.reuse, 0x2, P5 ;  /* 0x00000005f3e37211 */ /* 0x080fe200028f16ff */
[----:B------:R2:W-:Y:S01]  /*7a20*/  STL.64 [R1+0x268], R212 ;  /* 0x000268d401007387 */ /* 0x0005e20000100a00 */
[----:B------:R-:W-:Y:S01]  /*7a30*/  LEA.HI.X.SX32 R251, R240, R5, 0x2, P0 ;  /* 0x00000005f0fb7211 */ /* 0x000fe200000f16ff */
[----:B------:R-:W-:Y:S01]  /*7a40*/  IMAD.MOV.U32 R10, RZ, RZ, R228 ;  /* 0x000000ffff0a7224 */ /* 0x000fe200078e00e4 */
[----:B------:R-:W-:Y:S01]  /*7a50*/  LEA R228, P5, R109, R108, 0x2 ;  /* 0x0000006c6de47211 */ /* 0x000fe200078a10ff */
[----:B------:R-:W-:-:S02]  /*7a60*/  IMAD.MOV.U32 R243, RZ, RZ, R229 ;  /* 0x000000fffff37224 */ /* 0x000fc400078e00e5 */
[----:B------:R-:W-:Y:S02]  /*7a70*/  IMAD R72, R72, UR5, RZ ;  /* 0x0000000548487c24 */ /* 0x000fe4000f8e02ff */
[----:B------:R-:W-:Y:S02]  /*7a80*/  IMAD R70, R70, UR5, RZ ;  /* 0x0000000546467c24 */ /* 0x000fe4000f8e02ff */
[----:B------:R-:W-:Y:S01]  /*7a90*/  IMAD R68, R68, UR5, RZ ;  /* 0x0000000544447c24 */ /* 0x000fe2000f8e02ff */
[----:B--2---:R-:W2:Y:S01]  /*7aa0*/  LDL.LU.64 R212, [R1+0x7b0] ;  /* 0x0007b00001d47983 */ /* 0x004ea20000300a00 */
[----:B------:R-:W-:Y:S02]  /*7ab0*/  IMAD R66, R66, UR5, RZ ;  /* 0x0000000542427c24 */ /* 0x000fe4000f8e02ff */
[----:B------:R-:W-:Y:S01]  /*7ac0*/  IMAD R64, R64, UR5, RZ ;  /* 0x0000000540407c24 */ /* 0x000fe2000f8e02ff */
[----:B------:R3:W-:Y:S01]  /*7ad0*/  STL.64 [R1+0x260], R226 ;  /* 0x000260e201007387 */ /* 0x0007e20000100a00 */
[----:B------:R-:W-:Y:S01]  /*7ae0*/  LEA.HI.X.SX32 R229, R109, R5, 0x2, P5 ;  /* 0x000000056de57211 */ /* 0x000fe200028f16ff */
[----:B------:R-:W-:-:S02]  /*7af0*/  IMAD R62, R62, UR5, RZ ;  /* 0x000000053e3e7c24 */ /* 0x000fc4000f8e02ff */
[----:B------:R-:W-:Y:S02]  /*7b00*/  IMAD R60, R60, UR5, RZ ;  /* 0x000000053c3c7c24 */ /* 0x000fe4000f8e02ff */
[----:B------:R-:W-:Y:S02]  /*7b10*/  IMAD R58, R58, UR5, RZ ;  /* 0x000000053a3a7c24 */ /* 0x000fe4000f8e02ff */
[----:B------:R-:W-:Y:S02]  /*7b20*/  IMAD R56, R56, UR5, RZ ;  /* 0x0000000538387c24 */ /* 0x000fe4000f8e02ff */
[----:B------:R-:W-:Y:S01]  /*7b30*/  IMAD R54, R54, UR5, RZ ;  /* 0x0000000536367c24 */ /* 0x000fe2000f8e02ff */
[----:B---3--:R-:W3:Y:S01]  /*7b40*/  LDL.LU.64 R226, [R1+0x7a8] ;  /* 0x0007a80001e27983 */ /* 0x008ee20000300a00 */
[----:B------:R-:W-:Y:S02]  /*7b50*/  IMAD R52, R52, UR5, RZ ;  /* 0x0000000534347c24 */ /* 0x000fe4000f8e02ff */
[----:B------:R-:W-:Y:S01]  /*7b60*/  IMAD R50, R50, UR5, RZ ;  /* 0x0000000532327c24 */ /* 0x000fe2000f8e02ff */
[----:B------:R4:W-:Y:S01]  /*7b70*/  STL.64 [R1+0x258], R250 ;  /* 0x000258fa01007387 */ /* 0x0009e20000100a00 */
[----:B------:R-:W-:-:S02]  /*7b80*/  IMAD R48, R48, UR5, RZ ;  /* 0x0000000530307c24 */ /* 0x000fc4000f8e02ff */
[----:B------:R-:W-:Y:S01]  /*7b90*/  IMAD R46, R46, UR5, RZ ;  /* 0x000000052e2e7c24 */ /* 0x000fe2000f8e02ff */
[----:B------:R1:W-:Y:S01]  /*7ba0*/  STL.64 [R1+0x250], R228 ;  /* 0x000250e401007387 */ /* 0x0003e20000100a00 */
[----:B------:R-:W-:Y:S02]  /*7bb0*/  IMAD R44, R44, UR5, RZ ;  /* 0x000000052c2c7c24 */ /* 0x000fe4000f8e02ff */
[----:B------:R-:W-:Y:S02]  /*7bc0*/  IMAD R42, R42, UR5, RZ ;  /* 0x000000052a2a7c24 */ /* 0x000fe4000f8e02ff */
[----:B------:R-:W-:Y:S02]  /*7bd0*/  IMAD R40, R40, UR5, RZ ;  /* 0x0000000528287c24 */ /* 0x000fe4000f8e02ff */
[----:B------:R-:W-:Y:S01]  /*7be0*/  IMAD R38, R38, UR5, RZ ;  /* 0x0000000526267c24 */ /* 0x000fe2000f8e02ff */
[----:B----4-:R-:W-:Y:S01]  /*7bf0*/  LEA R250, P0, R106, R108, 0x2 ;  /* 0x0000006c6afa7211 */ /* 0x010fe200078010ff */
[----:B------:R-:W-:-:S02]  /*7c00*/  IMAD R36, R36, UR5, RZ ;  /* 0x0000000524247c24 */ /* 0x000fc4000f8e02ff */
[----:B------:R-:W-:Y:S01]  /*7c10*/  IMAD R34, R34, UR5, RZ ;  /* 0x0000000522227c24 */ /* 0x000fe2000f8e02ff */
[-C--:B------:R-:W-:Y:S01]  /*7c20*/  LEA.HI.X.SX32 R251, R106, R5.reuse, 0x2, P0 ;  /* 0x000000056afb7211 */ /* 0x080fe200000f16ff */
[----:B------:R-:W-:Y:S01]  /*7c30*/  IMAD R32, R32, UR5, RZ ;  /* 0x0000000520207c24 */ /* 0x000fe2000f8e02ff */
[----:B-1----:R-:W-:Y:S01]  /*7c40*/  LEA R228, P5, R104, R108, 0x2 ;  /* 0x0000006c68e47211 */ /* 0x002fe200078a10ff */
[----:B------:R-:W-:Y:S02]  /*7c50*/  IMAD R30, R30, UR5, RZ ;  /* 0x000000051e1e7c24 */ /* 0x000fe4000f8e02ff */
[----:B------:R1:W-:Y:S01]  /*7c60*/  STL.64 [R1+0x248], R250 ;  /* 0x000248fa01007387 */ /* 0x0003e20000100a00 */
[----:B------:R-:W-:Y:S01]  /*7c70*/  LEA.HI.X.SX32 R229, R104, R5, 0x2, P5 ;  /* 0x0000000568e57211 */ /* 0x000fe200028f16ff */
[----:B------:R-:W-:Y:S02]  /*7c80*/  IMAD R28, R28, UR5, RZ ;  /* 0x000000051c1c7c24 */ /* 0x000fe4000f8e02ff */
[----:B------:R-:W-:-:S02]  /*7c90*/  IMAD R26, R26, UR5, RZ ;  /* 0x000000051a1a7c24 */ /* 0x000fc4000f8e02ff */
[----:B------:R-:W-:Y:S02]  /*7ca0*/  IMAD R22, R22, UR5, RZ ;  /* 0x0000000516167c24 */ /* 0x000fe4000f8e02ff */
[----:B------:R-:W-:Y:S02]  /*7cb0*/  IMAD R20, R20, UR5, RZ ;  /* 0x0000000514147c24 */ /* 0x000fe4000f8e02ff */
[----:B------:R-:W-:Y:S01]  /*7cc0*/  IMAD R18, R18, UR5, RZ ;  /* 0x0000000512127c24 */ /* 0x000fe2000f8e02ff */
[----:B-1----:R-:W-:Y:S01]  /*7cd0*/  LEA R250, P0, R102, R108, 0x2 ;  /* 0x0000006c66fa7211 */ /* 0x002fe200078010ff */
[----:B------:R1:W-:Y:S01]  /*7ce0*/  STL.64 [R1+0x240], R228 ;  /* 0x000240e401007387 */ /* 0x0003e20000100a00 */
[----:B------:R-:W-:Y:S02]  /*7cf0*/  IMAD R16, R16, UR5, RZ ;  /* 0x0000000510107c24 */ /* 0x000fe4000f8e02ff */
[----:B------:R-:W-:Y:S01]  /*7d00*/  LEA.HI.X.SX32 R251, R102, R5, 0x2, P0 ;  /* 0x0000000566fb7211 */ /* 0x000fe200000f16ff */
[----:B------:R-:W-:-:S02]  /*7d10*/  IMAD R14, R14, UR5, RZ ;  /* 0x000000050e0e7c24 */ /* 0x000fc4000f8e02ff */
[----:B------:R-:W-:Y:S02]  /*7d20*/  IMAD R12, R12, UR5, RZ ;  /* 0x000000050c0c7c24 */ /* 0x000fe4000f8e02ff */
[----:B------:R4:W-:Y:S01]  /*7d30*/  STL.64 [R1+0x238], R250 ;  /* 0x000238fa01007387 */ /* 0x0009e20000100a00 */
[----:B------:R-:W-:Y:S02]  /*7d40*/  IMAD R13, R13, UR5, RZ ;  /* 0x000000050d0d7c24 */ /* 0x000fe4000f8e02ff */
[----:B------:R-:W-:Y:S01]  /*7d50*/  IMAD R17, R17, UR5, RZ ;  /* 0x0000000511117c24 */ /* 0x000fe2000f8e02ff */
[C---:B-1----:R-:W-:Y:S01]  /*7d60*/  LEA R228, P5, R100.reuse, R108, 0x2 ;  /* 0x0000006c64e47211 */ /* 0x042fe200078a10ff */
[----:B------:R-:W-:Y:S02]  /*7d70*/  IMAD R27, R27, UR5, RZ ;  /* 0x000000051b1b7c24 */ /* 0x000fe4000f8e02ff */
[----:B------:R-:W-:Y:S01]  /*7d80*/  IMAD R35, R35, UR5, RZ ;  /* 0x0000000523237c24 */ /* 0x000fe2000f8e02ff */
[----:B------:R-:W-:Y:S01]  /*7d90*/  LEA.HI.X.SX32 R229, R100, R5, 0x2, P5 ;  /* 0x0000000564e57211 */ /* 0x000fe200028f16ff */
[----:B------:R-:W-:-:S02]  /*7da0*/  IMAD R39, R39, UR5, RZ ;  /* 0x0000000527277c24 */ /* 0x000fc4000f8e02ff */
[----:B------:R-:W-:Y:S01]  /*7db0*/  IMAD R47, R47, UR5, RZ ;  /* 0x000000052f2f7c24 */ /* 0x000fe2000f8e02ff */
[CC--:B----4-:R-:W-:Y:S01]  /*7dc0*/  LEA R250, P0, R98.reuse, R108.reuse, 0x2 ;  /* 0x0000006c62fa7211 */ /* 0x0d0fe200078010ff */
[----:B------:R-:W-:Y:S02]  /*7dd0*/  IMAD.MOV.U32 R240, RZ, RZ, R244 ;  /* 0x000000fffff07224 */ /* 0x000fe400078e00f4 */
[----:B------:R-:W-:Y:S01]  /*7de0*/  IMAD R51, R51, UR5, RZ ;  /* 0x0000000533337c24 */ /* 0x000fe2000f8e02ff */
[----:B------:R-:W-:Y:S01]  /*7df0*/  LEA.HI.X.SX32 R251, R98, R5, 0x2, P0 ;  /* 0x0000000562fb7211 */ /* 0x000fe200000f16ff */
[----:B------:R1:W-:Y:S01]  /*7e00*/  STL.64 [R1+0x230], R228 ;  /* 0x000230e401007387 */ /* 0x0003e20000100a00 */
[----:B------:R-:W-:Y:S01]  /*7e10*/  IMAD.MOV.U32 R244, RZ, RZ, R168 ;  /* 0x000000fffff47224 */ /* 0x000fe200078e00a8 */
[----:B------:R-:W-:Y:S01]  /*7e20*/  LEA R168, P5, R96, R108, 0x2 ;  /* 0x0000006c60a87211 */ /* 0x000fe200078a10ff */
[----:B------:R-:W-:Y:S02]  /*7e30*/  IMAD.MOV.U32 R109, RZ, RZ, R243 ;  /* 0x000000ffff6d7224 */ /* 0x000fe400078e00f3 */
[----:B------:R-:W-:-:S02]  /*7e40*/  IMAD.MOV.U32 R243, RZ, RZ, R247 ;  /* 0x000000fffff37224 */ /* 0x000fc400078e00f7 */
[----:B------:R-:W-:Y:S01]  /*7e50*/  IMAD.MOV.U32 R247, RZ, RZ, R169 ;  /* 0x000000fffff77224 */ /* 0x000fe200078e00a9 */
[----:B------:R-:W-:Y:S01]  /*7e60*/  LEA.HI.X.SX32 R169, R96, R5, 0x2, P5 ;  /* 0x0000000560a97211 */ /* 0x000fe200028f16ff */
[----:B------:R-:W-:Y:S02]  /*7e70*/  IMAD R59, R59, UR5, RZ ;  /* 0x000000053b3b7c24 */ /* 0x000fe4000f8e02ff */
[----:B------:R-:W-:Y:S01]  /*7e80*/  IMAD R63, R63, UR5, RZ ;  /* 0x000000053f3f7c24 */ /* 0x000fe2000f8e02ff */
[----:B-1----:R-:W4:Y:S01]  /*7e90*/  LDL.LU.64 R228, [R1+0x7a0] ;  /* 0x0007a00001e47983 */ /* 0x002f220000300a00 */
[----:B------:R-:W-:Y:S02]  /*7ea0*/  IMAD R71, R71, UR5, RZ ;  /* 0x0000000547477c24 */ /* 0x000fe4000f8e02ff */
[----:B------:R-:W-:Y:S01]  /*7eb0*/  IMAD R79, R79, UR5, RZ ;  /* 0x000000054f4f7c24 */ /* 0x000fe2000f8e02ff */
[----:B------:R1:W-:Y:S01]  /*7ec0*/  STL.64 [R1+0x228], R250 ;  /* 0x000228fa01007387 */ /* 0x0003e20000100a00 */
[----:B------:R-:W-:-:S02]  /*7ed0*/  IMAD R83, R83, UR5, RZ ;  /* 0x0000000553537c24 */ /* 0x000fc4000f8e02ff */
[----:B------:R-:W-:Y:S01]  /*7ee0*/  IMAD R87, R87, UR5, RZ ;  /* 0x0000000557577c24 */ /* 0x000fe2000f8e02ff */
[----:B------:R1:W-:Y:S01]  /*7ef0*/  STL.64 [R1+0x220], R168 ;  /* 0x000220a801007387 */ /* 0x0003e20000100a00 */
[----:B------:R-:W-:Y:S01]  /*7f00*/  IMAD R95, R95, UR5, RZ ;  /* 0x000000055f5f7c24 */ /* 0x000fe2000f8e02ff */
[----:B-1----:R-:W-:-:S04]  /*7f10*/  LEA R250, P0, R94, R108, 0x2 ;  /* 0x0000006c5efa7211 */ /* 0x002fc800078010ff */
[----:B------:R-:W-:Y:S02]  /*7f20*/  LEA.HI.X.SX32 R251, R94, R5, 0x2, P0 ;  /* 0x000000055efb7211 */ /* 0x000fe400000f16ff */
[----:B------:R-:W-:-:S03]  /*7f30*/  LEA R168, P5, R92, R108, 0x2 ;  /* 0x0000006c5ca87211 */ /* 0x000fc600078a10ff */
[----:B------:R1:W-:Y:S01]  /*7f40*/  STL.64 [R1+0x218], R250 ;  /* 0x000218fa01007387 */ /* 0x0003e20000100a00 */
[----:B------:R-:W-:Y:S02]  /*7f50*/  LEA.HI.X.SX32 R169, R92, R5, 0x2, P5 ;  /* 0x000000055ca97211 */ /* 0x000fe400028f16ff */
[----:B-1----:R-:W-:-:S03]  /*7f60*/  LEA R250, P0, R90, R108, 0x2 ;  /* 0x0000006c5afa7211 */ /* 0x002fc600078010ff */
[----:B------:R1:W-:Y:S01]  /*7f70*/  STL.64 [R1+0x210], R168 ;  /* 0x000210a801007387 */ /* 0x0003e20000100a00 */
[----:B------:R-:W-:-:S05]  /*7f80*/  LEA.HI.X.SX32 R251, R90, R5, 0x2, P0 ;  /* 0x000000055afb7211 */ /* 0x000fca00000f16ff */
[----:B------:R1:W-:Y:S02]  /*7f90*/  STL.64 [R1+0x208], R250 ;  /* 0x000208fa01007387 */ /* 0x0003e40000100a00 */
[----:B-1----:R-:W-:-:S04]  /*7fa0*/  LEA R168, P5, R88, R108, 0x2 ;  /* 0x0000006c58a87211 */ /* 0x002fc800078a10ff */
[----:B------:R-:W-:Y:S02]  /*7fb0*/  LEA.HI.X.SX32 R169, R88, R5, 0x2, P5 ;  /* 0x0000000558a97211 */ /* 0x000fe400028f16ff */
[----:B------:R-:W-:-:S03]  /*7fc0*/  LEA R250, P0, R86, R108, 0x2 ;  /* 0x0000006c56fa7211 */ /* 0x000fc600078010ff */
[----:B------:R1:W-:Y:S01]  /*7fd0*/  STL.64 [R1+0x200], R168 ;  /* 0x000200a801007387 */ /* 0x0003e20000100a00 */
[----:B------:R-:W-:-:S05]  /*7fe0*/  LEA.HI.X.SX32 R251, R86, R5, 0x2, P0 ;  /* 0x0000000556fb7211 */ /* 0x000fca00000f16ff */
[----:B------:R1:W-:Y:S02]  /*7ff0*/  STL.64 [R1+0x1f8], R250 ;  /* 0x0001f8fa01007387 */ /* 0x0003e40000100a00 */
[----:B-1----:R-:W-:Y:S01]  /*8000*/  LEA R168, P5, R84, R108, 0x2 ;  /* 0x0000006c54a87211 */ /* 0x002fe200078a10ff */
[----:B------:R-:W-:-:S03]  /*8010*/  IMAD.MOV.U32 R104, RZ, RZ, R243 ;  /* 0x000000ffff687224 */ /* 0x000fc600078e00f3 */
[----:B------:R-:W-:Y:S02]  /*8020*/  LEA.HI.X.SX32 R169, R84, R5, 0x2, P5 ;  /* 0x0000000554a97211 */ /* 0x000fe400028f16ff */
[----:B------:R-:W-:Y:S01]  /*8030*/  LEA R250, P0, R82, R108, 0x2 ;  /* 0x0000006c52fa7211 */ /* 0x000fe200078010ff */
[----:B------:R-:W-:-:S03]  /*8040*/  IMAD.MOV.U32 R243, RZ, RZ, R122 ;  /* 0x000000fffff37224 */ /* 0x000fc600078e007a */
[-C--:B------:R-:W-:Y:S01]  /*8050*/  LEA.HI.X.SX32 R251, R82, R5.reuse, 0x2, P0 ;  /* 0x0000000552fb7211 */ /* 0x080fe200000f16ff */
[----:B------:R1:W-:Y:S01]  /*8060*/  STL.64 [R1+0x1f0], R168 ;  /* 0x0001f0a801007387 */ /* 0x0003e20000100a00 */
[----:B------:R-:W-:Y:S01]  /*8070*/  IMAD.MOV.U32 R106, RZ, RZ, R109 ;  /* 0x000000ffff6a7224 */ /* 0x000fe200078e006d */
[CC--:B------:R-:W-:Y:S01]  /*8080*/  LEA R122, P5, R80.reuse, R108.reuse, 0x2 ;  /* 0x0000006c507a7211 */ /* 0x0c0fe200078a10ff */
[----:B------:R-:W-:Y:S02]  /*8090*/  IMAD.MOV.U32 R109, RZ, RZ, R240 ;  /* 0x000000ffff6d7224 */ /* 0x000fe400078e00f0 */
[----:B------:R-:W-:Y:S02]  /*80a0*/  IMAD.MOV.U32 R240, RZ, RZ, R244 ;  /* 0x000000fffff07224 */ /* 0x000fe400078e00f4 */
[----:B------:R-:W-:Y:S01]  /*80b0*/  IMAD.MOV.U32 R244, RZ, RZ, R123 ;  /* 0x000000fffff47224 */ /* 0x000fe200078e007b */
[----:B------:R-:W-:Y:S01]  /*80c0*/  LEA.HI.X.SX32 R123, R80, R5, 0x2, P5 ;  /* 0x00000005507b7211 */ /* 0x000fe200028f16ff */
[----:B-1----:R-:W2:Y:S04]  /*80d0*/  LDL.LU.64 R168, [R1+0x798] ;  /* 0x0007980001a87983 */ /* 0x002ea80000300a00 */
[----:B------:R1:W-:Y:S04]  /*80e0*/  STL.64 [R1+0x1e8], R250 ;  /* 0x0001e8fa01007387 */ /* 0x0003e80000100a00 */
[----:B------:R1:W-:Y:S02]  /*80f0*/  STL.64 [R1+0x1e0], R122 ;  /* 0x0001e07a01007387 */ /* 0x0003e40000100a00 */
[----:B-1----:R-:W-:-:S04]  /*8100*/  LEA R250, P0, R78, R108, 0x2 ;  /* 0x0000006c4efa7211 */ /* 0x002fc800078010ff */
[----:B------:R-:W-:Y:S02]  /*8110*/  LEA.HI.X.SX32 R251, R78, R5, 0x2, P0 ;  /* 0x000000054efb7211 */ /* 0x000fe400000f16ff */
[----:B------:R-:W-:-:S03]  /*8120*/  LEA R122, P5, R76, R108, 0x2 ;  /* 0x0000006c4c7a7211 */ /* 0x000fc600078a10ff */
[----:B------:R1:W-:Y:S01]  /*8130*/  STL.64 [R1+0x1d8], R250 ;  /* 0x0001d8fa01007387 */ /* 0x0003e20000100a00 */
[----:B------:R-:W-:-:S05]  /*8140*/  LEA.HI.X.SX32 R123, R76, R5, 0x2, P5 ;  /* 0x000000054c7b7211 */ /* 0x000fca00028f16ff */
[----:B------:R1:W-:Y:S02]  /*8150*/  STL.64 [R1+0x1d0], R122 ;  /* 0x0001d07a01007387 */ /* 0x0003e40000100a00 */
[----:B-1----:R-:W-:-:S04]  /*8160*/  LEA R250, P0, R74, R108, 0x2 ;  /* 0x0000006c4afa7211 */ /* 0x002fc800078010ff */
[----:B------:R-:W-:Y:S02]  /*8170*/  LEA.HI.X.SX32 R251, R74, R5, 0x2, P0 ;  /* 0x000000054afb7211 */ /* 0x000fe400000f16ff */
[----:B------:R-:W-:-:S03]  /*8180*/  LEA R122, P5, R72, R108, 0x2 ;  /* 0x0000006c487a7211 */ /* 0x000fc600078a10ff */
[----:B------:R1:W-:Y:S01]  /*8190*/  STL.64 [R1+0x1c8], R250 ;  /* 0x0001c8fa01007387 */ /* 0x0003e20000100a00 */
[----:B------:R-:W-:Y:S01]  /*81a0*/  LEA.HI.X.SX32 R123, R72, R5, 0x2, P5 ;  /* 0x00000005487b7211 */ /* 0x000fe200028f16ff */
[----:B------:R-:W-:-:S04]  /*81b0*/  IMAD.MOV.U32 R102, RZ, RZ, R240 ;  /* 0x000000ffff667224 */ /* 0x000fc800078e00f0 */
[----:B------:R1:W-:Y:S02]  /*81c0*/  STL.64 [R1+0x1c0], R122 ;  /* 0x0001c07a01007387 */ /* 0x0003e40000100a00 */
[----:B-1----:R-:W-:-:S04]  /*81d0*/  LEA R250, P0, R70, R108, 0x2 ;  /* 0x0000006c46fa7211 */ /* 0x002fc800078010ff */
[-C--:B------:R-:W-:Y:S02]  /*81e0*/  LEA.HI.X.SX32 R251, R70, R5.reuse, 0x2, P0 ;  /* 0x0000000546fb7211 */ /* 0x080fe400000f16ff */
[CC--:B------:R-:W-:Y:S01]  /*81f0*/  LEA R122, P5, R68.reuse, R108.reuse, 0x2 ;  /* 0x0000006c447a7211 */ /* 0x0c0fe200078a10ff */
[----:B------:R-:W-:Y:S02]  /*8200*/  IMAD.MOV.U32 R240, RZ, RZ, R244 ;  /* 0x000000fffff07224 */ /* 0x000fe400078e00f4 */
[----:B------:R1:W-:Y:S01]  /*8210*/  STL.64 [R1+0x1b8], R250 ;  /* 0x0001b8fa01007387 */ /* 0x0003e20000100a00 */
[-C--:B------:R-:W-:Y:S01]  /*8220*/  LEA.HI.X.SX32 R123, R68, R5.reuse, 0x2, P5 ;  /* 0x00000005447b7211 */ /* 0x080fe200028f16ff */
[----:B------:R-:W-:Y:S01]  /*8230*/  IMAD.MOV.U32 R244, RZ, RZ, R8 ;  /* 0x000000fffff47224 */ /* 0x000fe200078e0008 */
[-C--:B------:R-:W-:Y:S01]  /*8240*/  LEA R8, P5, R64, R108.reuse, 0x2 ;  /* 0x0000006c40087211 */ /* 0x080fe200078a10ff */
[----:B------:R-:W-:Y:S02]  /*8250*/  IMAD.MOV.U32 R100, RZ, RZ, R243 ;  /* 0x000000ffff647224 */ /* 0x000fe400078e00f3 */
[----:B------:R-:W-:Y:S01]  /*8260*/  IMAD.MOV.U32 R243, RZ, RZ, R10 ;  /* 0x000000fffff37224 */ /* 0x000fe200078e000a */
[----:B-1----:R-:W-:Y:S01]  /*8270*/  LEA R250, P0, R66, R108, 0x2 ;  /* 0x0000006c42fa7211 */ /* 0x002fe200078010ff */
[----:B------:R-:W-:Y:S01]  /*8280*/  IMAD.MOV.U32 R10, RZ, RZ, R9 ;  /* 0x000000ffff0a7224 */ /* 0x000fe200078e0009 */
[----:B------:R-:W-:-:S02]  /*8290*/  LEA.HI.X.SX32 R9, R64, R5, 0x2, P5 ;  /* 0x0000000540097211 */ /* 0x000fc400028f16ff */
[----:B------:R-:W-:Y:S01]  /*82a0*/  LEA.HI.X.SX32 R251, R66, R5, 0x2, P0 ;  /* 0x0000000542fb7211 */ /* 0x000fe200000f16ff */
[----:B------:R1:W-:Y:S04]  /*82b0*/  STL.64 [R1+0x1b0], R122 ;  /* 0x0001b07a01007387 */ /* 0x0003e80000100a00 */
[----:B-1----:R-:W3:Y:S04]  /*82c0*/  LDL.LU.64 R122, [R1+0x790] ;  /* 0x00079000017a7983 */ /* 0x002ee80000300a00 */
[----:B------:R1:W-:Y:S04]  /*82d0*/  STL.64 [R1+0x1a8], R250 ;  /* 0x0001a8fa01007387 */ /* 0x0003e80000100a00 */
[----:B------:R1:W-:Y:S02]  /*82e0*/  STL.64 [R1+0x1a0], R8 ;  /* 0x0001a00801007387 */ /* 0x0003e40000100a00 */
[----:B-1----:R-:W-:-:S02]  /*82f0*/  LEA R250, P0, R62, R108, 0x2 ;  /* 0x0000006c3efa7211 */ /* 0x002fc400078010ff */
[----:B------:R-:W-:Y:S02]  /*8300*/  LEA R8, P5, R60, R108, 0x2 ;  /* 0x0000006c3c087211 */ /* 0x000fe400078a10ff */
[-C--:B------:R-:W-:Y:S02]  /*8310*/  LEA.HI.X.SX32 R251, R62, R5.reuse, 0x2, P0 ;  /* 0x000000053efb7211 */ /* 0x080fe400000f16ff */
[----:B------:R-:W-:-:S03]  /*8320*/  LEA.HI.X.SX32 R9, R60, R5, 0x2, P5 ;  /* 0x000000053c097211 */ /* 0x000fc600028f16ff */
[----:B------:R1:W-:Y:S04]  /*8330*/  STL.64 [R1+0x198], R250 ;  /* 0x000198fa01007387 */ /* 0x0003e80000100a00 */
[----:B------:R1:W-:Y:S02]  /*8340*/  STL.64 [R1+0x190], R8 ;  /* 0x0001900801007387 */ /* 0x0003e40000100a00 */
[-C--:B-1----:R-:W-:Y:S02]  /*8350*/  LEA R250, P0, R58, R108.reuse, 0x2 ;  /* 0x0000006c3afa7211 */ /* 0x082fe400078010ff */
[----:B------:R-:W-:Y:S02]  /*8360*/  LEA R8, P5, R56, R108, 0x2 ;  /* 0x0000006c38087211 */ /* 0x000fe400078a10ff */
[----:B------:R-:W-:-:S02]  /*8370*/  LEA.HI.X.SX32 R251, R58, R5, 0x2, P0 ;  /* 0x000000053afb7211 */ /* 0x000fc400000f16ff */
[----:B------:R-:W-:-:S03]  /*8380*/  LEA.HI.X.SX32 R9, R56, R5, 0x2, P5 ;  /* 0x0000000538097211 */ /* 0x000fc600028f16ff */
[----:B------:R1:W-:Y:S04]  /*8390*/  STL.64 [R1+0x188], R250 ;  /* 0x000188fa01007387 */ /* 0x0003e80000100a00 */
[----:B------:R1:W-:Y:S02]  /*83a0*/  STL.64 [R1+0x180], R8 ;  /* 0x0001800801007387 */ /* 0x0003e40000100a00 */
[-C--:B-1----:R-:W-:Y:S02]  /*83b0*/  LEA R250, P0, R54, R108.reuse, 0x2 ;  /* 0x0000006c36fa7211 */ /* 0x082fe400078010ff */
[----:B------:R-:W-:Y:S02]  /*83c0*/  LEA R8, P5, R52, R108, 0x2 ;  /* 0x0000006c34087211 */ /* 0x000fe400078a10ff */
[----:B------:R-:W-:-:S02]  /*83d0*/  LEA.HI.X.SX32 R251, R54, R5, 0x2, P0 ;  /* 0x0000000536fb7211 */ /* 0x000fc400000f16ff */
[----:B------:R-:W-:Y:S01]  /*83e0*/  LEA.HI.X.SX32 R9, R52, R5, 0x2, P5 ;  /* 0x0000000534097211 */ /* 0x000fe200028f16ff */
[----:B------:R-:W-:Y:S02]  /*83f0*/  IMAD.MOV.U32 R98, RZ, RZ, R240 ;  /* 0x000000ffff627224 */ /* 0x000fe400078e00f0 */
[----:B------:R1:W-:Y:S01]  /*8400*/  STL.64 [R1+0x178], R250 ;  /* 0x000178fa01007387 */ /* 0x0003e20000100a00 */
[----:B------:R-:W-:Y:S02]  /*8410*/  IMAD.MOV.U32 R240, RZ, RZ, R243 ;  /* 0x000000fffff07224 */ /* 0x000fe400078e00f3 */
[----:B------:R-:W-:Y:S01]  /*8420*/  IMAD.MOV.U32 R243, RZ, RZ, R10 ;  /* 0x000000fffff37224 */ /* 0x000fe200078e000a */
[----:B------:R-:W-:Y:S01]  /*8430*/  LEA R10, P0, R50, R108, 0x2 ;  /* 0x0000006c320a7211 */ /* 0x000fe200078010ff */
[----:B------:R-:W-:Y:S02]  /*8440*/  IMAD.MOV.U32 R96, RZ, RZ, R100 ;  /* 0x000000ffff607224 */ /* 0x000fe400078e0064 */
[----:B------:R-:W-:Y:S01]  /*8450*/  IMAD.MOV.U32 R100, RZ, RZ, R244 ;  /* 0x000000ffff647224 */ /* 0x000fe200078e00f4 */
[----:B-1----:R-:W4:Y:S01]  /*8460*/  LDL.LU.64 R250, [R1+0x788] ;  /* 0x0007880001fa7983 */ /* 0x002f220000300a00 */
[----:B------:R-:W-:-:S03]  /*8470*/  IMAD.MOV.U32 R244, RZ, RZ, R11 ;  /* 0x000000fffff47224 */ /* 0x000fc600078e000b */
[----:B------:R1:W-:Y:S01]  /*8480*/  STL.64 [R1+0x170], R8 ;  /* 0x0001700801007387 */ /* 0x0003e20000100a00 */
[----:B------:R-:W-:Y:S02]  /*8490*/  LEA.HI.X.SX32 R11, R50, R5, 0x2, P0 ;  /* 0x00000005320b7211 */ /* 0x000fe400000f16ff */
[----:B-1----:R-:W-:-:S04]  /*84a0*/  LEA R8, P5, R48, R108, 0x2 ;  /* 0x0000006c30087211 */ /* 0x002fc800078a10ff */
[-C--:B------:R-:W-:Y:S01]  /*84b0*/  LEA.HI.X.SX32 R9, R48, R5.reuse, 0x2, P5 ;  /* 0x0000000530097211 */ /* 0x080fe200028f16ff */
        /* <DEDUP_REMOVED lines=11> */
[----:B------:R-:W-:-:S03]  /*8570*/  LEA.HI.X.SX32 R9, R40, R5, 0x2, P5 ;  /* 0x0000000528097211 */ /* 0x000fc600028f16ff */
[----:B------:R-:W-:Y:S04]  /*8580*/  STL.64 [R1+0x148], R10 ;  /* 0x0001480a01007387 */ /* 0x000fe80000100a00 */
[----:B------:R1:W-:Y:S04]  /*8590*/  STL.64 [R1+0x140], R8 ;  /* 0x0001400801007387 */ /* 0x0003e80000100a00 */
[----:B-1----:R-:W2:Y:S01]  /*85a0*/  LDL.LU.64 R8, [R1+0x780] ;  /* 0x0007800001087983 */ /* 0x002ea20000300a00 */
[----:B------:R-:W-:Y:S01]  /*85b0*/  LEA R10, P0, R38, R108, 0x2 ;  /* 0x0000006c260a7211 */ /* 0x000fe200078010ff */
[----:B------:R-:W-:-:S03]  /*85c0*/  IMAD.MOV.U32 R94, RZ, RZ, R98 ;  /* 0x000000ffff5e7224 */ /* 0x000fc600078e0062 */
[----:B------:R-:W-:Y:S01]  /*85d0*/  LEA.HI.X.SX32 R11, R38, R5, 0x2, P0 ;  /* 0x00000005260b7211 */ /* 0x000fe200000f16ff */
[----:B------:R-:W-:Y:S02]  /*85e0*/  IMAD.MOV.U32 R92, RZ, RZ, R96 ;  /* 0x000000ffff5c7224 */ /* 0x000fe400078e0060 */
[----:B------:R-:W-:Y:S02]  /*85f0*/  IMAD.MOV.U32 R96, RZ, RZ, R243 ;  /* 0x000000ffff607224 */ /* 0x000fe400078e00f3 */
[----:B------:R1:W-:Y:S02]  /*8600*/  STL.64 [R1+0x138], R10 ;  /* 0x0001380a01007387 */ /* 0x0003e40000100a00 */
[----:B-1----:R-:W-:-:S04]  /*8610*/  LEA R10, P0, R34, R108, 0x2 ;  /* 0x0000006c220a7211 */ /* 0x002fc800078010ff */
[----:B------:R-:W-:Y:S01]  /*8620*/  LEA.HI.X.SX32 R11, R34, R5, 0x2, P0 ;  /* 0x00000005220b7211 */ /* 0x000fe200000f16ff */
[----:B------:R-:W-:Y:S02]  /*8630*/  IMAD.MOV.U32 R88, RZ, RZ, R96 ;  /* 0x000000ffff587224 */ /* 0x000fe400078e0060 */
[----:B----4-:R-:W-:Y:S01]  /*8640*/  IMAD.MOV.U32 R98, RZ, RZ, R250 ;  /* 0x000000ffff627224 */ /* 0x010fe200078e00fa */
[----:B------:R-:W-:Y:S01]  /*8650*/  LEA R250, P5, R36, R108, 0x2 ;  /* 0x0000006c24fa7211 */ /* 0x000fe200078a10ff */
[----:B------:R-:W-:-:S03]  /*8660*/  IMAD.MOV.U32 R243, RZ, RZ, R251 ;  /* 0x000000fffff37224 */ /* 0x000fc600078e00fb */
[----:B------:R-:W-:-:S05]  /*8670*/  LEA.HI.X.SX32 R251, R36, R5, 0x2, P5 ;  /* 0x0000000524fb7211 */ /* 0x000fca00028f16ff */
[----:B------:R1:W-:Y:S04]  /*8680*/  STL.64 [R1+0x130], R250 ;  /* 0x000130fa01007387 */ /* 0x0003e80000100a00 */
[----:B------:R4:W-:Y:S01]  /*8690*/  STL.64 [R1+0x128], R10 ;  /* 0x0001280a01007387 */ /* 0x0009e20000100a00 */
[-C--:B-1----:R-:W-:Y:S02]  /*86a0*/  LEA R250, P5, R32, R108.reuse, 0x2 ;  /* 0x0000006c20fa7211 */ /* 0x082fe400078a10ff */
[----:B----4-:R-:W-:Y:S02]  /*86b0*/  LEA R10, P0, R30, R108, 0x2 ;  /* 0x0000006c1e0a7211 */ /* 0x010fe400078010ff */
[-C--:B------:R-:W-:Y:S02]  /*86c0*/  LEA.HI.X.SX32 R251, R32, R5.reuse, 0x2, P5 ;  /* 0x0000000520fb7211 */ /* 0x080fe400028f16ff */
[----:B------:R-:W-:-:S03]  /*86d0*/  LEA.HI.X.SX32 R11, R30, R5, 0x2, P0 ;  /* 0x000000051e0b7211 */ /* 0x000fc600000f16ff */
[----:B------:R1:W-:Y:S04]  /*86e0*/  STL.64 [R1+0x120], R250 ;  /* 0x000120fa01007387 */ /* 0x0003e80000100a00 */
[----:B------:R4:W-:Y:S01]  /*86f0*/  STL.64 [R1+0x118], R10 ;  /* 0x0001180a01007387 */ /* 0x0009e20000100a00 */
[-C--:B-1----:R-:W-:Y:S02]  /*8700*/  LEA R250, P5, R28, R108.reuse, 0x2 ;  /* 0x0000006c1cfa7211 */ /* 0x082fe400078a10ff */
[----:B----4-:R-:W-:Y:S02]  /*8710*/  LEA R10, P0, R26, R108, 0x2 ;  /* 0x0000006c1a0a7211 */ /* 0x010fe400078010ff */
[-C--:B------:R-:W-:Y:S02]  /*8720*/  LEA.HI.X.SX32 R251, R28, R5.reuse, 0x2, P5 ;  /* 0x000000051cfb7211 */ /* 0x080fe400028f16ff */
[----:B------:R-:W-:-:S03]  /*8730*/  LEA.HI.X.SX32 R11, R26, R5, 0x2, P0 ;  /* 0x000000051a0b7211 */ /* 0x000fc600000f16ff */
[----:B------:R1:W-:Y:S04]  /*8740*/  STL.64 [R1+0x110], R250 ;  /* 0x000110fa01007387 */ /* 0x0003e80000100a00 */
[----:B-1----:R-:W4:Y:S04]  /*8750*/  LDL.LU.64 R250, [R1+0x778] ;  /* 0x0007780001fa7983 */ /* 0x002f280000300a00 */
[----:B------:R-:W-:Y:S01]  /*8760*/  STL.64 [R1+0x108], R10 ;  /* 0x0001080a01007387 */ /* 0x000fe20000100a00 */
[----:B--2---:R-:W-:Y:S01]  /*8770*/  IMAD.MOV.U32 R90, RZ, RZ, R8 ;  /* 0x000000ffff5a7224 */ /* 0x004fe200078e0008 */
[----:B------:R-:W-:Y:S01]  /*8780*/  LEA R8, P5, R22, R108, 0x2 ;  /* 0x0000006c16087211 */ /* 0x000fe200078a10ff */
[----:B------:R-:W-:-:S03]  /*8790*/  IMAD.MOV.U32 R96, RZ, RZ, R9 ;  /* 0x000000ffff607224 */ /* 0x000fc600078e0009 */
[----:B------:R-:W-:-:S05]  /*87a0*/  LEA.HI.X.SX32 R9, R22, R5, 0x2, P5 ;  /* 0x0000000516097211 */ /* 0x000fca00028f16ff */
[----:B------:R1:W-:Y:S04]  /*87b0*/  STL.64 [R1+0x100], R8 ;  /* 0x0001000801007387 */ /* 0x0003e80000100a00 */
[----:B-1----:R-:W2:Y:S01]  /*87c0*/  LDL.LU.64 R8, [R1+0x770] ;  /* 0x0007700001087983 */ /* 0x002ea20000300a00 */
[----:B------:R-:W-:-:S04]  /*87d0*/  LEA R10, P0, R20, R108, 0x2 ;  /* 0x0000006c140a7211 */ /* 0x000fc800078010ff */
[----:B------:R-:W-:Y:S02]  /*87e0*/  LEA.HI.X.SX32 R11, R20, R5, 0x2, P0 ;  /* 0x00000005140b7211 */ /* 0x000fe400000f16ff */
[----:B------:R-:W-:-:S03]  /*87f0*/  LEA R22, P5, R18, R108, 0x2 ;  /* 0x0000006c12167211 */ /* 0x000fc600078a10ff */
[----:B------:R1:W-:Y:S01]  /*8800*/  STL.64 [R1+0xf8], R10 ;  /* 0x0000f80a01007387 */ /* 0x0003e20000100a00 */
[----:B------:R-:W-:Y:S01]  /*8810*/  IMAD R34, R23, UR5, RZ ;  /* 0x0000000517227c24 */ /* 0x000fe2000f8e02ff */
[----:B------:R-:W-:Y:S02]  /*8820*/  LEA.HI.X.SX32 R23, R18, R5, 0x2, P5 ;  /* 0x0000000512177211 */ /* 0x000fe400028f16ff */
[----:B-1----:R-:W-:-:S04]  /*8830*/  LEA R10, P0, R16, R108, 0x2 ;  /* 0x0000006c100a7211 */ /* 0x002fc800078010ff */
[-C--:B------:R-:W-:Y:S01]  /*8840*/  LEA.HI.X.SX32 R11, R16, R5.reuse, 0x2, P0 ;  /* 0x00000005100b7211 */ /* 0x080fe200000f16ff */
[----:B------:R1:W-:Y:S04]  /*8850*/  STL.64 [R1+0xf0], R22 ;  /* 0x0000f01601007387 */ /* 0x0003e80000100a00 */
[----:B------:R3:W-:Y:S01]  /*8860*/  STL.64 [R1+0xe8], R10 ;  /* 0x0000e80a01007387 */ /* 0x0007e20000100a00 */
[-C--:B-1----:R-:W-:Y:S02]  /*8870*/  LEA R22, P5, R14, R108.reuse, 0x2 ;  /* 0x0000006c0e167211 */ /* 0x082fe400078a10ff */
[----:B---3--:R-:W-:Y:S02]  /*8880*/  LEA R10, P0, R12, R108, 0x2 ;  /* 0x0000006c0c0a7211 */ /* 0x008fe400078010ff */
[----:B------:R-:W-:-:S02]  /*8890*/  LEA.HI.X.SX32 R23, R14, R5, 0x2, P5 ;  /* 0x000000050e177211 */ /* 0x000fc400028f16ff */
[-C--:B------:R-:W-:Y:S02]  /*88a0*/  LEA.HI.X.SX32 R11, R12, R5.reuse, 0x2, P0 ;  /* 0x000000050c0b7211 */ /* 0x080fe400000f16ff */
[-C--:B------:R-:W-:Y:S01]  /*88b0*/  LEA R14, P5, R13, R108.reuse, 0x2 ;  /* 0x0000006c0d0e7211 */ /* 0x080fe200078a10ff */
[----:B------:R-:W-:Y:S01]  /*88c0*/  IMAD R38, R15, UR5, RZ ;  /* 0x000000050f267c24 */ /* 0x000fe2000f8e02ff */
[----:B------:R-:W-:Y:S02]  /*88d0*/  STL.64 [R1+0xe0], R22 ;  /* 0x0000e01601007387 */ /* 0x000fe40000100a00 */
[----:B------:R-:W-:Y:S02]  /*88e0*/  LEA.HI.X.SX32 R15, R13, R5, 0x2, P5 ;  /* 0x000000050d0f7211 */ /* 0x000fe400028f16ff */
[----:B------:R1:W-:Y:S04]  /*88f0*/  STL.64 [R1+0xd8], R10 ;  /* 0x0000d80a01007387 */ /* 0x0003e80000100a00 */
[----:B------:R3:W-:Y:S01]  /*8900*/  STL.64 [R1+0xd0], R14 ;  /* 0x0000d00e01007387 */ /* 0x0007e20000100a00 */
[----:B-1----:R-:W-:-:S04]  /*8910*/  LEA R10, P0, R17, R108, 0x2 ;  /* 0x0000006c110a7211 */ /* 0x002fc800078010ff */
[----:B------:R-:W-:Y:S02]  /*8920*/  LEA.HI.X.SX32 R11, R17, R5, 0x2, P0 ;  /* 0x00000005110b7211 */ /* 0x000fe400000f16ff */
[----:B---3--:R-:W-:-:S03]  /*8930*/  LEA R14, P5, R27, R108, 0x2 ;  /* 0x0000006c1b0e7211 */ /* 0x008fc600078a10ff */
[----:B------:R1:W-:Y:S01]  /*8940*/  STL.64 [R1+0xc8], R10 ;  /* 0x0000c80a01007387 */ /* 0x0003e20000100a00 */
[----:B------:R-:W-:Y:S02]  /*8950*/  LEA.HI.X.SX32 R15, R27, R5, 0x2, P5 ;  /* 0x000000051b0f7211 */ /* 0x000fe400028f16ff */
[----:B------:R-:W-:-:S03]  /*8960*/  LEA R16, P5, R39, R108, 0x2 ;  /* 0x0000006c27107211 */ /* 0x000fc600078a10ff */
[----:B------:R3:W-:Y:S01]  /*8970*/  STL.64 [R1+0xc0], R14 ;  /* 0x0000c00e01007387 */ /* 0x0007e20000100a00 */
[-C--:B-1----:R-:W-:Y:S02]  /*8980*/  LEA R10, P0, R35, R108.reuse, 0x2 ;  /* 0x0000006c230a7211 */ /* 0x082fe400078010ff */
[-C--:B------:R-:W-:Y:S02]  /*8990*/  LEA.HI.X.SX32 R17, R39, R5.reuse, 0x2, P5 ;  /* 0x0000000527117211 */ /* 0x080fe400028f16ff */
[-C--:B------:R-:W-:Y:S02]  /*89a0*/  LEA.HI.X.SX32 R11, R35, R5.reuse, 0x2, P0 ;  /* 0x00000005230b7211 */ /* 0x080fe400000f16ff */
[C---:B---3--:R-:W-:Y:S01]  /*89b0*/  LEA R14, P0, R47.reuse, R108, 0x2 ;  /* 0x0000006c2f0e7211 */ /* 0x048fe200078010ff */
[----:B------:R-:W-:Y:S03]  /*89c0*/  STL.64 [R1+0xb0], R16 ;  /* 0x0000b01001007387 */ /* 0x000fe60000100a00 */
[----:B------:R-:W-:Y:S01]  /*89d0*/  LEA.HI.X.SX32 R15, R47, R5, 0x2, P0 ;  /* 0x000000052f0f7211 */ /* 0x000fe200000f16ff */
[----:B------:R-:W-:Y:S01]  /*89e0*/  IMAD R44, R41, UR5, RZ ;  /* 0x00000005292c7c24 */ /* 0x000fe2000f8e02ff */
[----:B------:R-:W-:Y:S01]  /*89f0*/  STL.64 [R1+0xb8], R10 ;  /* 0x0000b80a01007387 */ /* 0x000fe20000100a00 */
[----:B------:R-:W-:-:S03]  /*8a00*/  IMAD R40, R37, UR5, RZ ;  /* 0x0000000525287c24 */ /* 0x000fc6000f8e02ff */
[----:B------:R-:W-:Y:S04]  /*8a10*/  STL.64 [R1+0x6e8], R10 ;  /* 0x0006e80a01007387 */ /* 0x000fe80000100a00 */
[----:B------:R1:W-:Y:S02]  /*8a20*/  STL.64 [R1+0xa8], R14 ;  /* 0x0000a80e01007387 */ /* 0x0003e40000100a00 */
[----:B-1----:R-:W-:-:S04]  /*8a30*/  LEA R14, P0, R59, R108, 0x2 ;  /* 0x0000006c3b0e7211 */ /* 0x002fc800078010ff */
[----:B------:R-:W-:Y:S01]  /*8a40*/  LEA.HI.X.SX32 R15, R59, R5, 0x2, P0 ;  /* 0x000000053b0f7211 */ /* 0x000fe200000f16ff */
[----:B------:R-:W-:Y:S02]  /*8a50*/  IMAD R103, R103, UR5, RZ ;  /* 0x0000000567677c24 */ /* 0x000fe4000f8e02ff */
[----:B------:R-:W-:Y:S02]  /*8a60*/  IMAD R105, R105, UR5, RZ ;  /* 0x0000000569697c24 */ /* 0x000fe4000f8e02ff */
[----:B------:R-:W-:Y:S02]  /*8a70*/  IMAD R101, R101, UR5, RZ ;  /* 0x0000000565657c24 */ /* 0x000fe4000f8e02ff */
[----:B------:R-:W-:Y:S02]  /*8a80*/  IMAD R97, R97, UR5, RZ ;  /* 0x0000000561617c24 */ /* 0x000fe4000f8e02ff */
[----:B------:R-:W-:Y:S02]  /*8a90*/  IMAD R93, R93, UR5, RZ ;  /* 0x000000055d5d7c24 */ /* 0x000fe4000f8e02ff */
[----:B------:R-:W-:-:S02]  /*8aa0*/  IMAD R89, R89, UR5, RZ ;  /* 0x0000000559597c24 */ /* 0x000fc4000f8e02ff */
[----:B------:R-:W-:Y:S02]  /*8ab0*/  IMAD.MOV.U32 R22, RZ, RZ, R92 ;  /* 0x000000ffff167224 */ /* 0x000fe400078e005c */
[----:B------:R-:W-:Y:S02]  /*8ac0*/  IMAD.MOV.U32 R92, RZ, RZ, R102 ;  /* 0x000000ffff5c7224 */ /* 0x000fe400078e0066 */
[----:B------:R-:W-:Y:S02]  /*8ad0*/  IMAD.MOV.U32 R102, RZ, RZ, R156 ;  /* 0x000000ffff667224 */ /* 0x000fe400078e009c */
[----:B------:R-:W-:Y:S02]  /*8ae0*/  IMAD R85, R85, UR5, RZ ;  /* 0x0000000555557c24 */ /* 0x000fe4000f8e02ff */
[----:B------:R-:W-:Y:S02]  /*8af0*/  IMAD.MOV.U32 R23, RZ, RZ, R88 ;  /* 0x000000ffff177224 */ /* 0x000fe400078e0058 */
[----:B------:R-:W-:-:S02]  /*8b00*/  IMAD.MOV.U32 R88, RZ, RZ, R90 ;  /* 0x000000ffff587224 */ /* 0x000fc400078e005a */
[----:B------:R-:W-:Y:S02]  /*8b10*/  IMAD.MOV.U32 R90, RZ, RZ, R157 ;  /* 0x000000ffff5a7224 */ /* 0x000fe400078e009d */
[----:B------:R-:W-:Y:S02]  /*8b20*/  IMAD R81, R81, UR5, RZ ;  /* 0x0000000551517c24 */ /* 0x000fe4000f8e02ff */
[----:B------:R-:W-:Y:S02]  /*8b30*/  IMAD R77, R77, UR5, RZ ;  /* 0x000000054d4d7c24 */ /* 0x000fe4000f8e02ff */
[----:B------:R-:W-:Y:S02]  /*8b40*/  IMAD R69, R69, UR5, RZ ;  /* 0x0000000545457c24 */ /* 0x000fe4000f8e02ff */
[----:B------:R-:W-:Y:S02]  /*8b50*/  IMAD R36, R33, UR5, RZ ;  /* 0x0000000521247c24 */ /* 0x000fe4000f8e02ff */
[----:B------:R-:W-:-:S02]  /*8b60*/  IMAD R33, R19, UR5, RZ ;  /* 0x0000000513217c24 */ /* 0x000fc4000f8e02ff */
[----:B------:R-:W-:Y:S02]  /*8b70*/  IMAD.MOV.U32 R19, RZ, RZ, R22 ;  /* 0x000000ffff137224 */ /* 0x000fe400078e0016 */
[----:B------:R-:W-:Y:S02]  /*8b80*/  IMAD R64, R61, UR5, RZ ;  /* 0x000000053d407c24 */ /* 0x000fe4000f8e02ff */
[----:B------:R-:W-:Y:S02]  /*8b90*/  IMAD.MOV.U32 R22, RZ, RZ, R90 ;  /* 0x000000ffff167224 */ /* 0x000fe400078e005a */
[----:B------:R-:W-:Y:S02]  /*8ba0*/  IMAD.MOV.U32 R90, RZ, RZ, R240 ;  /* 0x000000ffff5a7224 */ /* 0x000fe400078e00f0 */
[----:B------:R-:W-:Y:S02]  /*8bb0*/  IMAD R61, R241, UR5, RZ ;  /* 0x00000005f13d7c24 */ /* 0x000fe4000f8e02ff */
[----:B--2---:R-:W-:Y:S01]  /*8bc0*/  IMAD R41, R8, UR5, RZ ;  /* 0x0000000508297c24 */ /* 0x004fe2000f8e02ff */
[----:B------:R-:W-:Y:S01]  /*8bd0*/  LEA R8, P5, R51, R108, 0x2 ;  /* 0x0000006c33087211 */ /* 0x000fe200078a10ff */
[----:B------:R-:W-:-:S03]  /*8be0*/  IMAD R37, R9, UR5, RZ ;  /* 0x0000000509257c24 */ /* 0x000fc6000f8e02ff */
[----:B------:R-:W-:Y:S02]  /*8bf0*/  LEA.HI.X.SX32 R9, R51, R5, 0x2, P5 ;  /* 0x0000000533097211 */ /* 0x000fe400028f16ff */
[----:B------:R-:W-:-:S03]  /*8c00*/  LEA R10, P5, R63, R108, 0x2 ;  /* 0x0000006c3f0a7211 */ /* 0x000fc600078a10ff */
[----:B------:R-:W-:Y:S01]  /*8c10*/  STL.64 [R1+0xa0], R8 ;  /* 0x0000a00801007387 */ /* 0x000fe20000100a00 */
[----:B------:R-:W-:-:S03]  /*8c20*/  LEA.HI.X.SX32 R11, R63, R5, 0x2, P5 ;  /* 0x000000053f0b7211 */ /* 0x000fc600028f16ff */
[----:B------:R1:W-:Y:S04]  /*8c30*/  STL.64 [R1+0x98], R14 ;  /* 0x0000980e01007387 */ /* 0x0003e80000100a00 */
[----:B------:R2:W-:Y:S01]  /*8c40*/  STL.64 [R1+0x90], R10 ;  /* 0x0000900a01007387 */ /* 0x0005e20000100a00 */
[-C--:B-1----:R-:W-:Y:S02]  /*8c50*/  LEA R14, P0, R71, R108.reuse, 0x2 ;  /* 0x0000006c470e7211 */ /* 0x082fe400078010ff */
[----:B--2---:R-:W-:Y:S02]  /*8c60*/  LEA R10, P5, R79, R108, 0x2 ;  /* 0x0000006c4f0a7211 */ /* 0x004fe400078a10ff */
[-C--:B------:R-:W-:Y:S02]  /*8c70*/  LEA.HI.X.SX32 R15, R71, R5.reuse, 0x2, P0 ;  /* 0x00000005470f7211 */ /* 0x080fe400000f16ff */
        /* <DEDUP_REMOVED lines=22> */
[-C--:B--2---:R-:W-:Y:S02]  /*8de0*/  LEA R10, P5, R93, R108.reuse, 0x2 ;  /* 0x0000006c5d0a7211 */ /* 0x084fe400078a10ff */
[----:B------:R-:W-:Y:S02]  /*8df0*/  LEA.HI.X.SX32 R15, R97, R5, 0x2, P0 ;  /* 0x00000005610f7211 */ /* 0x000fe400000f16ff */
[----:B------:R-:W-:-:S02]  /*8e00*/  LEA R156, P0, R89, R108, 0x2 ;  /* 0x0000006c599c7211 */ /* 0x000fc400078010ff */
[-C--:B------:R-:W-:Y:S01]  /*8e10*/  LEA.HI.X.SX32 R11, R93, R5.reuse, 0x2, P5 ;  /* 0x000000055d0b7211 */ /* 0x080fe200028f16ff */
[----:B------:R1:W-:Y:S01]  /*8e20*/  STL.64 [R1+0x48], R14 ;  /* 0x0000480e01007387 */ /* 0x0003e20000100a00 */
[----:B------:R-:W-:-:S03]  /*8e30*/  LEA.HI.X.SX32 R157, R89, R5, 0x2, P0 ;  /* 0x00000005599d7211 */ /* 0x000fc600000f16ff */
[----:B------:R2:W-:Y:S04]  /*8e40*/  STL.64 [R1+0x40], R10 ;  /* 0x0000400a01007387 */ /* 0x0005e80000100a00 */
[----:B------:R3:W-:Y:S01]  /*8e50*/  STL.64 [R1+0x6f0], R156 ;  /* 0x0006f09c01007387 */ /* 0x0007e20000100a00 */
[----:B-1----:R-:W-:-:S04]  /*8e60*/  LEA R14, P5, R85, R108, 0x2 ;  /* 0x0000006c550e7211 */ /* 0x002fc800078a10ff */
[-C--:B------:R-:W-:Y:S02]  /*8e70*/  LEA.HI.X.SX32 R15, R85, R5.reuse, 0x2, P5 ;  /* 0x00000005550f7211 */ /* 0x080fe400028f16ff */
[-C--:B--2---:R-:W-:Y:S02]  /*8e80*/  LEA R10, P0, R81, R108.reuse, 0x2 ;  /* 0x0000006c510a7211 */ /* 0x084fe400078010ff */
[-C--:B---3--:R-:W-:Y:S02]  /*8e90*/  LEA R156, P5, R77, R108.reuse, 0x2 ;  /* 0x0000006c4d9c7211 */ /* 0x088fe400078a10ff */
[-C--:B------:R-:W-:Y:S02]  /*8ea0*/  LEA.HI.X.SX32 R11, R81, R5.reuse, 0x2, P0 ;  /* 0x00000005510b7211 */ /* 0x080fe400000f16ff */
[----:B------:R-:W-:Y:S02]  /*8eb0*/  LEA.HI.X.SX32 R157, R77, R5, 0x2, P5 ;  /* 0x000000054d9d7211 */ /* 0x000fe400028f16ff */
[----:B------:R-:W-:Y:S01]  /*8ec0*/  LEA R12, P5, R69, R108, 0x2 ;  /* 0x0000006c450c7211 */ /* 0x000fe200078a10ff */
[----:B------:R-:W-:Y:S04]  /*8ed0*/  STL.64 [R1+0x30], R14 ;  /* 0x0000300e01007387 */ /* 0x000fe80000100a00 */
[----:B------:R1:W-:Y:S04]  /*8ee0*/  STL.64 [R1+0x28], R10 ;  /* 0x0000280a01007387 */ /* 0x0003e80000100a00 */
[----:B------:R-:W-:Y:S04]  /*8ef0*/  STL [R1+0x10], R12 ;  /* 0x0000100c01007387 */ /* 0x000fe80000100800 */
[----:B------:R-:W2:Y:S01]  /*8f00*/  LDL.64 R240, [R1+0x10] ;  /* 0x0000100001f07983 */ /* 0x000ea20000100a00 */
[----:B------:R-:W-:-:S05]  /*8f10*/  IMAD R73, R73, UR5, RZ ;  /* 0x0000000549497c24 */ /* 0x000fca000f8e02ff */
[----:B-1----:R-:W-:Y:S01]  /*8f20*/  LEA R10, P0, R73, R108, 0x2 ;  /* 0x0000006c490a7211 */ /* 0x002fe200078010ff */
[----:B------:R-:W-:-:S03]  /*8f30*/  IMAD R65, R65, UR5, RZ ;  /* 0x0000000541417c24 */ /* 0x000fc6000f8e02ff */
[----:B------:R-:W-:Y:S01]  /*8f40*/  LEA.HI.X.SX32 R11, R73, R5, 0x2, P0 ;  /* 0x00000005490b7211 */ /* 0x000fe200000f16ff */
[----:B------:R-:W-:Y:S01]  /*8f50*/  STL.64 [R1+0x20], R156 ;  /* 0x0000209c01007387 */ /* 0x000fe20000100a00 */
[----:B------:R-:W-:-:S03]  /*8f60*/  IMAD R60, R57, UR5, RZ ;  /* 0x00000005393c7c24 */ /* 0x000fc6000f8e02ff */
[----:B------:R1:W-:Y:S01]  /*8f70*/  STL.64 [R1+0x18], R10 ;  /* 0x0000180a01007387 */ /* 0x0003e20000100a00 */
[----:B------:R-:W-:Y:S02]  /*8f80*/  IMAD R53, R53, UR5, RZ ;  /* 0x0000000535357c24 */ /* 0x000fe4000f8e02ff */
[----:B------:R-:W-:Y:S02]  /*8f90*/  IMAD R49, R49, UR5, RZ ;  /* 0x0000000531317c24 */ /* 0x000fe4000f8e02ff */
[----:B------:R-:W-:Y:S01]  /*8fa0*/  IMAD R48, R45, UR5, RZ ;  /* 0x000000052d307c24 */ /* 0x000fe2000f8e02ff */
[----:B-1----:R-:W-:-:S04]  /*8fb0*/  LEA R10, P0, R65, R108, 0x2 ;  /* 0x0000006c410a7211 */ /* 0x002fc800078010ff */
[----:B------:R-:W-:Y:S01]  /*8fc0*/  LEA.HI.X.SX32 R11, R65, R5, 0x2, P0 ;  /* 0x00000005410b7211 */ /* 0x000fe200000f16ff */
[----:B------:R-:W-:Y:S02]  /*8fd0*/  IMAD.MOV.U32 R95, RZ, RZ, R19 ;  /* 0x000000ffff5f7224 */ /* 0x000fe400078e0013 */
[----:B------:R-:W-:Y:S02]  /*8fe0*/  IMAD.MOV.U32 R103, RZ, RZ, R22 ;  /* 0x000000ffff677224 */ /* 0x000fe400078e0016 */
[----:B------:R-:W-:Y:S02]  /*8ff0*/  IMAD R29, R29, UR5, RZ ;  /* 0x000000051d1d7c24 */ /* 0x000fe4000f8e02ff */
[----:B------:R-:W-:Y:S02]  /*9000*/  IMAD R45, R21, UR5, RZ ;  /* 0x00000005152d7c24 */ /* 0x000fe4000f8e02ff */
[----:B------:R-:W-:Y:S02]  /*9010*/  IMAD.MOV.U32 R105, RZ, RZ, R23 ;  /* 0x000000ffff697224 */ /* 0x000fe400078e0017 */
[----:B------:R-:W-:-:S02]  /*9020*/  IMAD R8, R31, UR5, RZ ;  /* 0x000000051f087c24 */ /* 0x000fc4000f8e02ff */
[----:B------:R-:W-:Y:S02]  /*9030*/  IMAD R42, R7, UR5, RZ ;  /* 0x00000005072a7c24 */ /* 0x000fe4000f8e02ff */
[----:B------:R-:W-:Y:S02]  /*9040*/  IMAD R55, R55, UR5, RZ ;  /* 0x0000000537377c24 */ /* 0x000fe4000f8e02ff */
[----:B------:R-:W-:Y:S02]  /*9050*/  IMAD R7, R43, UR5, RZ ;  /* 0x000000052b077c24 */ /* 0x000fe4000f8e02ff */
[----:B------:R-:W-:Y:S02]  /*9060*/  IMAD R75, R75, UR5, RZ ;  /* 0x000000054b4b7c24 */ /* 0x000fe4000f8e02ff */
[----:B------:R-:W-:Y:S02]  /*9070*/  IMAD R57, R99, UR5, RZ ;  /* 0x0000000563397c24 */ /* 0x000fe4000f8e02ff */
        /* <DEDUP_REMOVED lines=10> */
[----:B----4-:R-:W-:Y:S02]  /*9120*/  IMAD R71, R251, UR5, RZ ;  /* 0x00000005fb477c24 */ /* 0x010fe4000f8e02ff */
        /* <DEDUP_REMOVED lines=9> */
[----:B------:R-:W-:Y:S01]  /*91c0*/  IMAD R105, R244, UR5, RZ ;  /* 0x00000005f4697c24 */ /* 0x000fe2000f8e02ff */
[----:B------:R-:W-:Y:S01]  /*91d0*/  ULEA UR7, UR4, UR7, 0x18 ;  /* 0x0000000704077291 */ /* 0x000fe2000f8ec03f */
[C---:B------:R-:W-:Y:S02]  /*91e0*/  LOP3.LUT R251, R3.reuse, 0x60, RZ, 0xfc, !PT ;  /* 0x0000006003fb7812 */ /* 0x040fe400078efcff */
[----:B------:R-:W-:-:S03]  /*91f0*/  LOP3.LUT R252, R3, 0x62, RZ, 0xfc, !PT ;  /* 0x0000006203fc7812 */ /* 0x000fc600078efcff */
[----:B------:R-:W-:-:S05]  /*9200*/  VIADD R244, R0, UR7 ;  /* 0x0000000700f47c36 */ /* 0x000fca0008000000 */
[----:B------:R-:W-:Y:S01]  /*9210*/  @!PT LDS RZ, [RZ] ;  /* 0x00000000fffff984 */ /* 0x000fe20000000800 */
[----:B------:R-:W-:Y:S01]  /*9220*/  @!PT LDS RZ, [RZ] ;  /* 0x00000000fffff984 */ /* 0x000fe20000000800 */
[----:B------:R-:W-:Y:S01]  /*9230*/  @!PT LDS RZ, [RZ] ;  /* 0x00000000fffff984 */ /* 0x000fe20000000800 */
[----:B------:R-:W-:Y:S01]  /*9240*/  LDGSTS.E [R244+0x30000], desc[UR16][R122.64], P4 ;  /* 0x300000007af47fae */ /* 0x000fe2000a121850 */
[----:B------:R-:W-:-:S03]  /*9250*/  ISETP.GE.AND P4, PT, R252, R4, PT ;  /* 0x00000004fc00720c */ /* 0x000fc60003f86270 */
[----:B------:R-:W-:Y:S04]  /*9260*/  LDGSTS.E [R244+0x30008], desc[UR16][R168.64], P1 ;  /* 0x30008000a8f47fae */ /* 0x000fe80008921850 */
[----:B------:R-:W-:Y:S01]  /*9270*/  LDGSTS.E [R244+0x32000], desc[UR16][R120.64], P2 ;  /* 0x3200000078f47fae */ /* 0x000fe20009121850 */
[----:B--2---:R-:W-:Y:S02]  /*9280*/  LEA.HI.X.SX32 R241, R69, R5, 0x2, P5 ;  /* 0x0000000545f17211 */ /* 0x004fe400028f16ff */
[----:B------:R-:W-:-:S04]  /*9290*/  LEA R14, P5, R64, R108, 0x2 ;  /* 0x0000006c400e7211 */ /* 0x000fc800078a10ff */
[----:B------:R-:W-:Y:S01]  /*92a0*/  LEA.HI.X.SX32 R15, R64, R5, 0x2, P5 ;  /* 0x00000005400f7211 */ /* 0x000fe200028f16ff */
[----:B------:R-:W-:Y:S01]  /*92b0*/  IMAD.MOV.U32 R240, RZ, RZ, R12 ;  /* 0x000000fffff07224 */ /* 0x000fe200078e000c */
[----:B------:R-:W-:Y:S01]  /*92c0*/  STL [R1+0x14], R241 ;  /* 0x000014f101007387 */ /* 0x000fe20000100800 */
[----:B------:R-:W-:-:S03]  /*92d0*/  LEA R12, P0, R60, R108, 0x2 ;  /* 0x0000006c3c0c7211 */ /* 0x000fc600078010ff */
[----:B------:R1:W-:Y:S01]  /*92e0*/  STL.64 [R1], R14 ;  /* 0x0000000e01007387 */ /* 0x0003e20000100a00 */
[----:B------:R-:W-:Y:S02]  /*92f0*/  LEA.HI.X.SX32 R13, R60, R5, 0x2, P0 ;  /* 0x000000053c0d7211 */ /* 0x000fe400000f16ff */
[-C--:B------:R-:W-:Y:S02]  /*9300*/  LEA R16, P0, R49, R108.reuse, 0x2 ;  /* 0x0000006c31107211 */ /* 0x080fe400078010ff */
[----:B-1----:R-:W-:-:S04]  /*9310*/  LEA R14, P5, R53, R108, 0x2 ;  /* 0x0000006c350e7211 */ /* 0x002fc800078a10ff */
[-C--:B------:R-:W-:Y:S02]  /*9320*/  LEA.HI.X.SX32 R15, R53, R5.reuse, 0x2, P5 ;  /* 0x00000005350f7211 */ /* 0x080fe400028f16ff */
[-C--:B------:R-:W-:Y:S02]  /*9330*/  LEA R18, P5, R48, R108.reuse, 0x2 ;  /* 0x0000006c30127211 */ /* 0x080fe400078a10ff */
[-C--:B------:R-:W-:Y:S02]  /*9340*/  LEA.HI.X.SX32 R17, R49, R5.reuse, 0x2, P0 ;  /* 0x0000000531117211 */ /* 0x080fe400000f16ff */
[-C--:B------:R-:W-:Y:S02]  /*9350*/  LEA R20, P0, R44, R108.reuse, 0x2 ;  /* 0x0000006c2c147211 */ /* 0x080fe400078010ff */
[----:B------:R-:W-:Y:S02]  /*9360*/  LEA.HI.X.SX32 R19, R48, R5, 0x2, P5 ;  /* 0x0000000530137211 */ /* 0x000fe400028f16ff */
[----:B------:R-:W-:-:S02]  /*9370*/  LEA R22, P5, R40, R108, 0x2 ;  /* 0x0000006c28167211 */ /* 0x000fc400078a10ff */
[-C--:B------:R-:W-:Y:S02]  /*9380*/  LEA.HI.X.SX32 R21, R44, R5.reuse, 0x2, P0 ;  /* 0x000000052c157211 */ /* 0x080fe400000f16ff */
[-C--:B------:R-:W-:Y:S02]  /*9390*/  LEA R26, P0, R36, R108.reuse, 0x2 ;  /* 0x0000006c241a7211 */ /* 0x080fe400078010ff */
[-C--:B------:R-:W-:Y:S02]  /*93a0*/  LEA.HI.X.SX32 R23, R40, R5.reuse, 0x2, P5 ;  /* 0x0000000528177211 */ /* 0x080fe400028f16ff */
[-C--:B------:R-:W-:Y:S02]  /*93b0*/  LEA R28, P5, R29, R108.reuse, 0x2 ;  /* 0x0000006c1d1c7211 */ /* 0x080fe400078a10ff */
[----:B------:R-:W-:Y:S02]  /*93c0*/  LEA.HI.X.SX32 R27, R36, R5, 0x2, P0 ;  /* 0x00000005241b7211 */ /* 0x000fe400000f16ff */
[----:B------:R-:W-:-:S02]  /*93d0*/  LEA R30, P0, R34, R108, 0x2 ;  /* 0x0000006c221e7211 */ /* 0x000fc400078010ff */
[-C--:B------:R-:W-:Y:S02]  /*93e0*/  LEA.HI.X.SX32 R29, R29, R5.reuse, 0x2, P5 ;  /* 0x000000051d1d7211 */ /* 0x080fe400028f16ff */
[CC--:B------:R-:W-:Y:S02]  /*93f0*/  LEA R32, P5, R33.reuse, R108.reuse, 0x2 ;  /* 0x0000006c21207211 */ /* 0x0c0fe400078a10ff */
        /* <DEDUP_REMOVED lines=13> */
[----:B------:R-:W-:Y:S02]  /*94d0*/  LEA.HI.X.SX32 R45, R8, R5, 0x2, P5 ;  /* 0x00000005082d7211 */ /* 0x000fe400028f16ff */
[----:B------:R-:W-:-:S04]  /*94e0*/  LEA R48, P5, R55, R108, 0x2 ;  /* 0x0000006c37307211 */ /* 0x000fc800078a10ff */
[----:B------:R-:W-:Y:S02]  /*94f0*/  LEA.HI.X.SX32 R49, R55, R5, 0x2, P5 ;  /* 0x0000000537317211 */ /* 0x000fe400028f16ff */
[----:B------:R-:W-:-:S04]  /*9500*/  LEA R52, P5, R75, R108, 0x2 ;  /* 0x0000006c4b347211 */ /* 0x000fc800078a10ff */
[----:B------:R-:W-:Y:S02]  /*9510*/  LEA.HI.X.SX32 R53, R75, R5, 0x2, P5 ;  /* 0x000000054b357211 */ /* 0x000fe400028f16ff */
[----:B------:R-:W-:-:S04]  /*9520*/  LEA R56, P5, R57, R108, 0x2 ;  /* 0x0000006c39387211 */ /* 0x000fc800078a10ff */
[-C--:B------:R-:W-:Y:S02]  /*9530*/  LEA.HI.X.SX32 R57, R57, R5.reuse, 0x2, P5 ;  /* 0x0000000539397211 */ /* 0x080fe400028f16ff */
[-C--:B------:R-:W-:Y:S02]  /*9540*/  LEA R60, P5, R61, R108.reuse, 0x2 ;  /* 0x0000006c3d3c7211 */ /* 0x080fe400078a10ff */
[-C--:B------:R-:W-:Y:S01]  /*9550*/  LEA R46, P0, R7, R108.reuse, 0x2 ;  /* 0x0000006c072e7211 */ /* 0x080fe200078010ff */
[----:B------:R-:W-:Y:S01]  /*9560*/  IMAD R69, R250, UR5, RZ ;  /* 0x00000005fa457c24 */ /* 0x000fe2000f8e02ff */
[-C--:B------:R-:W-:Y:S02]  /*9570*/  LEA.HI.X.SX32 R61, R61, R5.reuse, 0x2, P5 ;  /* 0x000000053d3d7211 */ /* 0x080fe400028f16ff */
[----:B------:R-:W-:Y:S02]  /*9580*/  LEA R64, P5, R65, R108, 0x2 ;  /* 0x0000006c41407211 */ /* 0x000fe400078a10ff */
[----:B------:R-:W-:-:S02]  /*9590*/  LEA.HI.X.SX32 R47, R7, R5, 0x2, P0 ;  /* 0x00000005072f7211 */ /* 0x000fc400000f16ff */
[-C--:B------:R-:W-:Y:S02]  /*95a0*/  LEA R50, P0, R67, R108.reuse, 0x2 ;  /* 0x0000006c43327211 */ /* 0x080fe400078010ff */
[-C--:B------:R-:W-:Y:S02]  /*95b0*/  LEA.HI.X.SX32 R65, R65, R5.reuse, 0x2, P5 ;  /* 0x0000000541417211 */ /* 0x080fe400028f16ff */
[-C--:B------:R-:W-:Y:S02]  /*95c0*/  LEA R68, P5, R69, R108.reuse, 0x2 ;  /* 0x0000006c45447211 */ /* 0x080fe400078a10ff */
        /* <DEDUP_REMOVED lines=17> */
[-C--:B------:R-:W-:Y:S01]  /*96e0*/  LEA R70, P0, R71, R108.reuse, 0x2 ;  /* 0x0000006c47467211 */ /* 0x080fe200078010ff */
[----:B------:R-:W-:Y:S01]  /*96f0*/  IMAD R9, R100, UR5, RZ ;  /* 0x0000000564097c24 */ /* 0x000fe2000f8e02ff */
[-C--:B------:R-:W-:Y:S02]  /*9700*/  LEA.HI.X.SX32 R85, R85, R5.reuse, 0x2, P5 ;  /* 0x0000000555557211 */ /* 0x080fe400028f16ff */
[----:B------:R-:W-:Y:S02]  /*9710*/  LEA R88, P5, R89, R108, 0x2 ;  /* 0x0000006c59587211 */ /* 0x000fe400078a10ff */
[----:B------:R-:W-:-:S02]  /*9720*/  LEA.HI.X.SX32 R71, R71, R5, 0x2, P0 ;  /* 0x0000000547477211 */ /* 0x000fc400000f16ff */
[CC--:B------:R-:W-:Y:S02]  /*9730*/  LEA R74, P0, R78.reuse, R108.reuse, 0x2 ;  /* 0x0000006c4e4a7211 */ /* 0x0c0fe400078010ff */
[-C--:B------:R-:W-:Y:S02]  /*9740*/  LEA.HI.X.SX32 R89, R89, R5.reuse, 0x2, P5 ;  /* 0x0000000559597211 */ /* 0x080fe400028f16ff */
[-C--:B------:R-:W-:Y:S02]  /*9750*/  LEA R92, P5, R9, R108.reuse, 0x2 ;  /* 0x0000006c095c7211 */ /* 0x080fe400078a10ff */
[-C--:B------:R-:W-:Y:S02]  /*9760*/  LEA.HI.X.SX32 R75, R78, R5.reuse, 0x2, P0 ;  /* 0x000000054e4b7211 */ /* 0x080fe400000f16ff */
[-C--:B------:R-:W-:Y:S02]  /*9770*/  LEA R78, P0, R79, R108.reuse, 0x2 ;  /* 0x0000006c4f4e7211 */ /* 0x080fe400078010ff */
[-C--:B------:R-:W-:Y:S01]  /*9780*/  LEA.HI.X.SX32 R93, R9, R5.reuse, 0x2, P5 ;  /* 0x00000005095d7211 */ /* 0x080fe200028f16ff */
[----:B------:R-:W-:Y:S01]  /*9790*/  IMAD R9, R153, UR5, RZ ;  /* 0x0000000599097c24 */ /* 0x000fe2000f8e02ff */
[----:B------:R-:W-:Y:S01]  /*97a0*/  LEA.HI.X.SX32 R79, R79, R5, 0x2, P0 ;  /* 0x000000054f4f7211 */ /* 0x000fe200000f16ff */
[----:B------:R-:W1:Y:S01]  /*97b0*/  S2R R153, SR_TID.X ;  /* 0x0000000000997919 */ /* 0x000e620000002100 */
[----:B------:R-:W-:-:S04]  /*97c0*/  LEA R82, P0, R83, R108, 0x2 ;  /* 0x0000006c53527211 */ /* 0x000fc800078010ff */
[----:B------:R-:W-:Y:S02]  /*97d0*/  LEA.HI.X.SX32 R83, R83, R5, 0x2, P0 ;  /* 0x0000000553537211 */ /* 0x000fe400000f16ff */
[----:B------:R-:W-:Y:S01]  /*97e0*/  LEA R86, P0, R87, R108, 0x2 ;  /* 0x0000006c57567211 */ /* 0x000fe200078010ff */
[----:B------:R-:W-:-:S03]  /*97f0*/  IMAD R8, R102, UR5, RZ ;  /* 0x0000000566087c24 */ /* 0x000fc6000f8e02ff */
[----:B------:R-:W-:Y:S02]  /*9800*/  LEA.HI.X.SX32 R87, R87, R5, 0x2, P0 ;  /* 0x0000000557577211 */ /* 0x000fe400000f16ff */
[----:B------:R-:W-:Y:S01]  /*9810*/  LEA R90, P0, R91, R108, 0x2 ;  /* 0x0000006c5b5a7211 */ /* 0x000fe200078010ff */
[----:B------:R-:W-:-:S03]  /*9820*/  IMAD R7, R104, UR5, RZ ;  /* 0x0000000568077c24 */ /* 0x000fc6000f8e02ff */
[-C--:B------:R-:W-:Y:S02]  /*9830*/  LEA.HI.X.SX32 R91, R91, R5.reuse, 0x2, P0 ;  /* 0x000000055b5b7211 */ /* 0x080fe400000f16ff */
[CC--:B------:R-:W-:Y:S02]  /*9840*/  LEA R94, P0, R8.reuse, R108.reuse, 0x2 ;  /* 0x0000006c085e7211 */ /* 0x0c0fe400078010ff */
[-C--:B------:R-:W-:Y:S02]  /*9850*/  LEA R96, P5, R7, R108.reuse, 0x2 ;  /* 0x0000006c07607211 */ /* 0x080fe400078a10ff */
[-C--:B------:R-:W-:Y:S01]  /*9860*/  LEA.HI.X.SX32 R95, R8, R5.reuse, 0x2, P0 ;  /* 0x00000005085f7211 */ /* 0x080fe200000f16ff */
[----:B------:R-:W-:Y:S01]  /*9870*/  IMAD R8, R247, UR5, RZ ;  /* 0x00000005f7087c24 */ /* 0x000fe2000f8e02ff */
[----:B------:R-:W-:Y:S02]  /*9880*/  LEA.HI.X.SX32 R97, R7, R5, 0x2, P5 ;  /* 0x0000000507617211 */ /* 0x000fe400028f16ff */
[----:B------:R-:W-:-:S02]  /*9890*/  LEA R98, P0, R99, R108, 0x2 ;  /* 0x0000006c63627211 */ /* 0x000fc400078010ff */
[-C--:B------:R-:W-:Y:S02]  /*98a0*/  LEA R100, P5, R101, R108.reuse, 0x2 ;  /* 0x0000006c65647211 */ /* 0x080fe400078a10ff */
[-C--:B------:R-:W-:Y:S02]  /*98b0*/  LEA R106, P6, R8, R108.reuse, 0x2 ;  /* 0x0000006c086a7211 */ /* 0x080fe400078c10ff */
[-C--:B------:R-:W-:Y:S02]  /*98c0*/  LEA.HI.X.SX32 R99, R99, R5.reuse, 0x2, P0 ;  /* 0x0000000563637211 */ /* 0x080fe400000f16ff */
[----:B------:R-:W-:Y:S02]  /*98d0*/  LEA.HI.X.SX32 R101, R101, R5, 0x2, P5 ;  /* 0x0000000565657211 */ /* 0x000fe400028f16ff */
[-C--:B------:R-:W-:Y:S02]  /*98e0*/  LEA R102, P0, R103, R108.reuse, 0x2 ;  /* 0x0000006c67667211 */ /* 0x080fe400078010ff */
[----:B------:R-:W-:-:S02]  /*98f0*/  LEA R104, P5, R105, R108, 0x2 ;  /* 0x0000006c69687211 */ /* 0x000fc400078a10ff */
[-C--:B------:R-:W-:Y:S02]  /*9900*/  LEA.HI.X.SX32 R107, R8, R5.reuse, 0x2, P6 ;  /* 0x00000005086b7211 */ /* 0x080fe400030f16ff */
[----:B------:R-:W-:Y:S02]  /*9910*/  LEA R108, P6, R9, R108, 0x2 ;  /* 0x0000006c096c7211 */ /* 0x000fe400078c10ff */
[----:B-1----:R-:W-:Y:S02]  /*9920*/  LOP3.LUT R153, R153, 0x7f, RZ, 0xc0, !PT ;  /* 0x0000007f99997812 */ /* 0x002fe400078ec0ff */
[-C--:B------:R-:W-:Y:S02]  /*9930*/  LEA.HI.X.SX32 R109, R9, R5.reuse, 0x2, P6 ;  /* 0x00000005096d7211 */ /* 0x080fe400030f16ff */
[----:B------:R-:W-:Y:S02]  /*9940*/  ISETP.GE.AND P6, PT, R153, R4, PT ;  /* 0x000000049900720c */ /* 0x000fe40003fc6270 */
[----:B------:R-:W-:-:S02]  /*9950*/  LEA.HI.X.SX32 R103, R103, R5, 0x2, P0 ;  /* 0x0000000567677211 */ /* 0x000fc400000f16ff */
[----:B------:R-:W-:Y:S02]  /*9960*/  ISETP.NE.U32.AND P0, PT, R249, RZ, PT ;  /* 0x000000fff900720c */ /* 0x000fe40003f05070 */
[C---:B------:R-:W-:Y:S02]  /*9970*/  SEL R7, R6.reuse, RZ, !P3 ;  /* 0x000000ff06077207 */ /* 0x040fe40005800000 */
[----:B------:R-:W-:Y:S02]  /*9980*/  SEL R9, R6, RZ, !P6 ;  /* 0x000000ff06097207 */ /* 0x000fe40007000000 */
[----:B------:R-:W-:Y:S02]  /*9990*/  LEA.HI.X.SX32 R105, R105, R5, 0x2, P5 ;  /* 0x0000000569697211 */ /* 0x000fe400028f16ff */
[----:B------:R-:W-:Y:S02]  /*99a0*/  ISETP.GE.AND P6, PT, R251, R4, PT ;  /* 0x00000004fb00720c */ /* 0x000fe40003fc6270 */
[----:B------:R-:W-:-:S02]  /*99b0*/  ISETP.NE.U32.AND P5, PT, R248, RZ, PT ;  /* 0x000000fff800720c */ /* 0x000fc40003fa5070 */
[----:B------:R-:W-:Y:S01]  /*99c0*/  LOP3.LUT R8, R3, 0x4, RZ, 0xfc, !PT ;  /* 0x0000000403087812 */ /* 0x000fe200078efcff */
[----:B------:R-:W-:Y:S01]  /*99d0*/  STL.64 [R1+0x8], R10 ;  /* 0x0000080a01007387 */ /* 0x000fe20000100a00 */
[----:B------:R-:W-:Y:S02]  /*99e0*/  ISETP.NE.U32.AND P3, PT, R7, RZ, PT ;  /* 0x000000ff0700720c */ /* 0x000fe40003f65070 */
[----:B------:R-:W-:Y:S01]  /*99f0*/  LOP3.LUT R7, R3, 0x6, RZ, 0xfc, !PT ;  /* 0x0000000603077812 */ /* 0x000fe200078efcff */
[----:B------:R-:W-:Y:S01]  /*9a00*/  LDGSTS.E [R244+0x32008], desc[UR16][R238.64], P0 ;  /* 0x32008000eef47fae */ /* 0x000fe20008121850 */
[----:B------:R-:W-:Y:S02]  /*9a10*/  SEL R5, R6, RZ, !P6 ;  /* 0x000000ff06057207 */ /* 0x000fe40007000000 */
[----:B------:R-:W-:Y:S01]  /*9a20*/  ISETP.GE.AND P6, PT, R8, R4, PT ;  /* 0x000000040800720c */ /* 0x000fe20003fc6270 */
[----:B------:R1:W-:Y:S01]  /*9a30*/  STL.64 [R1+0x768], R10 ;  /* 0x0007680a01007387 */ /* 0x0003e20000100a00 */
[----:B------:R-:W-:-:S02]  /*9a40*/  SEL R8, R6, RZ, !P4 ;  /* 0x000000ff06087207 */ /* 0x000fc40006000000 */
[----:B------:R-:W-:Y:S01]  /*9a50*/  ISETP.GE.AND P4, PT, R7, R4, PT ;  /* 0x000000040700720c */ /* 0x000fe20003f86270 */
[----:B------:R2:W-:Y:S01]  /*9a60*/  STL.64 [R1+0x6f8], R12 ;  /* 0x0006f80c01007387 */ /* 0x0005e20000100a00 */
[----:B------:R-:W-:Y:S02]  /*9a70*/  SEL R7, R6, RZ, !P6 ;  /* 0x000000ff06077207 */ /* 0x000fe40007000000 */
[----:B------:R-:W-:Y:S01]  /*9a80*/  ISETP.NE.U32.AND P1, PT, R5, RZ, PT ;  /* 0x000000ff0500720c */ /* 0x000fe20003f25070 */
[----:B------:R-:W-:Y:S01]  /*9a90*/  LDGSTS.E [R244+0x34000], desc[UR16][R236.64], P5 ;  /* 0x34000000ecf47fae */ /* 0x000fe2000a921850 */
[----:B------:R-:W-:Y:S02]  /*9aa0*/  ISETP.NE.U32.AND P6, PT, R8, RZ, PT ;  /* 0x000000ff0800720c */ /* 0x000fe40003fc5070 */
[----:B------:R-:W-:Y:S01]  /*9ab0*/  SEL R5, R6, RZ, !P4 ;  /* 0x000000ff06057207 */ /* 0x000fe20006000000 */
[----:B------:R-:W-:Y:S01]  /*9ac0*/  LDGSTS.E [R244+0x34008], desc[UR16][R234.64], P3 ;  /* 0x34008000eaf47fae */ /* 0x000fe20009921850 */
[----:B-1----:R-:W-:-:S02]  /*9ad0*/  LOP3.LUT R11, R3, 0x26, RZ, 0xfc, !PT ;  /* 0x00000026030b7812 */ /* 0x002fc400078efcff */
[----:B--2---:R-:W-:Y:S02]  /*9ae0*/  LOP3.LUT R12, R3, 0x24, RZ, 0xfc, !PT ;  /* 0x00000024030c7812 */ /* 0x004fe400078efcff */
[----:B------:R-:W-:Y:S02]  /*9af0*/  ISETP.NE.U32.AND P4, PT, R7, RZ, PT ;  /* 0x000000ff0700720c */ /* 0x000fe40003f85070 */
[-C--:B------:R-:W-:Y:S01]  /*9b00*/  ISETP.GE.AND P0, PT, R12, R4.reuse, PT ;  /* 0x000000040c00720c */ /* 0x080fe20003f06270 */
[----:B------:R-:W-:Y:S01]  /*9b10*/  LDGSTS.E [R244+0x36000], desc[UR16][R232.64], P1 ;  /* 0x36000000e8f47fae */ /* 0x000fe20008921850 */
[----:B------:R-:W-:Y:S02]  /*9b20*/  LOP3.LUT R10, R3, 0x44, RZ, 0xfc, !PT ;  /* 0x00000044030a7812 */ /* 0x000fe400078efcff */
[----:B------:R-:W-:Y:S01]  /*9b30*/  ISETP.GE.AND P5, PT, R11, R4, PT ;  /* 0x000000040b00720c */ /* 0x000fe20003fa6270 */
[----:B------:R1:W-:Y:S01]  /*9b40*/  LDGSTS.E [R244+0x36008], desc[UR16][R230.64], P6 ;  /* 0x36008000e6f47fae */ /* 0x0003e2000b121850 */
[----:B------:R-:W-:-:S02]  /*9b50*/  ISETP.NE.U32.AND P2, PT, R5, RZ, PT ;  /* 0x000000ff0500720c */ /* 0x000fc40003f45070 */
[----:B------:R-:W-:Y:S02]  /*9b60*/  LOP3.LUT R7, R3, 0x46, RZ, 0xfc, !PT ;  /* 0x0000004603077812 */ /* 0x000fe400078efcff */
[----:B------:R-:W-:Y:S02]  /*9b70*/  LOP3.LUT R13, R0, 0x10, RZ, 0x3c, !PT ;  /* 0x00000010000d7812 */ /* 0x000fe400078e3cff */
[----:B------:R-:W-:Y:S02]  /*9b80*/  SEL R5, R6, RZ, !P0 ;  /* 0x000000ff06057207 */ /* 0x000fe40004000000 */
[-C--:B------:R-:W-:Y:S02]  /*9b90*/  ISETP.GE.AND P0, PT, R10, R4.reuse, PT ;  /* 0x000000040a00720c */ /* 0x080fe40003f06270 */
[----:B------:R-:W-:Y:S01]  /*9ba0*/  SEL R8, R6, RZ, !P5 ;  /* 0x000000ff06087207 */ /* 0x000fe20006800000 */
[----:B------:R-:W-:Y:S01]  /*9bb0*/  VIADD R245, R13, UR7 ;  /* 0x000000070df57c36 */ /* 0x000fe20008000000 */
[----:B------:R-:W-:-:S02]  /*9bc0*/  ISETP.GE.AND P5, PT, R7, R4, PT ;  /* 0x000000040700720c */ /* 0x000fc40003fa6270 */
[----:B------:R-:W-:Y:S02]  /*9bd0*/  LOP3.LUT R12, R3, 0x64, RZ, 0xfc, !PT ;  /* 0x00000064030c7812 */ /* 0x000fe400078efcff */
[----:B------:R-:W-:Y:S01]  /*9be0*/  ISETP.NE.U32.AND P3, PT, R5, RZ, PT ;  /* 0x000000ff0500720c */ /* 0x000fe20003f65070 */
[----:B------:R-:W-:Y:S01]  /*9bf0*/  LDGSTS.E [R245+0x30000], desc[UR16][R228.64], P4 ;  /* 0x30000000e4f57fae */ /* 0x000fe2000a121850 */
[----:B------:R-:W-:Y:S02]  /*9c00*/  SEL R7, R6, RZ, !P0 ;  /* 0x000000ff06077207 */ /* 0x000fe40004000000 */
[----:B------:R-:W-:Y:S01]  /*9c10*/  ISETP.NE.U32.AND P0, PT, R8, RZ, PT ;  /* 0x000000ff0800720c */ /* 0x000fe20003f05070 */
[----:B------:R-:W-:Y:S01]  /*9c20*/  STL.64 [R1+0x718], R92 ;  /* 0x0007185c01007387 */ /* 0x000fe20000100a00 */
[----:B------:R-:W-:Y:S02]  /*9c30*/  LOP3.LUT R11, R3, 0x66, RZ, 0xfc, !PT ;  /* 0x00000066030b7812 */ /* 0x000fe400078efcff */
[----:B------:R-:W-:Y:S01]  /*9c40*/  SEL R5, R6, RZ, !P5 ;  /* 0x000000ff06057207 */ /* 0x000fe20006800000 */
[----:B------:R-:W-:Y:S01]  /*9c50*/  LDGSTS.E [R245+0x30008], desc[UR16][R226.64], P2 ;  /* 0x30008000e2f57fae */ /* 0x000fe20009121850 */
[----:B------:R-:W-:-:S02]  /*9c60*/  ISETP.GE.AND P6, PT, R12, R4, PT ;  /* 0x000000040c00720c */ /* 0x000fc40003fc6270 */
[----:B------:R-:W-:Y:S02]  /*9c70*/  ISETP.NE.U32.AND P5, PT, R7, RZ, PT ;  /* 0x000000ff0700720c */ /* 0x000fe40003fa5070 */
[----:B------:R-:W-:Y:S01]  /*9c80*/  LOP3.LUT R10, R3, 0x8, RZ, 0xfc, !PT ;  /* 0x00000008030a7812 */ /* 0x000fe200078efcff */
[----:B------:R-:W-:Y:S01]  /*9c90*/  STL.64 [R1+0x700], R94 ;  /* 0x0007005e01007387 */ /* 0x000fe20000100a00 */
[-C--:B------:R-:W-:Y:S02]  /*9ca0*/  ISETP.GE.AND P4, PT, R11, R4.reuse, PT ;  /* 0x000000040b00720c */ /* 0x080fe40003f86270 */
[----:B------:R-:W-:Y:S01]  /*9cb0*/  ISETP.NE.U32.AND P1, PT, R5, RZ, PT ;  /* 0x000000ff0500720c */ /* 0x000fe20003f25070 */
[----:B------:R-:W-:Y:S01]  /*9cc0*/  LDGSTS.E [R245+0x32000], desc[UR16][R224.64], P3 ;  /* 0x32000000e0f57fae */ /* 0x000fe20009921850 */
[----:B------:R-:W-:Y:S02]  /*9cd0*/  LOP3.LUT R7, R3, 0xa, RZ, 0xfc, !PT ;  /* 0x0000000a03077812 */ /* 0x000fe400078efcff */
[----:B------:R-:W-:Y:S01]  /*9ce0*/  SEL R5, R6, RZ, !P6 ;  /* 0x000000ff06057207 */ /* 0x000fe20007000000 */
[----:B------:R-:W-:Y:S01]  /*9cf0*/  STL.64 [R1+0x720], R108 ;  /* 0x0007206c01007387 */ /* 0x000fe20000100a00 */
[----:B------:R-:W-:-:S02]  /*9d00*/  ISETP.GE.AND P6, PT, R10, R4, PT ;  /* 0x000000040a00720c */ /* 0x000fc40003fc6270 */
[C---:B------:R-:W-:Y:S01]  /*9d10*/  SEL R8, R6.reuse, RZ, !P4 ;  /* 0x000000ff06087207 */ /* 0x040fe20006000000 */
[----:B------:R-:W-:Y:S01]  /*9d20*/  STL.64 [R1+0x708], R122 ;  /* 0x0007087a01007387 */ /* 0x000fe20000100a00 */
[----:B------:R-:W-:Y:S02]  /*9d30*/  ISETP.GE.AND P4, PT, R7, R4, PT ;  /* 0x000000040700720c */ /* 0x000fe40003f86270 */
[----:B------:R-:W-:Y:S01]  /*9d40*/  LOP3.LUT R12, R3, 0x28, RZ, 0xfc, !PT ;  /* 0x00000028030c7812 */ /* 0x000fe200078efcff */
[----:B------:R-:W-:Y:S01]  /*9d50*/  STL.64 [R1+0x710], R168 ;  /* 0x000710a801007387 */ /* 0x000fe20000100a00 */
[----:B------:R-:W-:Y:S02]  /*9d60*/  SEL R7, R6, RZ, !P6 ;  /* 0x000000ff06077207 */ /* 0x000fe40007000000 */
[----:B------:R-:W-:Y:S01]  /*9d70*/  ISETP.NE.U32.AND P2, PT, R5, RZ, PT ;  /* 0x000000ff0500720c */ /* 0x000fe20003f45070 */
[----:B------:R-:W-:Y:S01]  /*9d80*/  STL.64 [R1+0x728], R120 ;  /* 0x0007287801007387 */ /* 0x000fe20000100a00 */
[----:B------:R-:W-:-:S02]  /*9d90*/  ISETP.NE.U32.AND P6, PT, R8, RZ, PT ;  /* 0x000000ff0800720c */ /* 0x000fc40003fc5070 */
[----:B------:R-:W-:Y:S01]  /*9da0*/  SEL R5, R6, RZ, !P4 ;  /* 0x000000ff06057207 */ /* 0x000fe20006000000 */
[----:B------:R-:W-:Y:S01]  /*9db0*/  STL.64 [R1+0x6d0], R238 ;  /* 0x0006d0ee01007387 */ /* 0x000fe20000100a00 */
[----:B------:R-:W-:-:S03]  /*9dc0*/  LOP3.LUT R11, R3, 0x2a, RZ, 0xfc, !PT ;  /* 0x0000002a030b7812 */ /* 0x000fc600078efcff */
[----:B------:R-:W-:Y:S01]  /*9dd0*/  LDGSTS.E [R245+0x32008], desc[UR16][R222.64], P0 ;  /* 0x32008000def57fae */ /* 0x000fe20008121850 */
[----:B------:R-:W-:Y:S02]  /*9de0*/  ISETP.GE.AND P0, PT, R12, R4, PT ;  /* 0x000000040c00720c */ /* 0x000fe40003f06270 */
[----:B------:R-:W-:Y:S01]  /*9df0*/  ISETP.NE.U32.AND P4, PT, R7, RZ, PT ;  /* 0x000000ff0700720c */ /* 0x000fe20003f85070 */
[----:B------:R-:W-:Y:S01]  /*9e00*/  STL [R1+0x6d8], R237 ;  /* 0x0006d8ed01007387 */ /* 0x000fe20000100800 */
[----:B------:R-:W-:-:S03]  /*9e10*/  LOP3.LUT R10, R3, 0x48, RZ, 0xfc, !PT ;  /* 0x00000048030a7812 */ /* 0x000fc600078efcff */
[----:B------:R-:W-:Y:S01]  /*9e20*/  STL.64 [R1+0x730], R234 ;  /* 0x000730ea01007387 */ /* 0x000fe20000100a00 */
[----:B------:R-:W-:-:S03]  /*9e30*/  ISETP.NE.U32.AND P3, PT, R5, RZ, PT ;  /* 0x000000ff0500720c */ /* 0x000fc60003f65070 */
[----:B------:R-:W-:Y:S01]  /*9e40*/  STL [R1+0x6cc], R233 ;  /* 0x0006cce901007387 */ /* 0x000fe20000100800 */
[----:B------:R-:W-:-:S03]  /*9e50*/  LOP3.LUT R7, R3, 0x4a, RZ, 0xfc, !PT ;  /* 0x0000004a03077812 */ /* 0x000fc600078efcff */
[----:B------:R-:W-:Y:S01]  /*9e60*/  LDGSTS.E [R245+0x34000], desc[UR16][R220.64], P5 ;  /* 0x34000000dcf57fae */ /* 0x000fe2000a921850 */
[-C--:B------:R-:W-:Y:S02]  /*9e70*/  ISETP.GE.AND P5, PT, R11, R4.reuse, PT ;  /* 0x000000040b00720c */ /* 0x080fe40003fa6270 */
[----:B------:R-:W-:Y:S01]  /*9e80*/  SEL R5, R6, RZ, !P0 ;  /* 0x000000ff06057207 */ /* 0x000fe20004000000 */
[----:B------:R2:W-:Y:S01]  /*9e90*/  STL [R1+0x618], R13 ;  /* 0x0006180d01007387 */ /* 0x0005e20000100800 */
[-C--:B------:R-:W-:Y:S02]  /*9ea0*/  ISETP.GE.AND P0, PT, R10, R4.reuse, PT ;  /* 0x000000040a00720c */ /* 0x080fe40003f06270 */
[----:B------:R-:W-:Y:S01]  /*9eb0*/  SEL R8, R6, RZ, !P5 ;  /* 0x000000ff06087207 */ /* 0x000fe20006800000 */
[----:B------:R-:W-:Y:S01]  /*9ec0*/  STL [R1+0x6c8], R231 ;  /* 0x0006c8e701007387 */ /* 0x000fe20000100800 */
[----:B------:R-:W-:Y:S02]  /*9ed0*/  ISETP.GE.AND P5, PT, R7, R4, PT ;  /* 0x000000040700720c */ /* 0x000fe40003fa6270 */
[----:B------:R-:W-:Y:S01]  /*9ee0*/  LOP3.LUT R12, R3, 0x68, RZ, 0xfc, !PT ;  /* 0x00000068030c7812 */ /* 0x000fe200078efcff */
[----:B------:R-:W-:Y:S01]  /*9ef0*/  LDGSTS.E [R245+0x34008], desc[UR16][R218.64], P1 ;  /* 0x34008000daf57fae */ /* 0x000fe20008921850 */
[----:B--2---:R-:W-:-:S03]  /*9f00*/  LOP3.LUT R13, R0, 0x20, RZ, 0x3c, !PT ;  /* 0x00000020000d7812 */ /* 0x004fc600078e3cff */
[----:B------:R-:W-:Y:S01]  /*9f10*/  STL [R1+0x6c4], R229 ;  /* 0x0006c4e501007387 */ /* 0x000fe20000100800 */
[----:B------:R-:W-:Y:S01]  /*9f20*/  SEL R7, R6, RZ, !P0 ;  /* 0x000000ff06077207 */ /* 0x000fe20004000000 */
[----:B------:R-:W-:Y:S02]  /*9f30*/  VIADD R246, R13, UR7 ;  /* 0x000000070df67c36 */ /* 0x000fe40008000000 */
[----:B------:R-:W-:Y:S01]  /*9f40*/  STL [R1+0x6c0], R227 ;  /* 0x0006c0e301007387 */ /* 0x000fe20000100800 */
[----:B------:R-:W-:Y:S02]  /*9f50*/  ISETP.NE.U32.AND P1, PT, R5, RZ, PT ;  /* 0x000000ff0500720c */ /* 0x000fe40003f25070 */
[----:B------:R-:W-:Y:S01]  /*9f60*/  LOP3.LUT R11, R3, 0x6a, RZ, 0xfc, !PT ;  /* 0x0000006a030b7812 */ /* 0x000fe200078efcff */
[----:B------:R-:W-:Y:S01]  /*9f70*/  STL [R1+0x6bc], R225 ;  /* 0x0006bce101007387 */ /* 0x000fe20000100800 */
[----:B------:R-:W-:Y:S02]  /*9f80*/  ISETP.NE.U32.AND P0, PT, R8, RZ, PT ;  /* 0x000000ff0800720c */ /* 0x000fe40003f05070 */
[----:B------:R-:W-:Y:S01]  /*9f90*/  SEL R5, R6, RZ, !P5 ;  /* 0x000000ff06057207 */ /* 0x000fe20006800000 */
[----:B------:R-:W-:Y:S01]  /*9fa0*/  LDGSTS.E [R245+0x36000], desc[UR16][R216.64], P2 ;  /* 0x36000000d8f57fae */ /* 0x000fe20009121850 */
[----:B------:R-:W-:-:S03]  /*9fb0*/  ISETP.NE.U32.AND P5, PT, R7, RZ, PT ;  /* 0x000000ff0700720c */ /* 0x000fc60003fa5070 */
[----:B------:R-:W-:Y:S01]  /*9fc0*/  STL [R1+0x6b8], R223 ;  /* 0x0006b8df01007387 */ /* 0x000fe20000100800 */
[----:B------:R-:W-:-:S03]  /*9fd0*/  LOP3.LUT R10, R3, 0xc, RZ, 0xfc, !PT ;  /* 0x0000000c030a7812 */ /* 0x000fc600078efcff */
[----:B------:R2:W-:Y:S01]  /*9fe0*/  LDGSTS.E [R245+0x36008], desc[UR16][R214.64], P6 ;  /* 0x36008000d6f57fae */ /* 0x0005e2000b121850 */
[----:B------:R-:W-:-:S03]  /*9ff0*/  ISETP.GE.AND P6, PT, R12, R4, PT ;  /* 0x000000040c00720c */ /* 0x000fc60003fc6270 */
[----:B------:R-:W-:Y:S01]  /*a000*/  STL [R1+0x6b4], R221 ;  /* 0x0006b4dd01007387 */ /* 0x000fe20000100800 */
[----:B------:R-:W-:-:S03]  /*a010*/  ISETP.NE.U32.AND P2, PT, R5, RZ, PT ;  /* 0x000000ff0500720c */ /* 0x000fc60003f45070 */
[----:B------:R-:W-:Y:S01]  /*a020*/  STL [R1+0x6b0], R219 ;  /* 0x0006b0db01007387 */ /* 0x000fe20000100800 */
[----:B------:R-:W-:-:S03]  /*a030*/  SEL R5, R6, RZ, !P6 ;  /* 0x000000ff06057207 */ /* 0x000fc60007000000 */
[----:B------:R-:W-:Y:S01]  /*a040*/  LDGSTS.E [R246+0x30000], desc[UR16][R212.64], P4 ;  /* 0x30000000d4f67fae */ /* 0x000fe2000a121850 */
[----:B------:R-:W-:-:S03]  /*a050*/  ISETP.GE.AND P4, PT, R11, R4, PT ;  /* 0x000000040b00720c */ /* 0x000fc60003f86270 */
[----:B------:R-:W-:Y:S01]  /*a060*/  STL [R1+0x6ac], R217 ;  /* 0x0006acd901007387 */ /* 0x000fe20000100800 */
[----:B------:R-:W-:-:S03]  /*a070*/  ISETP.GE.AND P6, PT, R10, R4, PT ;  /* 0x000000040a00720c */ /* 0x000fc60003fc6270 */
[----:B------:R-:W-:Y:S01]  /*a080*/  STL [R1+0x614], R13 ;  /* 0x0006140d01007387 */ /* 0x000fe20000100800 */
[----:B------:R-:W-:-:S03]  /*a090*/  SEL R8, R6, RZ, !P4 ;  /* 0x000000ff06087207 */ /* 0x000fc60006000000 */
[----:B------:R1:W-:Y:S01]  /*a0a0*/  STL.64 [R1+0x738], R244 ;  /* 0x000738f401007387 */ /* 0x0003e20000100a00 */
[----:B------:R-:W-:-:S03]  /*a0b0*/  SEL R7, R6, RZ, !P6 ;  /* 0x000000ff06077207 */ /* 0x000fc60007000000 */
[----:B------:R-:W-:Y:S01]  /*a0c0*/  LDGSTS.E [R246+0x30008], desc[UR16][R210.64], P3 ;  /* 0x30008000d2f67fae */ /* 0x000fe20009921850 */
[----:B------:R-:W-:Y:S02]  /*a0d0*/  ISETP.NE.U32.AND P3, PT, R5, RZ, PT ;  /* 0x000000ff0500720c */ /* 0x000fe40003f65070 */
[----:B------:R-:W-:Y:S01]  /*a0e0*/  ISETP.NE.U32.AND P6, PT, R8, RZ, PT ;  /* 0x000000ff0800720c */ /* 0x000fe20003fc5070 */
[----:B------:R-:W-:Y:S01]  /*a0f0*/  LDGSTS.E [R246+0x32000], desc[UR16][R208.64], P1 ;  /* 0x32000000d0f67fae */ /* 0x000fe20008921850 */
[----:B-1----:R-:W-:-:S03]  /*a100*/  LOP3.LUT R244, R3, 0xe, RZ, 0xfc, !PT ;  /* 0x0000000e03f47812 */ /* 0x002fc600078efcff */
[----:B------:R-:W-:Y:S01]  /*a110*/  LDGSTS.E [R246+0x32008], desc[UR16][R206.64], P0 ;  /* 0x32008000cef67fae */ /* 0x000fe20008121850 */
[C---:B--2---:R-:W-:Y:S02]  /*a120*/  LOP3.LUT R245, R3.reuse, 0x2c, RZ, 0xfc, !PT ;  /* 0x0000002c03f57812 */ /* 0x044fe400078efcff */
[----:B------:R-:W-:Y:S01]  /*a130*/  ISETP.GE.AND P4, PT, R244, R4, PT ;  /* 0x00000004f400720c */ /* 0x000fe20003f86270 */
[----:B------:R-:W-:Y:S01]  /*a140*/  LDGSTS.E [R246+0x34000], desc[UR16][R204.64], P5 ;  /* 0x34000000ccf67fae */ /* 0x000fe2000a921850 */
[C---:B------:R-:W-:Y:S02]  /*a150*/  LOP3.LUT R242, R3.reuse, 0x2e, RZ, 0xfc, !PT ;  /* 0x0000002e03f27812 */ /* 0x040fe400078efcff */
[----:B------:R-:W-:Y:S02]  /*a160*/  SEL R5, R6, RZ, !P4 ;  /* 0x000000ff06057207 */ /* 0x000fe40006000000 */
[C---:B------:R-:W-:Y:S02]  /*a170*/  LOP3.LUT R235, R3.reuse, 0x4e, RZ, 0xfc, !PT ;  /* 0x0000004e03eb7812 */ /* 0x040fe400078efcff */
[----:B------:R-:W-:-:S02]  /*a180*/  LOP3.LUT R239, R3, 0x4c, RZ, 0xfc, !PT ;  /* 0x0000004c03ef7812 */ /* 0x000fc400078efcff */
[----:B------:R-:W-:Y:S01]  /*a190*/  LOP3.LUT R10, R0, 0x30, RZ, 0x3c, !PT ;  /* 0x00000030000a7812 */ /* 0x000fe200078e3cff */
[----:B------:R-:W-:Y:S01]  /*a1a0*/  STL [R1+0x6a8], R215 ;  /* 0x0006a8d701007387 */ /* 0x000fe20000100800 */
[-C--:B------:R-:W-:Y:S02]  /*a1b0*/  ISETP.GE.AND P0, PT, R245, R4.reuse, PT ;  /* 0x00000004f500720c */ /* 0x080fe40003f06270 */
[----:B------:R-:W-:Y:S01]  /*a1c0*/  ISETP.GE.AND P5, PT, R242, R4, PT ;  /* 0x00000004f200720c */ /* 0x000fe20003fa6270 */
[----:B------:R-:W-:Y:S01]  /*a1d0*/  LDGSTS.E [R246+0x34008], desc[UR16][R202.64], P2 ;  /* 0x34008000caf67fae */ /* 0x000fe20009121850 */
[----:B------:R-:W-:Y:S02]  /*a1e0*/  ISETP.NE.U32.AND P4, PT, R7, RZ, PT ;  /* 0x000000ff0700720c */ /* 0x000fe40003f85070 */
[----:B------:R-:W-:Y:S02]  /*a1f0*/  ISETP.NE.U32.AND P1, PT, R5, RZ, PT ;  /* 0x000000ff0500720c */ /* 0x000fe40003f25070 */
[----:B------:R-:W-:Y:S01]  /*a200*/  LOP3.LUT R234, R3, 0x6c, RZ, 0xfc, !PT ;  /* 0x0000006c03ea7812 */ /* 0x000fe200078efcff */
[----:B------:R-:W-:Y:S01]  /*a210*/  STL [R1+0x6a4], R213 ;  /* 0x0006a4d501007387 */ /* 0x000fe20000100800 */
[----:B------:R-:W-:-:S02]  /*a220*/  SEL R5, R6, RZ, !P0 ;  /* 0x000000ff06057207 */ /* 0x000fc40004000000 */
[----:B------:R-:W-:Y:S01]  /*a230*/  SEL R8, R6, RZ, !P5 ;  /* 0x000000ff06087207 */ /* 0x000fe20006800000 */
[----:B------:R-:W-:Y:S01]  /*a240*/  LDGSTS.E [R246+0x36000], desc[UR16][R200.64], P3 ;  /* 0x36000000c8f67fae */ /* 0x000fe20009921850 */
[-C--:B------:R-:W-:Y:S02]  /*a250*/  ISETP.GE.AND P5, PT, R235, R4.reuse, PT ;  /* 0x00000004eb00720c */ /* 0x080fe40003fa6270 */
[-C--:B------:R-:W-:Y:S01]  /*a260*/  ISETP.GE.AND P0, PT, R239, R4.reuse, PT ;  /* 0x00000004ef00720c */ /* 0x080fe20003f06270 */
[----:B------:R-:W-:Y:S01]  /*a270*/  STL [R1+0x6a0], R211 ;  /* 0x0006a0d301007387 */ /* 0x000fe20000100800 */
[----:B------:R-:W-:Y:S01]  /*a280*/  ISETP.NE.U32.AND P2, PT, R5, RZ, PT ;  /* 0x000000ff0500720c */ /* 0x000fe20003f45070 */
[----:B------:R-:W-:Y:S01]  /*a290*/  VIADD R247, R10, UR7 ;  /* 0x000000070af77c36 */ /* 0x000fe20008000000 */
[----:B------:R-:W-:Y:S01]  /*a2a0*/  SEL R5, R6, RZ, !P5 ;  /* 0x000000ff06057207 */ /* 0x000fe20006800000 */
[----:B------:R-:W-:Y:S01]  /*a2b0*/  LDGSTS.E [R246+0x36008], desc[UR16][R198.64], P6 ;  /* 0x36008000c6f67fae */ /* 0x000fe2000b121850 */
[----:B------:R-:W-:-:S03]  /*a2c0*/  ISETP.GE.AND P6, PT, R234, R4, PT ;  /* 0x00000004ea00720c */ /* 0x000fc60003fc6270 */
[----:B------:R-:W-:Y:S01]  /*a2d0*/  STL [R1+0x69c], R209 ;  /* 0x00069cd101007387 */ /* 0x000fe20000100800 */
[----:B------:R-:W-:Y:S02]  /*a2e0*/  SEL R7, R6, RZ, !P0 ;  /* 0x000000ff06077207 */ /* 0x000fe40004000000 */
[----:B------:R-:W-:Y:S01]  /*a2f0*/  LOP3.LUT R169, R3, 0x6e, RZ, 0xfc, !PT ;  /* 0x0000006e03a97812 */ /* 0x000fe200078efcff */
[----:B------:R-:W-:Y:S01]  /*a300*/  STL [R1+0x698], R207 ;  /* 0x000698cf01007387 */ /* 0x000fe20000100800 */
[----:B------:R-:W-:-:S03]  /*a310*/  ISETP.NE.U32.AND P3, PT, R5, RZ, PT ;  /* 0x000000ff0500720c */ /* 0x000fc60003f65070 */
[----:B------:R-:W-:Y:S01]  /*a320*/  STL [R1+0x694], R205 ;  /* 0x000694cd01007387 */ /* 0x000fe20000100800 */
[----:B------:R-:W-:Y:S02]  /*a330*/  LOP3.LUT R168, R3, 0x10, RZ, 0xfc, !PT ;  /* 0x0000001003a87812 */ /* 0x000fe400078efcff */
[----:B------:R-:W-:Y:S01]  /*a340*/  SEL R5, R6, RZ, !P6 ;  /* 0x000000ff06057207 */ /* 0x000fe20007000000 */
[----:B------:R-:W-:Y:S01]  /*a350*/  STL [R1+0x690], R203 ;  /* 0x000690cb01007387 */ /* 0x000fe20000100800 */
[----:B------:R-:W-:-:S03]  /*a360*/  ISETP.NE.U32.AND P0, PT, R8, RZ, PT ;  /* 0x000000ff0800720c */ /* 0x000fc60003f05070 */
[----:B------:R-:W-:Y:S01]  /*a370*/  STL [R1+0x68c], R201 ;  /* 0x00068cc901007387 */ /* 0x000fe20000100800 */
[----:B------:R-:W-:-:S03]  /*a380*/  ISETP.NE.U32.AND P5, PT, R7, RZ, PT ;  /* 0x000000ff0700720c */ /* 0x000fc60003fa5070 */
[----:B------:R1:W-:Y:S01]  /*a390*/  STL [R1+0x610], R10 ;  /* 0x0006100a01007387 */ /* 0x0003e20000100800 */
[----:B------:R-:W-:-:S03]  /*a3a0*/  LOP3.LUT R153, R3, 0x12, RZ, 0xfc, !PT ;  /* 0x0000001203997812 */ /* 0x000fc600078efcff */
[----:B------:R-:W-:Y:S01]  /*a3b0*/  LDGSTS.E [R247+0x30000], desc[UR16][R196.64], P4 ;  /* 0x30000000c4f77fae */ /* 0x000fe2000a121850 */
[----:B------:R-:W-:-:S03]  /*a3c0*/  ISETP.GE.AND P4, PT, R169, R4, PT ;  /* 0x00000004a900720c */ /* 0x000fc60003f86270 */
[----:B------:R-:W-:Y:S01]  /*a3d0*/  STL [R1+0x688], R199 ;  /* 0x000688c701007387 */ /* 0x000fe20000100800 */
[----:B------:R-:W-:-:S03]  /*a3e0*/  ISETP.GE.AND P6, PT, R168, R4, PT ;  /* 0x00000004a800720c */ /* 0x000fc60003fc6270 */
[----:B------:R-:W-:Y:S01]  /*a3f0*/  STL [R1+0x684], R197 ;  /* 0x000684c501007387 */ /* 0x000fe20000100800 */
[----:B------:R-:W-:-:S03]  /*a400*/  SEL R8, R6, RZ, !P4 ;  /* 0x000000ff06087207 */ /* 0x000fc60006000000 */
[----:B------:R-:W-:Y:S01]  /*a410*/  LDGSTS.E [R247+0x30008], desc[UR16][R194.64], P1 ;  /* 0x30008000c2f77fae */ /* 0x000fe20008921850 */
[----:B------:R-:W-:-:S03]  /*a420*/  ISETP.NE.U32.AND P1, PT, R5, RZ, PT ;  /* 0x000000ff0500720c */ /* 0x000fc60003f25070 */
[----:B------:R-:W-:Y:S01]  /*a430*/  STL [R1+0x680], R195 ;  /* 0x000680c301007387 */ /* 0x000fe20000100800 */
[----:B-1----:R-:W-:-:S03]  /*a440*/  LOP3.LUT R10, R0, 0x40, RZ, 0x3c, !PT ;  /* 0x00000040000a7812 */ /* 0x002fc600078e3cff */
[----:B------:R-:W-:Y:S01]  /*a450*/  STL [R1+0x67c], R193 ;  /* 0x00067cc101007387 */ /* 0x000fe20000100800 */
[----:B------:R-:W-:-:S03]  /*a460*/  ISETP.GE.AND P4, PT, R153, R4, PT ;  /* 0x000000049900720c */ /* 0x000fc60003f86270 */
[----:B------:R-:W-:Y:S01]  /*a470*/  STL [R1+0x678], R191 ;  /* 0x000678bf01007387 */ /* 0x000fe20000100800 */
[----:B------:R-:W-:-:S03]  /*a480*/  SEL R7, R6, RZ, !P6 ;  /* 0x000000ff06077207 */ /* 0x000fc60007000000 */
[----:B------:R-:W-:Y:S01]  /*a490*/  STL [R1+0x674], R125 ;  /* 0x0006747d01007387 */ /* 0x000fe20000100800 */
[----:B------:R-:W-:-:S03]  /*a4a0*/  ISETP.NE.U32.AND P6, PT, R8, RZ, PT ;  /* 0x000000ff0800720c */ /* 0x000fc60003fc5070 */
[----:B------:R-:W-:Y:S01]  /*a4b0*/  STL [R1+0x670], R188 ;  /* 0x000670bc01007387 */ /* 0x000fe20000100800 */
[----:B------:R-:W-:-:S03]  /*a4c0*/  SEL R5, R6, RZ, !P4 ;  /* 0x000000ff06057207 */ /* 0x000fc60006000000 */
[----:B------:R-:W-:Y:S01]  /*a4d0*/  STL [R1+0x66c], R189 ;  /* 0x00066cbd01007387 */ /* 0x000fe20000100800 */
[----:B------:R-:W-:-:S03]  /*a4e0*/  ISETP.NE.U32.AND P4, PT, R7, RZ, PT ;  /* 0x000000ff0700720c */ /* 0x000fc60003f85070 */
[----:B------:R1:W-:Y:S04]  /*a4f0*/  STL.64 [R1+0x740], R126 ;  /* 0x0007407e01007387 */ /* 0x0003e80000100a00 */
[----:B------:R-:W-:Y:S04]  /*a500*/  STL [R1+0x60c], R10 ;  /* 0x00060c0a01007387 */ /* 0x000fe80000100800 */
[----:B------:R-:W-:Y:S04]  /*a510*/  STL.64 [R1+0x748], R246 ;  /* 0x000748f601007387 */ /* 0x000fe80000100a00 */
[----:B------:R-:W-:Y:S04]  /*a520*/  LDGSTS.E [R247+0x32000], desc[UR16][R192.64], P2 ;  /* 0x32000000c0f77fae */ /* 0x000fe80009121850 */
[----:B------:R-:W-:Y:S04]  /*a530*/  STL [R1+0x668], R187 ;  /* 0x000668bb01007387 */ /* 0x000fe80000100800 */
[----:B------:R-:W-:Y:S04]  /*a540*/  LDGSTS.E [R247+0x32008], desc[UR16][R190.64], P0 ;  /* 0x32008000bef77fae */ /* 0x000fe80008121850 */
[----:B------:R2:W-:Y:S04]  /*a550*/  STL [R1+0x664], R128 ;  /* 0x0006648001007387 */ /* 0x0005e80000100800 */
[----:B------:R-:W-:Y:S04]  /*a560*/  LDGSTS.E [R247+0x34000], desc[UR16][R124.64], P5 ;  /* 0x340000007cf77fae */ /* 0x000fe8000a921850 */
[----:B------:R-:W-:Y:S04]  /*a570*/  STL [R1+0x660], R129 ;  /* 0x0006608101007387 */ /* 0x000fe80000100800 */
[----:B------:R-:W-:Y:S04]  /*a580*/  LDGSTS.E [R247+0x34008], desc[UR16][R188.64], P3 ;  /* 0x34008000bcf77fae */ /* 0x000fe80009921850 */
[----:B------:R-:W-:Y:S01]  /*a590*/  STL.64 [R1+0x750], R184 ;  /* 0x000750b801007387 */ /* 0x000fe20000100a00 */
[----:B------:R-:W-:-:S03]  /*a5a0*/  VIADD R248, R10, UR7 ;  /* 0x000000070af87c36 */ /* 0x000fc60008000000 */
[----:B------:R1:W-:Y:S04]  /*a5b0*/  LDGSTS.E [R247+0x36000], desc[UR16][R126.64], P1 ;  /* 0x360000007ef77fae */ /* 0x0003e80008921850 */
[----:B------:R-:W-:Y:S04]  /*a5c0*/  STL [R1+0x65c], R183 ;  /* 0x00065cb701007387 */ /* 0x000fe80000100800 */
[----:B------:R-:W-:Y:S01]  /*a5d0*/  STL [R1+0x658], R181 ;  /* 0x000658b501007387 */ /* 0x000fe20000100800 */
[----:B-1----:R-:W-:-:S03]  /*a5e0*/  LOP3.LUT R126, R0, 0x50, RZ, 0x3c, !PT ;  /* 0x00000050007e7812 */ /* 0x002fc600078e3cff */
[----:B------:R-:W-:Y:S04]  /*a5f0*/  STL [R1+0x654], R131 ;  /* 0x0006548301007387 */ /* 0x000fe80000100800 */
[----:B------:R-:W-:Y:S04]  /*a600*/  STL [R1+0x650], R178 ;  /* 0x000650b201007387 */ /* 0x000fe80000100800 */
[----:B------:R-:W-:Y:S04]  /*a610*/  STL [R1+0x64c], R179 ;  /* 0x00064cb301007387 */ /* 0x000fe80000100800 */
[----:B------:R-:W-:Y:S04]  /*a620*/  STL.64 [R1+0x758], R134 ;  /* 0x0007588601007387 */ /* 0x000fe80000100a00 */
[----:B------:R1:W-:Y:S04]  /*a630*/  STL [R1+0x608], R126 ;  /* 0x0006087e01007387 */ /* 0x0003e80000100800 */
[----:B------:R-:W-:Y:S04]  /*a640*/  LDGSTS.E [R247+0x36008], desc[UR16][R186.64], P6 ;  /* 0x36008000baf77fae */ /* 0x000fe8000b121850 */
[----:B------:R-:W-:Y:S04]  /*a650*/  STL [R1+0x648], R133 ;  /* 0x0006488501007387 */ /* 0x000fe80000100800 */
[----:B------:R2:W-:Y:S04]  /*a660*/  LDGSTS.E [R248+0x30000], desc[UR16][R128.64], P4 ;  /* 0x3000000080f87fae */ /* 0x0005e8000a121850 */
[----:B------:R-:W-:Y:S04]  /*a670*/  STL [R1+0x644], R176 ;  /* 0x000644b001007387 */ /* 0x000fe80000100800 */
[----:B------:R-:W-:Y:S01]  /*a680*/  STL [R1+0x640], R177 ;  /* 0x000640b101007387 */ /* 0x000fe20000100800 */
[----:B--2---:R-:W-:-:S03]  /*a690*/  LOP3.LUT R128, R0, 0x60, RZ, 0x3c, !PT ;  /* 0x0000006000807812 */ /* 0x004fc600078e3cff */
[----:B------:R-:W-:Y:S04]  /*a6a0*/  STL.64 [R1+0x760], R136 ;  /* 0x0007608801007387 */ /* 0x000fe80000100a00 */
[----:B------:R-:W-:Y:S04]  /*a6b0*/  STL [R1+0x63c], R175 ;  /* 0x00063caf01007387 */ /* 0x000fe80000100800 */
[----:B------:R-:W-:Y:S04]  /*a6c0*/  STL [R1+0x638], R138 ;  /* 0x0006388a01007387 */ /* 0x000fe80000100800 */
[----:B------:R-:W-:Y:S04]  /*a6d0*/  STL [R1+0x634], R139 ;  /* 0x0006348b01007387 */ /* 0x000fe80000100800 */
[----:B------:R2:W-:Y:S04]  /*a6e0*/  STL [R1+0x604], R128 ;  /* 0x0006048001007387 */ /* 0x0005e80000100800 */
[----:B------:R-:W3:Y:S01]  /*a6f0*/  LDL R238, [R1+0x344] ;  /* 0x0003440001ee7983 */ /* 0x000ee20000100800 */
[----:B------:R-:W-:-:S02]  /*a700*/  LOP3.LUT R123, R3, 0x30, RZ, 0xfc, !PT ;  /* 0x00000030037b7812 */ /* 0x000fc400078efcff */
[----:B------:R-:W-:Y:S02]  /*a710*/  LOP3.LUT R122, R3, 0x32, RZ, 0xfc, !PT ;  /* 0x00000032037a7812 */ /* 0x000fe400078efcff */
[-C--:B------:R-:W-:Y:S02]  /*a720*/  ISETP.GE.AND P0, PT, R123, R4.reuse, PT ;  /* 0x000000047b00720c */ /* 0x080fe40003f06270 */
[----:B------:R-:W-:Y:S02]  /*a730*/  LOP3.LUT R121, R3, 0x50, RZ, 0xfc, !PT ;  /* 0x0000005003797812 */ /* 0x000fe400078efcff */
[----:B------:R-:W-:Y:S02]  /*a740*/  ISETP.NE.U32.AND P2, PT, R5, RZ, PT ;  /* 0x000000ff0500720c */ /* 0x000fe40003f45070 */
[----:B------:R-:W-:Y:S02]  /*a750*/  ISETP.GE.AND P5, PT, R122, R4, PT ;  /* 0x000000047a00720c */ /* 0x000fe40003fa6270 */
[----:B------:R-:W-:-:S02]  /*a760*/  LOP3.LUT R120, R3, 0x52, RZ, 0xfc, !PT ;  /* 0x0000005203787812 */ /* 0x000fc400078efcff */
[C---:B------:R-:W-:Y:S02]  /*a770*/  SEL R5, R6.reuse, RZ, !P0 ;  /* 0x000000ff06057207 */ /* 0x040fe40004000000 */
[-C--:B------:R-:W-:Y:S02]  /*a780*/  ISETP.GE.AND P0, PT, R121, R4.reuse, PT ;  /* 0x000000047900720c */ /* 0x080fe40003f06270 */
[----:B------:R-:W-:Y:S02]  /*a790*/  SEL R8, R6, RZ, !P5 ;  /* 0x000000ff06087207 */ /* 0x000fe40006800000 */
[----:B------:R-:W-:Y:S01]  /*a7a0*/  ISETP.GE.AND P5, PT, R120, R4, PT ;  /* 0x000000047800720c */ /* 0x000fe20003fa6270 */
[----:B------:R-:W-:Y:S01]  /*a7b0*/  LDGSTS.E [R248+0x30008], desc[UR16][R184.64], P2 ;  /* 0x30008000b8f87fae */ /* 0x000fe20009121850 */
[----:B------:R-:W-:Y:S02]  /*a7c0*/  SEL R7, R6, RZ, !P0 ;  /* 0x000000ff06077207 */ /* 0x000fe40004000000 */
[----:B------:R-:W-:-:S02]  /*a7d0*/  LOP3.LUT R93, R3, 0x70, RZ, 0xfc, !PT ;  /* 0x00000070035d7812 */ /* 0x000fc400078efcff */
[----:B------:R-:W-:Y:S02]  /*a7e0*/  ISETP.NE.U32.AND P3, PT, R5, RZ, PT ;  /* 0x000000ff0500720c */ /* 0x000fe40003f65070 */
[----:B------:R-:W-:Y:S02]  /*a7f0*/  ISETP.NE.U32.AND P0, PT, R8, RZ, PT ;  /* 0x000000ff0800720c */ /* 0x000fe40003f05070 */
[----:B------:R-:W-:Y:S02]  /*a800*/  LOP3.LUT R92, R3, 0x72, RZ, 0xfc, !PT ;  /* 0x00000072035c7812 */ /* 0x000fe400078efcff */
[----:B------:R-:W-:Y:S02]  /*a810*/  SEL R5, R6, RZ, !P5 ;  /* 0x000000ff06057207 */ /* 0x000fe40006800000 */
[----:B------:R-:W-:Y:S02]  /*a820*/  ISETP.NE.U32.AND P5, PT, R7, RZ, PT ;  /* 0x000000ff0700720c */ /* 0x000fe40003fa5070 */
[----:B------:R-:W-:-:S02]  /*a830*/  ISETP.GE.AND P6, PT, R93, R4, PT ;  /* 0x000000045d00720c */ /* 0x000fc40003fc6270 */
[----:B------:R-:W-:Y:S01]  /*a840*/  LOP3.LUT R13, R3, 0x14, RZ, 0xfc, !PT ;  /* 0x00000014030d7812 */ /* 0x000fe200078efcff */
[----:B------:R-:W-:Y:S01]  /*a850*/  LDGSTS.E [R248+0x32000], desc[UR16][R182.64], P3 ;  /* 0x32000000b6f87fae */ /* 0x000fe20009921850 */
[-C--:B------:R-:W-:Y:S02]  /*a860*/  ISETP.GE.AND P4, PT, R92, R4.reuse, PT ;  /* 0x000000045c00720c */ /* 0x080fe40003f86270 */
[----:B------:R-:W-:Y:S01]  /*a870*/  ISETP.NE.U32.AND P1, PT, R5, RZ, PT ;  /* 0x000000ff0500720c */ /* 0x000fe20003f25070 */
[----:B------:R-:W-:Y:S01]  /*a880*/  LDGSTS.E [R248+0x32008], desc[UR16][R180.64], P0 ;  /* 0x32008000b4f87fae */ /* 0x000fe20008121850 */
[----:B------:R-:W-:Y:S02]  /*a890*/  LOP3.LUT R12, R3, 0x16, RZ, 0xfc, !PT ;  /* 0x00000016030c7812 */ /* 0x000fe400078efcff */
[----:B------:R-:W-:Y:S01]  /*a8a0*/  SEL R5, R6, RZ, !P6 ;  /* 0x000000ff06057207 */ /* 0x000fe20007000000 */
[----:B------:R4:W-:Y:S01]  /*a8b0*/  LDGSTS.E [R248+0x34000], desc[UR16][R130.64], P5 ;  /* 0x3400000082f87fae */ /* 0x0009e2000a921850 */
[----:B------:R-:W-:-:S02]  /*a8c0*/  ISETP.GE.AND P6, PT, R13, R4, PT ;  /* 0x000000040d00720c */ /* 0x000fc40003fc6270 */
[----:B------:R-:W-:Y:S02]  /*a8d0*/  SEL R8, R6, RZ, !P4 ;  /* 0x000000ff06087207 */ /* 0x000fe40006000000 */
[----:B------:R-:W-:Y:S02]  /*a8e0*/  ISETP.GE.AND P4, PT, R12, R4, PT ;  /* 0x000000040c00720c */ /* 0x000fe40003f86270 */
[----:B------:R-:W-:Y:S01]  /*a8f0*/  LOP3.LUT R11, R3, 0x34, RZ, 0xfc, !PT ;  /* 0x00000034030b7812 */ /* 0x000fe200078efcff */
[----:B------:R3:W-:Y:S01]  /*a900*/  LDGSTS.E [R248+0x34008], desc[UR16][R178.64], P1 ;  /* 0x34008000b2f87fae */ /* 0x0007e20008921850 */
[----:B------:R-:W-:Y:S02]  /*a910*/  ISETP.NE.U32.AND P2, PT, R5, RZ, PT ;  /* 0x000000ff0500720c */ /* 0x000fe40003f45070 */
[----:B------:R-:W-:Y:S02]  /*a920*/  SEL R7, R6, RZ, !P6 ;  /* 0x000000ff06077207 */ /* 0x000fe40007000000 */
[----:B------:R-:W-:-:S02]  /*a930*/  ISETP.NE.U32.AND P6, PT, R8, RZ, PT ;  /* 0x000000ff0800720c */ /* 0x000fc40003fc5070 */
[----:B------:R-:W-:Y:S02]  /*a940*/  LOP3.LUT R10, R3, 0x36, RZ, 0xfc, !PT ;  /* 0x00000036030a7812 */ /* 0x000fe400078efcff */
[----:B------:R-:W-:Y:S02]  /*a950*/  SEL R5, R6, RZ, !P4 ;  /* 0x000000ff06057207 */ /* 0x000fe40006000000 */
[-C--:B------:R-:W-:Y:S02]  /*a960*/  ISETP.GE.AND P0, PT, R11, R4.reuse, PT ;  /* 0x000000040b00720c */ /* 0x080fe40003f06270 */
[----:B------:R-:W-:Y:S02]  /*a970*/  ISETP.NE.U32.AND P4, PT, R7, RZ, PT ;  /* 0x000000ff0700720c */ /* 0x000fe40003f85070 */
[C---:B------:R-:W-:Y:S02]  /*a980*/  LOP3.LUT R109, R3.reuse, 0x54, RZ, 0xfc, !PT ;  /* 0x00000054036d7812 */ /* 0x040fe400078efcff */
[----:B------:R-:W-:Y:S01]  /*a990*/  LOP3.LUT R108, R3, 0x56, RZ, 0xfc, !PT ;  /* 0x00000056036c7812 */ /* 0x000fe200078efcff */
[----:B------:R-:W-:Y:S01]  /*a9a0*/  VIADD R249, R126, UR7 ;  /* 0x000000077ef97c36 */ /* 0x000fe20008000000 */
[----:B------:R-:W-:Y:S01]  /*a9b0*/  ISETP.GE.AND P5, PT, R10, R4, PT ;  /* 0x000000040a00720c */ /* 0x000fe20003fa6270 */
[----:B------:R-:W-:Y:S01]  /*a9c0*/  LDGSTS.E [R248+0x36000], desc[UR16][R134.64], P2 ;  /* 0x3600000086f87fae */ /* 0x000fe20009121850 */
[----:B------:R-:W-:-:S02]  /*a9d0*/  ISETP.NE.U32.AND P3, PT, R5, RZ, PT ;  /* 0x000000ff0500720c */ /* 0x000fc40003f65070 */
[C---:B------:R-:W-:Y:S01]  /*a9e0*/  SEL R5, R6.reuse, RZ, !P0 ;  /* 0x000000ff06057207 */ /* 0x040fe20004000000 */
[----:B------:R3:W-:Y:S01]  /*a9f0*/  LDGSTS.E [R248+0x36008], desc[UR16][R132.64], P6 ;  /* 0x3600800084f87fae */ /* 0x0007e2000b121850 */
[-C--:B------:R-:W-:Y:S02]  /*aa00*/  ISETP.GE.AND P0, PT, R109, R4.reuse, PT ;  /* 0x000000046d00720c */ /* 0x080fe40003f06270 */
[----:B------:R-:W-:Y:S01]  /*aa10*/  SEL R8, R6, RZ, !P5 ;  /* 0x000000ff06087207 */ /* 0x000fe20006800000 */
[----:B------:R3:W-:Y:S01]  /*aa20*/  LDGSTS.E [R249+0x30000], desc[UR16][R176.64], P4 ;  /* 0x30000000b0f97fae */ /* 0x0007e2000a121850 */
[----:B------:R-:W-:Y:S02]  /*aa30*/  ISETP.GE.AND P5, PT, R108, R4, PT ;  /* 0x000000046c00720c */ /* 0x000fe40003fa6270 */
[----:B------:R-:W-:Y:S02]  /*aa40*/  LOP3.LUT R95, R3, 0x74, RZ, 0xfc, !PT ;  /* 0x00000074035f7812 */ /* 0x000fe400078efcff */
[----:B------:R-:W-:Y:S01]  /*aa50*/  SEL R7, R6, RZ, !P0 ;  /* 0x000000ff06077207 */ /* 0x000fe20004000000 */
[----:B------:R-:W-:Y:S01]  /*aa60*/  LDGSTS.E [R249+0x30008], desc[UR16][R136.64], P3 ;  /* 0x3000800088f97fae */ /* 0x000fe20009921850 */
[----:B------:R-:W-:-:S02]  /*aa70*/  ISETP.NE.U32.AND P1, PT, R5, RZ, PT ;  /* 0x000000ff0500720c */ /* 0x000fc40003f25070 */
[----:B------:R-:W-:Y:S02]  /*aa80*/  SEL R5, R6, RZ, !P5 ;  /* 0x000000ff06057207 */ /* 0x000fe40006800000 */
[----:B------:R-:W-:Y:S02]  /*aa90*/  LOP3.LUT R94, R3, 0x76, RZ, 0xfc, !PT ;  /* 0x00000076035e7812 */ /* 0x000fe400078efcff */
[----:B------:R-:W-:Y:S02]  /*aaa0*/  ISETP.NE.U32.AND P0, PT, R8, RZ, PT ;  /* 0x000000ff0800720c */ /* 0x000fe40003f05070 */
[----:B------:R-:W-:Y:S02]  /*aab0*/  ISETP.GE.AND P6, PT, R95, R4, PT ;  /* 0x000000045f00720c */ /* 0x000fe40003fc6270 */
[----:B------:R-:W-:Y:S02]  /*aac0*/  ISETP.NE.U32.AND P5, PT, R7, RZ, PT ;  /* 0x000000ff0700720c */ /* 0x000fe40003fa5070 */
[----:B------:R-:W-:Y:S01]  /*aad0*/  LOP3.LUT R125, R3, 0x18, RZ, 0xfc, !PT ;  /* 0x00000018037d7812 */ /* 0x000fe200078efcff */
[----:B------:R3:W-:Y:S01]  /*aae0*/  LDGSTS.E [R249+0x32000], desc[UR16][R174.64], P1 ;  /* 0x32000000aef97fae */ /* 0x0007e20008921850 */
[----:B------:R-:W-:-:S02]  /*aaf0*/  ISETP.NE.U32.AND P2, PT, R5, RZ, PT ;  /* 0x000000ff0500720c */ /* 0x000fc40003f45070 */
[-C--:B------:R-:W-:Y:S02]  /*ab00*/  ISETP.GE.AND P4, PT, R94, R4.reuse, PT ;  /* 0x000000045e00720c */ /* 0x080fe40003f86270 */
[----:B------:R-:W-:Y:S01]  /*ab10*/  LOP3.LUT R7, R3, 0x1a, RZ, 0xfc, !PT ;  /* 0x0000001a03077812 */ /* 0x000fe200078efcff */
[----:B------:R-:W-:Y:S01]  /*ab20*/  LDGSTS.E [R249+0x32008], desc[UR16][R172.64], P0 ;  /* 0x32008000acf97fae */ /* 0x000fe20008121850 */
[C---:B------:R-:W-:Y:S02]  /*ab30*/  SEL R5, R6.reuse, RZ, !P6 ;  /* 0x000000ff06057207 */ /* 0x040fe40007000000 */
[-C--:B------:R-:W-:Y:S01]  /*ab40*/  ISETP.GE.AND P6, PT, R125, R4.reuse, PT ;  /* 0x000000047d00720c */ /* 0x080fe20003fc6270 */
[----:B------:R3:W-:Y:S01]  /*ab50*/  LDGSTS.E [R249+0x34000], desc[UR16][R138.64], P5 ;  /* 0x340000008af97fae */ /* 0x0007e2000a921850 */
[----:B------:R-:W-:Y:S02]  /*ab60*/  SEL R8, R6, RZ, !P4 ;  /* 0x000000ff06087207 */ /* 0x000fe40006000000 */
[----:B------:R-:W-:-:S02]  /*ab70*/  ISETP.GE.AND P4, PT, R7, R4, PT ;  /* 0x000000040700720c */ /* 0x000fc40003f86270 */
[----:B------:R-:W-:Y:S01]  /*ab80*/  LOP3.LUT R127, R3, 0x38, RZ, 0xfc, !PT ;  /* 0x00000038037f7812 */ /* 0x000fe200078efcff */
[----:B------:R-:W-:Y:S01]  /*ab90*/  VIADD R250, R128, UR7 ;  /* 0x0000000780fa7c36 */ /* 0x000fe20008000000 */
[----:B------:R-:W-:Y:S01]  /*aba0*/  SEL R7, R6, RZ, !P6 ;  /* 0x000000ff06077207 */ /* 0x000fe20007000000 */
[----:B------:R-:W-:Y:S01]  /*abb0*/  LDGSTS.E [R249+0x34008], desc[UR16][R142.64], P2 ;  /* 0x340080008ef97fae */ /* 0x000fe20009121850 */
[----:B------:R-:W-:Y:S02]  /*abc0*/  ISETP.NE.U32.AND P3, PT, R5, RZ, PT ;  /* 0x000000ff0500720c */ /* 0x000fe40003f65070 */
[----:B------:R-:W-:Y:S02]  /*abd0*/  ISETP.NE.U32.AND P6, PT, R8, RZ, PT ;  /* 0x000000ff0800720c */ /* 0x000fe40003fc5070 */
[----:B-1----:R-:W-:Y:S02]  /*abe0*/  LOP3.LUT R126, R3, 0x3a, RZ, 0xfc, !PT ;  /* 0x0000003a037e7812 */ /* 0x002fe400078efcff */
[----:B------:R-:W-:-:S02]  /*abf0*/  SEL R5, R6, RZ, !P4 ;  /* 0x000000ff06057207 */ /* 0x000fc40006000000 */
[----:B------:R-:W-:Y:S02]  /*ac00*/  ISETP.NE.U32.AND P4, PT, R7, RZ, PT ;  /* 0x000000ff0700720c */ /* 0x000fe40003f85070 */
[-C--:B------:R-:W-:Y:S02]  /*ac10*/  ISETP.GE.AND P0, PT, R127, R4.reuse, PT ;  /* 0x000000047f00720c */ /* 0x080fe40003f06270 */
[C---:B------:R-:W-:Y:S01]  /*ac20*/  LOP3.LUT R125, R3.reuse, 0x58, RZ, 0xfc, !PT ;  /* 0x00000058037d7812 */ /* 0x040fe200078efcff */
[----:B------:R-:W-:Y:S01]  /*ac30*/  LDGSTS.E [R249+0x36000], desc[UR16][R140.64], P3 ;  /* 0x360000008cf97fae */ /* 0x000fe20009921850 */
[----:B------:R-:W-:Y:S02]  /*ac40*/  ISETP.GE.AND P5, PT, R126, R4, PT ;  /* 0x000000047e00720c */ /* 0x000fe40003fa6270 */
[----:B------:R-:W-:Y:S01]  /*ac50*/  LOP3.LUT R7, R3, 0x5a, RZ, 0xfc, !PT ;  /* 0x0000005a03077812 */ /* 0x000fe200078efcff */
[----:B------:R-:W-:Y:S01]  /*ac60*/  LDGSTS.E [R249+0x36008], desc[UR16][R144.64], P6 ;  /* 0x3600800090f97fae */ /* 0x000fe2000b121850 */
[----:B------:R-:W-:-:S02]  /*ac70*/  ISETP.NE.U32.AND P1, PT, R5, RZ, PT ;  /* 0x000000ff0500720c */ /* 0x000fc40003f25070 */
[C---:B------:R-:W-:Y:S01]  /*ac80*/  SEL R5, R6.reuse, RZ, !P0 ;  /* 0x000000ff06057207 */ /* 0x040fe20004000000 */
[----:B------:R-:W-:Y:S01]  /*ac90*/  LDGSTS.E [R250+0x30000], desc[UR16][R170.64], P4 ;  /* 0x30000000aafa7fae */ /* 0x000fe2000a121850 */
[-C--:B------:R-:W-:Y:S02]  /*aca0*/  ISETP.GE.AND P0, PT, R125, R4.reuse, PT ;  /* 0x000000047d00720c */ /* 0x080fe40003f06270 */
[C---:B------:R-:W-:Y:S02]  /*acb0*/  SEL R8, R6.reuse, RZ, !P5 ;  /* 0x000000ff06087207 */ /* 0x040fe40006800000 */
[----:B------:R-:W-:Y:S02]  /*acc0*/  ISETP.GE.AND P5, PT, R7, R4, PT ;  /* 0x000000040700720c */ /* 0x000fe40003fa6270 */
[----:B------:R-:W-:Y:S02]  /*acd0*/  LOP3.LUT R127, R3, 0x78, RZ, 0xfc, !PT ;  /* 0x00000078037f7812 */ /* 0x000fe400078efcff */
[----:B------:R-:W-:Y:S01]  /*ace0*/  ISETP.NE.U32.AND P2, PT, R5, RZ, PT ;  /* 0x000000ff0500720c */ /* 0x000fe20003f45070 */
[----:B------:R-:W-:Y:S01]  /*acf0*/  LDGSTS.E [R250+0x30008], desc[UR16][R148.64], P1 ;  /* 0x3000800094fa7fae */ /* 0x000fe20008921850 */
[----:B------:R-:W-:-:S02]  /*ad00*/  SEL R7, R6, RZ, !P0 ;  /* 0x000000ff06077207 */ /* 0x000fc40004000000 */
[----:B------:R-:W-:Y:S02]  /*ad10*/  LOP3.LUT R126, R3, 0x7a, RZ, 0xfc, !PT ;  /* 0x0000007a037e7812 */ /* 0x000fe400078efcff */
[----:B------:R-:W-:Y:S02]  /*ad20*/  SEL R5, R6, RZ, !P5 ;  /* 0x000000ff06057207 */ /* 0x000fe40006800000 */
[-C--:B------:R-:W-:Y:S02]  /*ad30*/  ISETP.GE.AND P6, PT, R127, R4.reuse, PT ;  /* 0x000000047f00720c */ /* 0x080fe40003fc6270 */
[----:B------:R-:W-:Y:S02]  /*ad40*/  LOP3.LUT R125, R3, 0x1c, RZ, 0xfc, !PT ;  /* 0x0000001c037d7812 */ /* 0x000fe400078efcff */
[----:B------:R-:W-:Y:S01]  /*ad50*/  ISETP.NE.U32.AND P5, PT, R7, RZ, PT ;  /* 0x000000ff0700720c */ /* 0x000fe20003fa5070 */
[----:B------:R-:W-:Y:S01]  /*ad60*/  LDGSTS.E [R250+0x32000], desc[UR16][R150.64], P2 ;  /* 0x3200000096fa7fae */ /* 0x000fe20009121850 */
[----:B------:R-:W-:-:S02]  /*ad70*/  ISETP.GE.AND P4, PT, R126, R4, PT ;  /* 0x000000047e00720c */ /* 0x000fc40003f86270 */
[----:B------:R-:W-:Y:S02]  /*ad80*/  ISETP.NE.U32.AND P3, PT, R5, RZ, PT ;  /* 0x000000ff0500720c */ /* 0x000fe40003f65070 */
[----:B------:R-:W-:Y:S02]  /*ad90*/  LOP3.LUT R7, R3, 0x1e, RZ, 0xfc, !PT ;  /* 0x0000001e03077812 */ /* 0x000fe400078efcff */
[----:B------:R-:W-:Y:S02]  /*ada0*/  SEL R5, R6, RZ, !P6 ;  /* 0x000000ff06057207 */ /* 0x000fe40007000000 */
[----:B------:R-:W-:Y:S02]  /*adb0*/  ISETP.NE.U32.AND P0, PT, R8, RZ, PT ;  /* 0x000000ff0800720c */ /* 0x000fe40003f05070 */
[----:B------:R-:W-:Y:S02]  /*adc0*/  ISETP.GE.AND P6, PT, R125, R4, PT ;  /* 0x000000047d00720c */ /* 0x000fe40003fc6270 */
[----:B------:R-:W-:-:S02]  /*add0*/  SEL R8, R6, RZ, !P4 ;  /* 0x000000ff06087207 */ /* 0x000fc40006000000 */
[----:B------:R-:W-:Y:S02]  /*ade0*/  ISETP.GE.AND P4, PT, R7, R4, PT ;  /* 0x000000040700720c */ /* 0x000fe40003f86270 */
[C---:B------:R-:W-:Y:S02]  /*adf0*/  SEL R7, R6.reuse, RZ, !P6 ;  /* 0x000000ff06077207 */ /* 0x040fe40007000000 */
[----:B------:R-:W-:Y:S02]  /*ae00*/  ISETP.NE.U32.AND P1, PT, R5, RZ, PT ;  /* 0x000000ff0500720c */ /* 0x000fe40003f25070 */
[----:B------:R-:W-:Y:S01]  /*ae10*/  SEL R5, R6, RZ, !P4 ;  /* 0x000000ff06057207 */ /* 0x000fe20006000000 */
[----:B------:R-:W1:Y:S01]  /*ae20*/  S2R R237, SR_TID.X ;  /* 0x0000000000ed7919 */ /* 0x000e620000002100 */
[----:B------:R-:W-:Y:S02]  /*ae30*/  ISETP.NE.U32.AND P6, PT, R8, RZ, PT ;  /* 0x000000ff0800720c */ /* 0x000fe40003fc5070 */
[----:B------:R-:W-:Y:S01]  /*ae40*/  ISETP.NE.U32.AND P4, PT, R7, RZ, PT ;  /* 0x000000ff0700720c */ /* 0x000fe20003f85070 */
[----:B------:R-:W-:Y:S01]  /*ae50*/  LDGSTS.E [R250+0x32008], desc[UR16][R154.64], P0 ;  /* 0x320080009afa7fae */ /* 0x000fe20008121850 */
[----:B------:R-:W-:-:S02]  /*ae60*/  ISETP.NE.U32.AND P2, PT, R5, RZ, PT ;  /* 0x000000ff0500720c */ /* 0x000fc40003f45070 */
[----:B------:R-:W-:Y:S01]  /*ae70*/  LOP3.LUT R5, R0, 0x70, RZ, 0x3c, !PT ;  /* 0x0000007000057812 */ /* 0x000fe200078e3cff */
[----:B------:R-:W-:Y:S01]  /*ae80*/  LDGSTS.E [R250+0x34000], desc[UR16][R158.64], P5 ;  /* 0x340000009efa7fae */ /* 0x000fe2000a921850 */
[----:B----4-:R-:W-:-:S03]  /*ae90*/  LOP3.LUT R131, R3, 0x3c, RZ, 0xfc, !PT ;  /* 0x0000003c03837812 */ /* 0x010fc600078efcff */
[----:B------:R-:W-:Y:S01]  /*aea0*/  VIADD R243, R5, UR7 ;  /* 0x0000000705f37c36 */ /* 0x000fe20008000000 */
[C---:B------:R-:W-:Y:S01]  /*aeb0*/  LOP3.LUT R129, R3.reuse, 0x3e, RZ, 0xfc, !PT ;  /* 0x0000003e03817812 */ /* 0x040fe200078efcff */
[----:B------:R-:W-:Y:S01]  /*aec0*/  LDGSTS.E [R250+0x34008], desc[UR16][R146.64], P3 ;  /* 0x3400800092fa7fae */ /* 0x000fe20009921850 */
[C---:B--2---:R-:W-:Y:S02]  /*aed0*/  LOP3.LUT R128, R3.reuse, 0x5c, RZ, 0xfc, !PT ;  /* 0x0000005c03807812 */ /* 0x044fe400078efcff */
[C---:B------:R-:W-:Y:S01]  /*aee0*/  LOP3.LUT R127, R3.reuse, 0x5e, RZ, 0xfc, !PT ;  /* 0x0000005e037f7812 */ /* 0x040fe200078efcff */
[----:B------:R-:W-:Y:S01]  /*aef0*/  LDGSTS.E [R250+0x36000], desc[UR16][R162.64], P1 ;  /* 0x36000000a2fa7fae */ /* 0x000fe20008921850 */
[C---:B------:R-:W-:Y:S02]  /*af00*/  LOP3.LUT R126, R3.reuse, 0x7c, RZ, 0xfc, !PT ;  /* 0x0000007c037e7812 */ /* 0x040fe400078efcff */
[----:B------:R-:W-:Y:S01]  /*af10*/  LOP3.LUT R125, R3, 0x7e, RZ, 0xfc, !PT ;  /* 0x0000007e037d7812 */ /* 0x000fe200078efcff */
[----:B------:R-:W-:Y:S01]  /*af20*/  LDGSTS.E [R250+0x36008], desc[UR16][R160.64], P6 ;  /* 0x36008000a0fa7fae */ /* 0x000fe2000b121850 */
[----:B------:R-:W-:-:S02]  /*af30*/  ISETP.GE.AND P0, PT, R131, R4, PT ;  /* 0x000000048300720c */ /* 0x000fc40003f06270 */
[-C--:B------:R-:W-:Y:S01]  /*af40*/  ISETP.GE.AND P5, PT, R129, R4.reuse, PT ;  /* 0x000000048100720c */ /* 0x080fe20003fa6270 */
[----:B------:R-:W-:Y:S01]  /*af50*/  LDGSTS.E [R243+0x30000], desc[UR16][R166.64], P4 ;  /* 0x30000000a6f37fae */ /* 0x000fe2000a121850 */
[-C--:B------:R-:W-:Y:S02]  /*af60*/  ISETP.GE.AND P3, PT, R128, R4.reuse, PT ;  /* 0x000000048000720c */ /* 0x080fe40003f66270 */
[-C--:B------:R-:W-:Y:S01]  /*af70*/  ISETP.GE.AND P1, PT, R127, R4.reuse, PT ;  /* 0x000000047f00720c */ /* 0x080fe20003f26270 */
[----:B------:R2:W-:Y:S01]  /*af80*/  STL [R1+0x5d4], R5 ;  /* 0x0005d40501007387 */ /* 0x0005e20000100800 */
[-C--:B------:R-:W-:Y:S02]  /*af90*/  ISETP.GE.AND P6, PT, R126, R4.reuse, PT ;  /* 0x000000047e00720c */ /* 0x080fe40003fc6270 */
[----:B------:R-:W-:Y:S01]  /*afa0*/  ISETP.GE.AND P4, PT, R125, R4, PT ;  /* 0x000000047d00720c */ /* 0x000fe20003f86270 */
[----:B------:R-:W-:Y:S01]  /*afb0*/  UIADD3 UR4, UR8, -0x80, URZ ;  /* 0xffffff8008047890 */ /* 0x000fe2000fffe03f */
[C---:B------:R-:W-:Y:S01]  /*afc0*/  SEL R4, R6.reuse, RZ, !P0 ;  /* 0x000000ff06047207 */ /* 0x040fe20004000000 */
[----:B------:R-:W-:Y:S01]  /*afd0*/  LDGSTS.E [R243+0x30008], desc[UR16][R164.64], P2 ;  /* 0x30008000a4f37fae */ /* 0x000fe20009121850 */
[----:B--2---:R-:W-:-:S02]  /*afe0*/  SEL R5, R6, RZ, !P5 ;  /* 0x000000ff06057207 */ /* 0x004fc40006800000 */
[----:B------:R-:W-:Y:S02]  /*aff0*/  ISETP.NE.U32.AND P5, PT, R4, RZ, PT ;  /* 0x000000ff0400720c */ /* 0x000fe40003fa5070 */
[----:B------:R-:W-:-:S04]  /*b000*/  SEL R4, R6, RZ, !P3 ;  /* 0x000000ff06047207 */ /* 0x000fc80005800000 */
[----:B------:R-:W-:Y:S02]  /*b010*/  ISETP.NE.U32.AND P3, PT, R4, RZ, PT ;  /* 0x000000ff0400720c */ /* 0x000fe40003f65070 */
[----:B------:R-:W-:Y:S02]  /*b020*/  SEL R4, R6, RZ, !P1 ;  /* 0x000000ff06047207 */ /* 0x000fe40004800000 */
[----:B------:R-:W-:Y:S02]  /*b030*/  ISETP.GE.AND P1, PT, R3, UR4, PT ;  /* 0x0000000403007c0c */ /* 0x000fe4000bf26270 */
[----:B------:R-:W-:Y:S01]  /*b040*/  ISETP.NE.U32.AND P2, PT, R5, RZ, PT ;  /* 0x000000ff0500720c */ /* 0x000fe20003f45070 */
[----:B------:R-:W-:Y:S01]  /*b050*/  LDGSTS.E [R243+0x32000], desc[UR16][R24.64], P5 ;  /* 0x3200000018f37fae */ /* 0x000fe2000a921850 */
[----:B------:R-:W-:Y:S02]  /*b060*/  SEL R5, RZ, 0x4, P1 ;  /* 0x00000004ff057807 */ /* 0x000fe40000800000 */
[----:B-1----:R-:W-:-:S02]  /*b070*/  LOP3.LUT R237, R237, 0x7f, RZ, 0xc0, !PT ;  /* 0x0000007feded7812 */ /* 0x002fc400078ec0ff */
[C---:B------:R-:W-:Y:S02]  /*b080*/  SEL R7, R6.reuse, RZ, !P6 ;  /* 0x000000ff06077207 */ /* 0x040fe40007000000 */
[----:B------:R-:W-:Y:S02]  /*b090*/  ISETP.GE.AND P6, PT, R237, UR4, PT ;  /* 0x00000004ed007c0c */ /* 0x000fe4000bfc6270 */
[----:B------:R-:W1:Y:S01]  /*b0a0*/  S2R R237, SR_TID.X ;  /* 0x0000000000ed7919 */ /* 0x000e620000002100 */
[----:B------:R-:W-:Y:S02]  /*b0b0*/  SEL R6, R6, RZ, !P4 ;  /* 0x000000ff06067207 */ /* 0x000fe40006000000 */
[----:B------:R-:W-:Y:S01]  /*b0c0*/  ISETP.NE.U32.AND P4, PT, R4, RZ, PT ;  /* 0x000000ff0400720c */ /* 0x000fe20003f85070 */
[----:B------:R-:W-:Y:S01]  /*b0d0*/  LDGSTS.E [R243+0x32008], desc[UR16][R110.64], P2 ;  /* 0x320080006ef37fae */ /* 0x000fe20009121850 */
[----:B------:R-:W-:Y:S02]  /*b0e0*/  SEL R4, RZ, 0x4, P6 ;  /* 0x00000004ff047807 */ /* 0x000fe40003000000 */
[----:B---3--:R-:W-:Y:S01]  /*b0f0*/  ISETP.GT.AND P1, PT, R238, 0xff, PT ;  /* 0x000000ffee00780c */ /* 0x008fe20003f24270 */
[----:B------:R-:W-:Y:S01]  /*b100*/  LDGSTS.E [R243+0x34000], desc[UR16][R112.64], P3 ;  /* 0x3400000070f37fae */ /* 0x000fe20009921850 */
[----:B------:R-:W2:Y:S01]  /*b110*/  S2R R238, SR_TID.X ;  /* 0x0000000000ee7919 */ /* 0x000ea20000002100 */
[----:B------:R-:W-:-:S02]  /*b120*/  ISETP.NE.U32.AND P5, PT, R7, RZ, PT ;  /* 0x000000ff0700720c */ /* 0x000fc40003fa5070 */
[----:B------:R-:W-:-:S04]  /*b130*/  ISETP.NE.U32.AND P6, PT, R6, RZ, PT ;  /* 0x000000ff0600720c */ /* 0x000fc80003fc5070 */
[----:B------:R-:W-:Y:S01]  /*b140*/  LDGSTS.E [R243+0x34008], desc[UR16][R114.64], P4 ;  /* 0x3400800072f37fae */ /* 0x000fe2000a121850 */
[----:B-1----:R-:W-:Y:S02]  /*b150*/  SHF.R.U32.HI R233, RZ, 0x6, R237 ;  /* 0x00000006ffe97819 */ /* 0x002fe400000116ed */
[----:B--2---:R-:W-:-:S04]  /*b160*/  SHF.R.U32.HI R238, RZ, 0x6, R238 ;  /* 0x00000006ffee7819 */ /* 0x004fc800000116ee */
[----:B------:R-:W-:Y:S01]  /*b170*/  LDGSTS.E [R243+0x36000], desc[UR16][R116.64], P5 ;  /* 0x3600000074f37fae */ /* 0x000fe2000a921850 */
[----:B------:R-:W-:-:S03]  /*b180*/  SGXT.U32 R238, R238, 0x1 ;  /* 0x00000001eeee781a */ /* 0x000fc60000000000 */
[----:B------:R-:W-:Y:S01]  /*b190*/  LDGSTS.E [R243+0x36008], desc[UR16][R118.64], P6 ;  /* 0x3600800076f37fae */ /* 0x000fe2000b121850 */
[----:B------:R-:W-:Y:S01]  /*b1a0*/  LOP3.LUT R238, R238, 0x2, RZ, 0xfc, !PT ;  /* 0x00000002eeee7812 */ /* 0x000fe200078efcff */
[----:B------:R-:W1:Y:S03]  /*b1b0*/  S2R R229, SR_TID.X ;  /* 0x0000000000e57919 */ /* 0x000e660000002100 */
[----:B------:R-:W-:Y:S01]  /*b1c0*/  ISETP.GE.AND P4, PT, R238, UR4, PT ;  /* 0x00000004ee007c0c */ /* 0x000fe2000bf86270 */
[----:B------:R-:W2:Y:S01]  /*b1d0*/  S2R R225, SR_TID.X ;  /* 0x0000000000e17919 */ /* 0x000ea20000002100 */
[----:B------:R-:W-:Y:S02]  /*b1e0*/  SHF.R.U32.HI R238, RZ, 0x6, R237 ;  /* 0x00000006ffee7819 */ /* 0x000fe400000116ed */
[----:B------:R-:W-:Y:S01]  /*b1f0*/  SGXT.U32 R233, R233, 0x1 ;  /* 0x00000001e9e9781a */ /* 0x000fe20000000000 */
[----:B------:R-:W3:Y:S01]  /*b200*/  S2R R221, SR_TID.X ;  /* 0x0000000000dd7919 */ /* 0x000ee20000002100 */
[----:B------:R-:W-:-:S02]  /*b210*/  SGXT.U32 R238, R238, 0x1 ;  /* 0x00000001eeee781a */ /* 0x000fc40000000000 */
[----:B------:R-:W-:Y:S01]  /*b220*/  SEL R5, R5, RZ, P1 ;  /* 0x000000ff05057207 */ /* 0x000fe20000800000 */
[----:B------:R-:W4:Y:S01]  /*b230*/  S2R R217, SR_TID.X ;  /* 0x0000000000d97919 */ /* 0x000f220000002100 */
[----:B------:R-:W-:Y:S01]  /*b240*/  LOP3.LUT R238, R238, 0x22, RZ, 0xfc, !PT ;  /* 0x00000022eeee7812 */ /* 0x000fe200078efcff */
[----:B------:R-:W4:Y:S03]  /*b250*/  S2R R213, SR_TID.X ;  /* 0x0000000000d57919 */ /* 0x000f260000002100 */
[----:B------:R-:W-:Y:S02]  /*b260*/  ISETP.GE.AND P6, PT, R238, UR4, PT ;  /* 0x00000004ee007c0c */ /* 0x000fe4000bfc6270 */
[----:B------:R-:W-:Y:S01]  /*b270*/  SHF.R.U32.HI R238, RZ, 0x6, R237 ;  /* 0x00000006ffee7819 */ /* 0x000fe200000116ed */
[----:B------:R-:W4:Y:S01]  /*b280*/  S2R R211, SR_TID.X ;  /* 0x0000000000d37919 */ /* 0x000f220000002100 */
[----:B------:R-:W-:-:S02]  /*b290*/  LOP3.LUT R233, R233, 0x20, RZ, 0xfc, !PT ;  /* 0x00000020e9e97812 */ /* 0x000fc400078efcff */
[----:B------:R-:W-:Y:S01]  /*b2a0*/  SGXT.U32 R238, R238, 0x1 ;  /* 0x00000001eeee781a */ /* 0x000fe20000000000 */
[----:B------:R-:W4:Y:S01]  /*b2b0*/  S2R R209, SR_TID.X ;  /* 0x0000000000d17919 */ /* 0x000f220000002100 */
[----:B------:R-:W-:Y:S02]  /*b2c0*/  ISETP.GE.AND P5, PT, R233, UR4, PT ;  /* 0x00000004e9007c0c */ /* 0x000fe4000bfa6270 */
[----:B------:R-:W-:Y:S01]  /*b2d0*/  LOP3.LUT R238, R238, 0x42, RZ, 0xfc, !PT ;  /* 0x00000042eeee7812 */ /* 0x000fe200078efcff */
[----:B------:R4:W-:Y:S01]  /*b2e0*/  STL.64 [R1+0x628], R2 ;  /* 0x0006280201007387 */ /* 0x0009e20000100a00 */
[----:B------:R-:W-:Y:S02]  /*b2f0*/  ISETP.NE.U32.AND P3, PT, R5, RZ, PT ;  /* 0x000000ff0500720c */ /* 0x000fe40003f65070 */
[----:B------:R-:W-:Y:S01]  /*b300*/  SEL R5, RZ, 0x4, P5 ;  /* 0x00000004ff057807 */ /* 0x000fe20002800000 */
[----:B------:R-:W3:Y:S01]  /*b310*/  S2R R233, SR_TID.X ;  /* 0x0000000000e97919 */ /* 0x000ee20000002100 */
[----:B------:R-:W-:-:S02]  /*b320*/  ISETP.GE.AND P5, PT, R238, UR4, PT ;  /* 0x00000004ee007c0c */ /* 0x000fc4000bfa6270 */
[----:B------:R-:W4:Y:S01]  /*b330*/  S2R R238, SR_TID.X ;  /* 0x0000000000ee7919 */ /* 0x000f220000002100 */
[----:B------:R-:W-:Y:S02]  /*b340*/  SHF.R.U32.HI R237, RZ, 0x6, R237 ;  /* 0x00000006ffed7819 */ /* 0x000fe400000116ed */
[----:B------:R-:W-:Y:S01]  /*b350*/  SEL R4, R4, RZ, P1 ;  /* 0x000000ff04047207 */ /* 0x000fe20000800000 */
[----:B------:R-:W4:Y:S01]  /*b360*/  LDL.64 R126, [R1+0x1b0] ;  /* 0x0001b000017e7983 */ /* 0x000f220000100a00 */
[----:B------:R-:W-:Y:S02]  /*b370*/  SGXT.U32 R237, R237, 0x1 ;  /* 0x00000001eded781a */ /* 0x000fe40000000000 */
[----:B------:R-:W-:Y:S01]  /*b380*/  ISETP.NE.U32.AND P2, PT, R4, RZ, PT ;  /* 0x000000ff0400720c */ /* 0x000fe20003f45070 */
[----:B------:R-:W0:Y:S01]  /*b390*/  LDGDEPBAR ;  /* 0x00000000000079af */ /* 0x000e220000000000 */
[----:B------:R-:W-:Y:S02]  /*b3a0*/  LOP3.LUT R237, R237, 0x40, RZ, 0xfc, !PT ;  /* 0x00000040eded7812 */ /* 0x000fe400078efcff */
[----:B------:R-:W-:Y:S01]  /*b3b0*/  SEL R4, RZ, 0x4, P4 ;  /* 0x00000004ff047807 */ /* 0x000fe20002000000 */
[----:B------:R-:W4:Y:S01]  /*b3c0*/  LDL.64 R136, [R1+0x228] ;  /* 0x0002280001887983 */ /* 0x000f220000100a00 */
[----:B------:R-:W-:-:S02]  /*b3d0*/  ISETP.GE.AND P4, PT, R237, UR4, PT ;  /* 0x00000004ed007c0c */ /* 0x000fc4000bf86270 */
[--C-:B-1----:R-:W-:Y:S01]  /*b3e0*/  SHF.R.U32.HI R231, RZ, 0x6, R229.reuse ;  /* 0x00000006ffe77819 */ /* 0x102fe200000116e5 */
[----:B------:R-:W4:Y:S01]  /*b3f0*/  LDL.64 R134, [R1+0x1e8] ;  /* 0x0001e80001867983 */ /* 0x000f220000100a00 */
[----:B------:R-:W-:Y:S02]  /*b400*/  SEL R6, RZ, 0x4, P6 ;  /* 0x00000004ff067807 */ /* 0x000fe40003000000 */
[----:B------:R-:W-:Y:S01]  /*b410*/  ISETP.GE.AND P6, PT, R251, UR4, PT ;  /* 0x00000004fb007c0c */ /* 0x000fe2000bfc6270 */
[----:B------:R-:W4:Y:S01]  /*b420*/  LDL.64 R184, [R1+0xe8] ;  /* 0x0000e80001b87983 */ /* 0x000f220000100a00 */
[----:B------:R-:W-:Y:S02]  /*b430*/  SHF.R.U32.HI R229, RZ, 0x6, R229 ;  /* 0x00000006ffe57819 */ /* 0x000fe400000116e5 */
[----:B--2---:R-:W-:Y:S01]  /*b440*/  SHF.R.U32.HI R227, RZ, 0x6, R225 ;  /* 0x00000006ffe37819 */ /* 0x004fe200000116e1 */
[----:B------:R-:W2:Y:S01]  /*b450*/  LDL.64 R246, [R1+0xa8] ;  /* 0x0000a80001f67983 */ /* 0x000ea20000100a00 */
[----:B---3--:R-:W-:-:S02]  /*b460*/  SHF.R.U32.HI R237, RZ, 0x6, R233 ;  /* 0x00000006ffed7819 */ /* 0x008fc400000116e9 */
[----:B----4-:R-:W-:Y:S02]  /*b470*/  SHF.R.U32.HI R238, RZ, 0x6, R238 ;  /* 0x00000006ffee7819 */ /* 0x010fe400000116ee */
[----:B------:R-:W-:Y:S02]  /*b480*/  SHF.R.U32.HI R233, RZ, 0x6, R233 ;  /* 0x00000006ffe97819 */ /* 0x000fe400000116e9 */
[----:B------:R-:W-:Y:S02]  /*b490*/  SGXT.U32 R238, R238, 0x1 ;  /* 0x00000001eeee781a */ /* 0x000fe40000000000 */
[----:B------:R-:W-:Y:S02]  /*b4a0*/  SGXT.U32 R237, R237, 0x1 ;  /* 0x00000001eded781a */ /* 0x000fe40000000000 */
[----:B------:R-:W-:Y:S02]  /*b4b0*/  LOP3.LUT R238, R238, 0x4, RZ, 0xfc, !PT ;  /* 0x00000004eeee7812 */ /* 0x000fe400078efcff */
[----:B------:R-:W-:-:S02]  /*b4c0*/  SGXT.U32 R233, R233, 0x1 ;  /* 0x00000001e9e9781a */ /* 0x000fc40000000000 */
[----:B------:R-:W-:Y:S02]  /*b4d0*/  SEL R251, RZ, 0x4, P4 ;  /* 0x00000004fffb7807 */ /* 0x000fe40002000000 */
[----:B------:R-:W-:Y:S02]  /*b4e0*/  ISETP.GE.AND P4, PT, R252, UR4, PT ;  /* 0x00000004fc007c0c */ /* 0x000fe4000bf86270 */
[----:B------:R-:W-:Y:S02]  /*b4f0*/  LOP3.LUT R237, R237, 0x6, RZ, 0xfc, !PT ;  /* 0x00000006eded7812 */ /* 0x000fe400078efcff */
[----:B------:R-:W-:Y:S02]  /*b500*/  SGXT.U32 R231, R231, 0x1 ;  /* 0x00000001e7e7781a */ /* 0x000fe40000000000 */
[----:B------:R-:W-:Y:S02]  /*b510*/  SEL R252, RZ, 0x4, P5 ;  /* 0x00000004fffc7807 */ /* 0x000fe40002800000 */
[----:B------:R-:W-:-:S02]  /*b520*/  ISETP.GE.AND P5, PT, R238, UR4, PT ;  /* 0x00000004ee007c0c */ /* 0x000fc4000bfa6270 */
[----:B------:R-:W-:Y:S02]  /*b530*/  LOP3.LUT R233, R233, 0x24, RZ, 0xfc, !PT ;  /* 0x00000024e9e97812 */ /* 0x000fe400078efcff */
[----:B------:R-:W-:Y:S02]  /*b540*/  SGXT.U32 R229, R229, 0x1 ;  /* 0x00000001e5e5781a */ /* 0x000fe40000000000 */
[----:B------:R-:W-:Y:S02]  /*b550*/  SHF.R.U32.HI R225, RZ, 0x6, R225 ;  /* 0x00000006ffe17819 */ /* 0x000fe400000116e1 */
[----:B------:R-:W-:Y:S02]  /*b560*/  SEL R238, RZ, 0x4, P6 ;  /* 0x00000004ffee7807 */ /* 0x000fe40003000000 */
[----:B------:R-:W-:Y:S02]  /*b570*/  ISETP.GE.AND P6, PT, R237, UR4, PT ;  /* 0x00000004ed007c0c */ /* 0x000fe4000bfc6270 */
[----:B------:R-:W-:-:S02]  /*b580*/  LOP3.LUT R231, R231, 0x26, RZ, 0xfc, !PT ;  /* 0x00000026e7e77812 */ /* 0x000fc400078efcff */
[----:B------:R-:W-:Y:S02]  /*b590*/  SGXT.U32 R227, R227, 0x1 ;  /* 0x00000001e3e3781a */ /* 0x000fe40000000000 */
[----:B------:R-:W-:Y:S02]  /*b5a0*/  SHF.R.U32.HI R223, RZ, 0x6, R221 ;  /* 0x00000006ffdf7819 */ /* 0x000fe400000116dd */
[----:B------:R-:W-:Y:S02]  /*b5b0*/  SEL R237, RZ, 0x4, P4 ;  /* 0x00000004ffed7807 */ /* 0x000fe40002000000 */
[----:B------:R-:W-:Y:S02]  /*b5c0*/  ISETP.GE.AND P4, PT, R233, UR4, PT ;  /* 0x00000004e9007c0c */ /* 0x000fe4000bf86270 */
[----:B------:R-:W-:Y:S02]  /*b5d0*/  LOP3.LUT R229, R229, 0x44, RZ, 0xfc, !PT ;  /* 0x00000044e5e57812 */ /* 0x000fe400078efcff */
[----:B------:R-:W-:-:S02]  /*b5e0*/  SGXT.U32 R225, R225, 0x1 ;  /* 0x00000001e1e1781a */ /* 0x000fc40000000000 */
[----:B------:R-:W-:Y:S02]  /*b5f0*/  SHF.R.U32.HI R221, RZ, 0x6, R221 ;  /* 0x00000006ffdd7819 */ /* 0x000fe400000116dd */
[----:B------:R-:W-:Y:S02]  /*b600*/  SEL R233, RZ, 0x4, P5 ;  /* 0x00000004ffe97807 */ /* 0x000fe40002800000 */
[----:B------:R-:W-:Y:S02]  /*b610*/  ISETP.GE.AND P5, PT, R231, UR4, PT ;  /* 0x00000004e7007c0c */ /* 0x000fe4000bfa6270 */
[----:B------:R-:W-:Y:S02]  /*b620*/  LOP3.LUT R227, R227, 0x46, RZ, 0xfc, !PT ;  /* 0x00000046e3e37812 */ /* 0x000fe400078efcff */
[----:B------:R-:W-:Y:S02]  /*b630*/  SGXT.U32 R223, R223, 0x1 ;  /* 0x00000001dfdf781a */ /* 0x000fe40000000000 */
[----:B------:R-:W-:-:S02]  /*b640*/  SHF.R.U32.HI R219, RZ, 0x6, R217 ;  /* 0x00000006ffdb7819 */ /* 0x000fc400000116d9 */
[----:B------:R-:W-:Y:S02]  /*b650*/  SEL R231, RZ, 0x4, P6 ;  /* 0x00000004ffe77807 */ /* 0x000fe40003000000 */
[----:B------:R-:W-:Y:S02]  /*b660*/  ISETP.GE.AND P6, PT, R229, UR4, PT ;  /* 0x00000004e5007c0c */ /* 0x000fe4000bfc6270 */
[----:B------:R-:W-:Y:S02]  /*b670*/  LOP3.LUT R225, R225, 0x64, RZ, 0xfc, !PT ;  /* 0x00000064e1e17812 */ /* 0x000fe400078efcff */
[----:B------:R-:W-:Y:S02]  /*b680*/  SGXT.U32 R221, R221, 0x1 ;  /* 0x00000001dddd781a */ /* 0x000fe40000000000 */
[----:B------:R-:W-:Y:S02]  /*b690*/  SHF.R.U32.HI R217, RZ, 0x6, R217 ;  /* 0x00000006ffd97819 */ /* 0x000fe400000116d9 */
[----:B------:R-:W-:-:S02]  /*b6a0*/  SEL R229, RZ, 0x4, P4 ;  /* 0x00000004ffe57807 */ /* 0x000fc40002000000 */
[----:B------:R-:W-:Y:S02]  /*b6b0*/  ISETP.GE.AND P4, PT, R227, UR4, PT ;  /* 0x00000004e3007c0c */ /* 0x000fe4000bf86270 */
[----:B------:R-:W-:Y:S02]  /*b6c0*/  LOP3.LUT R223, R223, 0x66, RZ, 0xfc, !PT ;  /* 0x00000066dfdf7812 */ /* 0x000fe400078efcff */
[----:B------:R-:W-:Y:S02]  /*b6d0*/  SGXT.U32 R219, R219, 0x1 ;  /* 0x00000001dbdb781a */ /* 0x000fe40000000000 */
[----:B------:R-:W-:Y:S02]  /*b6e0*/  SHF.R.U32.HI R215, RZ, 0x6, R213 ;  /* 0x00000006ffd77819 */ /* 0x000fe400000116d5 */
[----:B------:R-:W-:Y:S02]  /*b6f0*/  SEL R227, RZ, 0x4, P5 ;  /* 0x00000004ffe37807 */ /* 0x000fe40002800000 */
[----:B------:R-:W-:-:S02]  /*b700*/  ISETP.GE.AND P5, PT, R225, UR4, PT ;  /* 0x00000004e1007c0c */ /* 0x000fc4000bfa6270 */
[----:B------:R-:W-:Y:S02]  /*b710*/  LOP3.LUT R221, R221, 0x8, RZ, 0xfc, !PT ;  /* 0x00000008dddd7812 */ /* 0x000fe400078efcff */
[----:B------:R-:W-:Y:S02]  /*b720*/  SGXT.U32 R217, R217, 0x1 ;  /* 0x00000001d9d9781a */ /* 0x000fe40000000000 */
[----:B------:R-:W-:Y:S02]  /*b730*/  SHF.R.U32.HI R213, RZ, 0x6, R213 ;  /* 0x00000006ffd57819 */ /* 0x000fe400000116d5 */
[----:B------:R-:W-:Y:S02]  /*b740*/  SEL R225, RZ, 0x4, P6 ;  /* 0x00000004ffe17807 */ /* 0x000fe40003000000 */
[----:B------:R-:W-:Y:S02]  /*b750*/  SHF.R.U32.HI R207, RZ, 0x6, R211 ;  /* 0x00000006ffcf7819 */ /* 0x000fe400000116d3 */
        /* <DEDUP_REMOVED lines=8> */
[----:B------:R-:W-:Y:S02]  /*b7e0*/  SEL R221, RZ, 0x4, P5 ;  /* 0x00000004ffdd7807 */ /* 0x000fe40002800000 */
[----:B------:R-:W-:Y:S02]  /*b7f0*/  ISETP.GE.AND P5, PT, R219, UR4, PT ;  /* 0x00000004db007c0c */ /* 0x000fe4000bfa6270 */
[----:B------:R-:W-:Y:S02]  /*b800*/  LOP3.LUT R215, R215, 0x2a, RZ, 0xfc, !PT ;  /* 0x0000002ad7d77812 */ /* 0x000fe400078efcff */
[----:B------:R-:W-:Y:S02]  /*b810*/  SGXT.U32 R211, R211, 0x1 ;  /* 0x00000001d3d3781a */ /* 0x000fe40000000000 */
[----:B------:R-:W-:-:S02]  /*b820*/  SEL R219, RZ, 0x4, P6 ;  /* 0x00000004ffdb7807 */ /* 0x000fc40003000000 */
[----:B------:R-:W-:Y:S02]  /*b830*/  ISETP.GE.AND P6, PT, R217, UR4, PT ;  /* 0x00000004d9007c0c */ /* 0x000fe4000bfc6270 */
[----:B------:R-:W-:Y:S02]  /*b840*/  LOP3.LUT R213, R213, 0x48, RZ, 0xfc, !PT ;  /* 0x00000048d5d57812 */ /* 0x000fe400078efcff */
[----:B------:R-:W-:Y:S02]  /*b850*/  SGXT.U32 R207, R207, 0x1 ;  /* 0x00000001cfcf781a */ /* 0x000fe40000000000 */
[----:B------:R-:W-:Y:S02]  /*b860*/  SEL R217, RZ, 0x4, P4 ;  /* 0x00000004ffd97807 */ /* 0x000fe40002000000 */
[----:B------:R-:W-:Y:S02]  /*b870*/  ISETP.GE.AND P4, PT, R215, UR4, PT ;  /* 0x00000004d7007c0c */ /* 0x000fe4000bf86270 */
[----:B------:R-:W-:-:S02]  /*b880*/  LOP3.LUT R211, R211, 0x4a, RZ, 0xfc, !PT ;  /* 0x0000004ad3d37812 */ /* 0x000fc400078efcff */
[----:B------:R-:W-:Y:S02]  /*b890*/  SEL R215, RZ, 0x4, P5 ;  /* 0x00000004ffd77807 */ /* 0x000fe40002800000 */
[----:B------:R-:W-:Y:S02]  /*b8a0*/  ISETP.GE.AND P5, PT, R213, UR4, PT ;  /* 0x00000004d5007c0c */ /* 0x000fe4000bfa6270 */
[----:B------:R-:W-:Y:S02]  /*b8b0*/  LOP3.LUT R207, R207, 0x68, RZ, 0xfc, !PT ;  /* 0x00000068cfcf7812 */ /* 0x000fe400078efcff */
[----:B------:R-:W-:Y:S02]  /*b8c0*/  SEL R213, RZ, 0x4, P6 ;  /* 0x00000004ffd57807 */ /* 0x000fe40003000000 */
[----:B------:R-:W-:Y:S02]  /*b8d0*/  ISETP.GE.AND P6, PT, R211, UR4, PT ;  /* 0x00000004d3007c0c */ /* 0x000fe4000bfc6270 */
[----:B------:R-:W-:-:S02]  /*b8e0*/  SEL R211, RZ, 0x4, P4 ;  /* 0x00000004ffd37807 */ /* 0x000fc40002000000 */
[----:B------:R-:W-:Y:S02]  /*b8f0*/  ISETP.GE.AND P4, PT, R207, UR4, PT ;  /* 0x00000004cf007c0c */ /* 0x000fe4000bf86270 */
[--C-:B------:R-:W-:Y:S02]  /*b900*/  SHF.R.U32.HI R207, RZ, 0x6, R209.reuse ;  /* 0x00000006ffcf7819 */ /* 0x100fe400000116d1 */
[----:B------:R-:W-:Y:S02]  /*b910*/  SHF.R.U32.HI R205, RZ, 0x6, R209 ;  /* 0x00000006ffcd7819 */ /* 0x000fe400000116d1 */
[----:B------:R-:W-:Y:S02]  /*b920*/  SGXT.U32 R207, R207, 0x1 ;  /* 0x00000001cfcf781a */ /* 0x000fe40000000000 */
[----:B------:R-:W-:Y:S02]  /*b930*/  SGXT.U32 R205, R205, 0x1 ;  /* 0x00000001cdcd781a */ /* 0x000fe40000000000 */
[----:B------:R-:W-:-:S02]  /*b940*/  LOP3.LUT R207, R207, 0x6a, RZ, 0xfc, !PT ;  /* 0x0000006acfcf7812 */ /* 0x000fc400078efcff */
[----:B------:R-:W-:Y:S02]  /*b950*/  LOP3.LUT R205, R205, 0xc, RZ, 0xfc, !PT ;  /* 0x0000000ccdcd7812 */ /* 0x000fe400078efcff */
[----:B------:R-:W-:Y:S02]  /*b960*/  SEL R209, RZ, 0x4, P5 ;  /* 0x00000004ffd17807 */ /* 0x000fe40002800000 */
[----:B------:R-:W-:Y:S02]  /*b970*/  ISETP.GE.AND P5, PT, R207, UR4, PT ;  /* 0x00000004cf007c0c */ /* 0x000fe4000bfa6270 */
[----:B------:R-:W-:Y:S02]  /*b980*/  SEL R207, RZ, 0x4, P6 ;  /* 0x00000004ffcf7807 */ /* 0x000fe40003000000 */
[----:B------:R-:W-:Y:S02]  /*b990*/  ISETP.GE.AND P6, PT, R205, UR4, PT ;  /* 0x00000004cd007c0c */ /* 0x000fe4000bfc6270 */
[----:B------:R-:W-:-:S02]  /*b9a0*/  SEL R205, RZ, 0x4, P4 ;  /* 0x00000004ffcd7807 */ /* 0x000fc40002000000 */
[----:B------:R-:W-:Y:S02]  /*b9b0*/  ISETP.GE.AND P4, PT, R244, UR4, PT ;  /* 0x00000004f4007c0c */ /* 0x000fe4000bf86270 */
[----:B------:R-:W-:Y:S02]  /*b9c0*/  SEL R201, RZ, 0x4, P6 ;  /* 0x00000004ffc97807 */ /* 0x000fe40003000000 */
[----:B------:R-:W-:Y:S02]  /*b9d0*/  SEL R199, RZ, 0x4, P4 ;  /* 0x00000004ffc77807 */ /* 0x000fe40002000000 */
[----:B------:R-:W-:Y:S02]  /*b9e0*/  ISETP.GE.AND P6, PT, R242, UR4, PT ;  /* 0x00000004f2007c0c */ /* 0x000fe4000bfc6270 */
[----:B------:R-:W-:Y:S02]  /*b9f0*/  ISETP.GE.AND P4, PT, R239, UR4, PT ;  /* 0x00000004ef007c0c */ /* 0x000fe4000bf86270 */
[----:B------:R-:W-:-:S02]  /*ba00*/  SEL R195, RZ, 0x4, P6 ;  /* 0x00000004ffc37807 */ /* 0x000fc40003000000 */
[----:B------:R-:W-:Y:S02]  /*ba10*/  SEL R193, RZ, 0x4, P4 ;  /* 0x00000004ffc17807 */ /* 0x000fe40002000000 */
[----:B------:R-:W-:Y:S02]  /*ba20*/  ISETP.GE.AND P6, PT, R234, UR4, PT ;  /* 0x00000004ea007c0c */ /* 0x000fe4000bfc6270 */
[----:B------:R-:W-:Y:S02]  /*ba30*/  ISETP.GE.AND P4, PT, R169, UR4, PT ;  /* 0x00000004a9007c0c */ /* 0x000fe4000bf86270 */
[----:B------:R-:W-:Y:S02]  /*ba40*/  SEL R125, RZ, 0x4, P6 ;  /* 0x00000004ff7d7807 */ /* 0x000fe40003000000 */
[----:B------:R-:W-:Y:S02]  /*ba50*/  SEL R188, RZ, 0x4, P4 ;  /* 0x00000004ffbc7807 */ /* 0x000fe40002000000 */
[----:B------:R-:W-:-:S02]  /*ba60*/  ISETP.GE.AND P6, PT, R168, UR4, PT ;  /* 0x00000004a8007c0c */ /* 0x000fc4000bfc6270 */
[----:B------:R-:W-:Y:S01]  /*ba70*/  ISETP.GE.AND P4, PT, R153, UR4, PT ;  /* 0x0000000499007c0c */ /* 0x000fe2000bf86270 */
[----:B------:R-:W3:Y:S01]  /*ba80*/  LDL.64 R168, [R1+0xb0] ;  /* 0x0000b00001a87983 */ /* 0x000ee20000100a00 */
[----:B------:R-:W-:Y:S02]  /*ba90*/  SEL R189, RZ, 0x4, P6 ;  /* 0x00000004ffbd7807 */ /* 0x000fe40003000000 */
[----:B------:R-:W-:Y:S02]  /*baa0*/  SEL R187, RZ, 0x4, P4 ;  /* 0x00000004ffbb7807 */ /* 0x000fe40002000000 */
[----:B------:R-:W-:Y:S02]  /*bab0*/  ISETP.GE.AND P6, PT, R123, UR4, PT ;  /* 0x000000047b007c0c */ /* 0x000fe4000bfc6270 */
[----:B------:R-:W-:Y:S02]  /*bac0*/  ISETP.GE.AND P4, PT, R122, UR4, PT ;  /* 0x000000047a007c0c */ /* 0x000fe4000bf86270 */
[----:B------:R-:W-:Y:S01]  /*bad0*/  SEL R128, RZ, 0x4, P6 ;  /* 0x00000004ff807807 */ /* 0x000fe20003000000 */
[----:B------:R-:W1:Y:S01]  /*bae0*/  S2R R153, SR_TID.X ;  /* 0x0000000000997919 */ /* 0x000e620000002100 */
[----:B------:R-:W-:-:S02]  /*baf0*/  SEL R129, RZ, 0x4, P4 ;  /* 0x00000004ff817807 */ /* 0x000fc40002000000 */
[----:B------:R-:W-:Y:S01]  /*bb00*/  ISETP.GE.AND P6, PT, R121, UR4, PT ;  /* 0x0000000479007c0c */ /* 0x000fe2000bfc6270 */
[----:B------:R-:W4:Y:S01]  /*bb10*/  LDL.64 R122, [R1+0x70] ;  /* 0x00007000017a7983 */ /* 0x000f220000100a00 */
[----:B------:R-:W-:Y:S02]  /*bb20*/  ISETP.GE.AND P4, PT, R120, UR4, PT ;  /* 0x0000000478007c0c */ /* 0x000fe4000bf86270 */
[----:B------:R-:W-:Y:S01]  /*bb30*/  SEL R183, RZ, 0x4, P6 ;  /* 0x00000004ffb77807 */ /* 0x000fe20003000000 */
[----:B------:R-:W2:Y:S01]  /*bb40*/  LDL.64 R120, [R1+0xf0] ;  /* 0x0000f00001787983 */ /* 0x000ea20000100a00 */
[----:B------:R-:W-:Y:S02]  /*bb50*/  SEL R181, RZ, 0x4, P4 ;  /* 0x00000004ffb57807 */ /* 0x000fe40002000000 */
[----:B------:R-:W-:Y:S02]  /*bb60*/  ISETP.GE.AND P6, PT, R93, UR4, PT ;  /* 0x000000045d007c0c */ /* 0x000fe4000bfc6270 */
[----:B------:R-:W-:-:S02]  /*bb70*/  ISETP.GE.AND P4, PT, R92, UR4, PT ;  /* 0x000000045c007c0c */ /* 0x000fc4000bf86270 */
[----:B------:R-:W3:Y:S01]  /*bb80*/  LDL.64 R92, [R1+0x270] ;  /* 0x00027000015c7983 */ /* 0x000ee20000100a00 */
[----:B------:R-:W-:Y:S02]  /*bb90*/  SEL R131, RZ, 0x4, P6 ;  /* 0x00000004ff837807 */ /* 0x000fe40003000000 */
[----:B------:R-:W-:Y:S02]  /*bba0*/  SEL R178, RZ, 0x4, P4 ;  /* 0x00000004ffb27807 */ /* 0x000fe40002000000 */
[----:B------:R-:W-:Y:S02]  /*bbb0*/  ISETP.GE.AND P6, PT, R13, UR4, PT ;  /* 0x000000040d007c0c */ /* 0x000fe4000bfc6270 */
[----:B------:R-:W-:Y:S02]  /*bbc0*/  ISETP.GE.AND P4, PT, R12, UR4, PT ;  /* 0x000000040c007c0c */ /* 0x000fe4000bf86270 */
[----:B------:R-:W-:Y:S01]  /*bbd0*/  SEL R179, RZ, 0x4, P6 ;  /* 0x00000004ffb37807 */ /* 0x000fe20003000000 */
[----:B------:R-:W4:Y:S01]  /*bbe0*/  LDL.64 R12, [R1+0x230] ;  /* 0x00023000010c7983 */ /* 0x000f220000100a00 */
[----:B------:R-:W-:-:S02]  /*bbf0*/  SEL R133, RZ, 0x4, P4 ;  /* 0x00000004ff857807 */ /* 0x000fc40002000000 */
[----:B------:R-:W-:Y:S02]  /*bc00*/  ISETP.GE.AND P6, PT, R11, UR4, PT ;  /* 0x000000040b007c0c */ /* 0x000fe4000bfc6270 */
[----:B------:R-:W-:Y:S02]  /*bc10*/  ISETP.GE.AND P4, PT, R10, UR4, PT ;  /* 0x000000040a007c0c */ /* 0x000fe4000bf86270 */
[----:B------:R-:W2:Y:S01]  /*bc20*/  LDL.64 R10, [R1+0x1f0] ;  /* 0x0001f000010a7983 */ /* 0x000ea20000100a00 */
[----:B------:R-:W-:Y:S02]  /*bc30*/  SEL R203, RZ, 0x4, P5 ;  /* 0x00000004ffcb7807 */ /* 0x000fe40002800000 */
[----:B------:R-:W-:Y:S02]  /*bc40*/  ISETP.GE.AND P5, PT, R245, UR4, PT ;  /* 0x00000004f5007c0c */ /* 0x000fe4000bfa6270 */
[----:B------:R-:W-:Y:S01]  /*bc50*/  SEL R176, RZ, 0x4, P6 ;  /* 0x00000004ffb07807 */ /* 0x000fe20003000000 */
[----:B------:R-:W2:Y:S01]  /*bc60*/  LDL.64 R244, [R1+0x170] ;  /* 0x0001700001f47983 */ /* 0x000ea20000100a00 */
[----:B------:R-:W-:-:S02]  /*bc70*/  SEL R197, RZ, 0x4, P5 ;  /* 0x00000004ffc57807 */ /* 0x000fc40002800000 */
[----:B------:R-:W-:Y:S02]  /*bc80*/  ISETP.GE.AND P5, PT, R235, UR4, PT ;  /* 0x00000004eb007c0c */ /* 0x000fe4000bfa6270 */
[----:B------:R-:W-:Y:S01]  /*bc90*/  ISETP.GE.AND P6, PT, R109, UR4, PT ;  /* 0x000000046d007c0c */ /* 0x000fe2000bfc6270 */
[----:B------:R-:W2:Y:S01]  /*bca0*/  LDL.64 R234, [R1+0x130] ;  /* 0x0001300001ea7983 */ /* 0x000ea20000100a00 */
[----:B------:R-:W-:Y:S02]  /*bcb0*/  SEL R4, R4, RZ, P1 ;  /* 0x000000ff04047207 */ /* 0x000fe40000800000 */
[----:B------:R-:W-:Y:S02]  /*bcc0*/  SEL R191, RZ, 0x4, P5 ;  /* 0x00000004ffbf7807 */ /* 0x000fe40002800000 */
[----:B------:R-:W-:Y:S02]  /*bcd0*/  SEL R177, RZ, 0x4, P4 ;  /* 0x00000004ffb17807 */ /* 0x000fe40002000000 */
[----:B------:R-:W-:-:S02]  /*bce0*/  SEL R175, RZ, 0x4, P6 ;  /* 0x00000004ffaf7807 */ /* 0x000fc40003000000 */
[----:B------:R-:W-:Y:S02]  /*bcf0*/  ISETP.NE.U32.AND P5, PT, R4, RZ, PT ;  /* 0x000000ff0400720c */ /* 0x000fe40003fa5070 */
[----:B------:R-:W-:Y:S02]  /*bd00*/  ISETP.GE.AND P4, PT, R108, UR4, PT ;  /* 0x000000046c007c0c */ /* 0x000fe4000bf86270 */
[----:B------:R-:W-:Y:S01]  /*bd10*/  ISETP.GE.AND P6, PT, R95, UR4, PT ;  /* 0x000000045f007c0c */ /* 0x000fe2000bfc6270 */
[----:B------:R-:W2:Y:S01]  /*bd20*/  LDL.64 R108, [R1+0x30] ;  /* 0x00003000016c7983 */ /* 0x000ea20000100a00 */
[----:B------:R-:W-:Y:S02]  /*bd30*/  SEL R4, R5, RZ, P1 ;  /* 0x000000ff05047207 */ /* 0x000fe40000800000 */
[----:B------:R-:W-:Y:S02]  /*bd40*/  SEL R138, RZ, 0x4, P4 ;  /* 0x00000004ff8a7807 */ /* 0x000fe40002000000 */
[----:B------:R-:W-:-:S02]  /*bd50*/  SEL R139, RZ, 0x4, P6 ;  /* 0x00000004ff8b7807 */ /* 0x000fc40003000000 */
[----:B------:R-:W-:Y:S02]  /*bd60*/  ISETP.NE.U32.AND P4, PT, R4, RZ, PT ;  /* 0x000000ff0400720c */ /* 0x000fe40003f85070 */
[----:B------:R-:W-:Y:S01]  /*bd70*/  ISETP.GE.AND P6, PT, R94, UR4, PT ;  /* 0x000000045e007c0c */ /* 0x000fe2000bfc6270 */
[----:B-1----:R-:W-:Y:S01]  /*bd80*/  IMAD R5, R153, 0x80, R153 ;  /* 0x0000008099057824 */ /* 0x002fe200078e0299 */
[----:B------:R-:W-:Y:S01]  /*bd90*/  SEL R4, R6, RZ, P1 ;  /* 0x000000ff06047207 */ /* 0x000fe20000800000 */
[----:B------:R-:W2:Y:S01]  /*bda0*/  LDL.64 R94, [R1+0x1a8] ;  /* 0x0001a800015e7983 */ /* 0x000ea20000100a00 */
[----:B------:R-:W-:Y:S02]  /*bdb0*/  SEL R153, RZ, 0x4, P6 ;  /* 0x00000004ff997807 */ /* 0x000fe40003000000 */
[----:B------:R-:W-:Y:S01]  /*bdc0*/  ISETP.NE.U32.AND P6, PT, R4, RZ, PT ;  /* 0x000000ff0400720c */ /* 0x000fe20003fc5070 */
[----:B------:R-:W-:Y:S01]  /*bdd0*/  IMAD.SHL.U32 R4, R5, 0x4, RZ ;  /* 0x0000000405047824 */ /* 0x000fe200078e00ff */
[----:B------:R-:W-:-:S04]  /*bde0*/  ISETP.NE.U32.AND P0, PT, R9, RZ, PT ;  /* 0x000000ff0900720c */ /* 0x000fc80003f05070 */
[----:B------:R-:W-:-:S05]  /*bdf0*/  LOP3.LUT R4, R4, 0xc07c, RZ, 0xc0, !PT ;  /* 0x0000c07c04047812 */ /* 0x000fca00078ec0ff */
[----:B------:R-:W-:-:S05]  /*be00*/  VIADD R5, R4, UR7 ;  /* 0x0000000704057c36 */ /* 0x000fca0008000000 */
[----:B---3--:R-:W-:Y:S04]  /*be10*/  LDGSTS.E [R5], desc[UR16][R92.64], P0 ;  /* 0x000000005c057fae */ /* 0x008fe80008121850 */
[----:B----4-:R-:W-:Y:S04]  /*be20*/  LDGSTS.E [R5+0x400], desc[UR16][R12.64], P0 ;  /* 0x004000000c057fae */ /* 0x010fe80008121850 */
[----:B------:R-:W3:Y:S04]  /*be30*/  LDL.64 R92, [R1+0x268] ;  /* 0x00026800015c7983 */ /* 0x000ee80000100a00 */
[----:B--2---:R-:W-:Y:S04]  /*be40*/  LDGSTS.E [R5+0x800], desc[UR16][R10.64], P0 ;  /* 0x008000000a057fae */ /* 0x004fe80008121850 */
[----:B------:R-:W2:Y:S01]  /*be50*/  LDL.64 R12, [R1+0x168] ;  /* 0x00016800010c7983 */ /* 0x000ea20000100a00 */
[----:B------:R-:W-:-:S03]  /*be60*/  LOP3.LUT R2, R4, 0x10, RZ, 0x3c, !PT ;  /* 0x0000001004027812 */ /* 0x000fc600078e3cff */
[----:B------:R-:W-:Y:S04]  /*be70*/  LDGSTS.E [R5+0xc00], desc[UR16][R126.64], P0 ;  /* 0x00c000007e057fae */ /* 0x000fe80008121850 */
[----:B------:R-:W4:Y:S04]  /*be80*/  LDL.64 R10, [R1+0x128] ;  /* 0x00012800010a7983 */ /* 0x000f280000100a00 */
[----:B------:R-:W-:Y:S04]  /*be90*/  LDGSTS.E [R5+0x1000], desc[UR16][R244.64], P0 ;  /* 0x01000000f4057fae */ /* 0x000fe80008121850 */
[----:B------:R-:W4:Y:S04]  /*bea0*/  LDL.64 R126, [R1+0x68] ;  /* 0x00006800017e7983 */ /* 0x000f280000100a00 */
[----:B------:R-:W-:Y:S04]  /*beb0*/  LDGSTS.E [R5+0x1400], desc[UR16][R234.64], P0 ;  /* 0x01400000ea057fae */ /* 0x000fe80008121850 */
[----:B------:R-:W4:Y:S04]  /*bec0*/  LDL.64 R244, [R1+0x28] ;  /* 0x0000280001f47983 */ /* 0x000f280000100a00 */
[----:B------:R-:W-:Y:S04]  /*bed0*/  LDGSTS.E [R5+0x1800], desc[UR16][R120.64], P0 ;  /* 0x0180000078057fae */ /* 0x000fe80008121850 */
[----:B------:R-:W-:Y:S01]  /*bee0*/  LDGSTS.E [R5+0x1c00], desc[UR16][R168.64], P0 ;  /* 0x01c00000a8057fae */ /* 0x000fe20008121850 */
[----:B------:R-:W-:-:S03]  /*bef0*/  VIADD R6, R2, UR7 ;  /* 0x0000000702067c36 */ /* 0x000fc60008000000 */
[----:B------:R-:W-:Y:S04]  /*bf00*/  LDGSTS.E [R5+0x2000], desc[UR16][R122.64], P0 ;  /* 0x020000007a057fae */ /* 0x000fe80008121850 */
[----:B------:R-:W-:Y:S04]  /*bf10*/  LDGSTS.E [R5+0x2400], desc[UR16][R108.64], P0 ;  /* 0x024000006c057fae */ /* 0x000fe80008121850 */
[----:B------:R-:W-:Y:S04]  /*bf20*/  LDGSTS.E [R5+0x2800], desc[UR16][R14.64], P0 ;  /* 0x028000000e057fae */ /* 0x000fe80008121850 */
[----:B------:R-:W-:Y:S04]  /*bf30*/  LDGSTS.E [R5+0x2c00], desc[UR16][R32.64], P0 ;  /* 0x02c0000020057fae */ /* 0x000fe80008121850 */
[----:B------:R-:W4:Y:S04]  /*bf40*/  LDL.64 R234, [R1+0x260] ;  /* 0x0002600001ea7983 */ /* 0x000f280000100a00 */
        /* <DEDUP_REMOVED lines=8> */
[----:B---3--:R-:W-:Y:S04]  /*bfd0*/  LDGSTS.E [R6+0x80], desc[UR16][R92.64], P0 ;  /* 0x000800005c067fae */ /* 0x008fe80008121850 */
[----:B------:R-:W-:Y:S04]  /*bfe0*/  LDGSTS.E [R6+0x480], desc[UR16][R136.64], P0 ;  /* 0x0048000088067fae */ /* 0x000fe80008121850 */
[----:B------:R-:W-:Y:S04]  /*bff0*/  LDGSTS.E [R6+0x880], desc[UR16][R134.64], P0 ;  /* 0x0088000086067fae */ /* 0x000fe80008121850 */
[----:B------:R-:W3:Y:S04]  /*c000*/  LDL.64 R92, [R1+0x120] ;  /* 0x00012000015c7983 */ /* 0x000ee80000100a00 */
[----:B------:R-:W-:Y:S04]  /*c010*/  LDGSTS.E [R6+0xc80], desc[UR16][R94.64], P0 ;  /* 0x00c800005e067fae */ /* 0x000fe80008121850 */
[----:B--2---:R-:W-:Y:S04]  /*c020*/  LDGSTS.E [R6+0x1080], desc[UR16][R12.64], P0 ;  /* 0x010800000c067fae */ /* 0x004fe80008121850 */
[----:B----4-:R-:W-:Y:S04]  /*c030*/  LDGSTS.E [R6+0x1480], desc[UR16][R10.64], P0 ;  /* 0x014800000a067fae */ /* 0x010fe80008121850 */
[----:B------:R-:W2:Y:S04]  /*c040*/  LDL.64 R94, [R1+0xe0] ;  /* 0x0000e000015e7983 */ /* 0x000ea80000100a00 */
[----:B------:R-:W4:Y:S04]  /*c050*/  LDL.64 R12, [R1+0xa0] ;  /* 0x0000a000010c7983 */ /* 0x000f280000100a00 */
[----:B------:R-:W4:Y:S01]  /*c060*/  LDL.64 R10, [R1+0x60] ;  /* 0x00006000010a7983 */ /* 0x000f220000100a00 */
[----:B------:R-:W-:-:S03]  /*c070*/  LOP3.LUT R2, R4, 0x20, RZ, 0x3c, !PT ;  /* 0x0000002004027812 */ /* 0x000fc600078e3cff */
[----:B------:R-:W-:Y:S04]  /*c080*/  LDGSTS.E [R6+0x1880], desc[UR16][R184.64], P0 ;  /* 0x01880000b8067fae */ /* 0x000fe80008121850 */
[----:B------:R-:W-:Y:S01]  /*c090*/  LDGSTS.E [R6+0x1c80], desc[UR16][R246.64], P0 ;  /* 0x01c80000f6067fae */ /* 0x000fe20008121850 */
[----:B------:R-:W-:-:S03]  /*c0a0*/  VIADD R7, R2, UR7 ;  /* 0x0000000702077c36 */ /* 0x000fc60008000000 */
[----:B------:R-:W-:Y:S04]  /*c0b0*/  LDGSTS.E [R6+0x2080], desc[UR16][R126.64], P0 ;  /* 0x020800007e067fae */ /* 0x000fe80008121850 */
[----:B------:R-:W-:Y:S04]  /*c0c0*/  LDGSTS.E [R6+0x2480], desc[UR16][R244.64], P0 ;  /* 0x02480000f4067fae */ /* 0x000fe80008121850 */
        /* <DEDUP_REMOVED lines=19> */
[----:B------:R-:W4:Y:S04]  /*c200*/  LDL.64 R126, [R1+0x250] ;  /* 0x00025000017e7983 */ /* 0x000f280000100a00 */
[----:B------:R-:W4:Y:S04]  /*c210*/  LDL.64 R108, [R1+0x58] ;  /* 0x00005800016c7983 */ /* 0x000f280000100a00 */
[----:B------:R-:W4:Y:S04]  /*c220*/  LDL.64 R168, [R1+0x210] ;  /* 0x0002100001a87983 */ /* 0x000f280000100a00 */
[----:B------:R-:W4:Y:S04]  /*c230*/  LDL.64 R122, [R1+0x1d0] ;  /* 0x0001d000017a7983 */ /* 0x000f280000100a00 */
[----:B---3--:R-:W-:Y:S04]  /*c240*/  LDGSTS.E [R7+0x1500], desc[UR16][R92.64], P0 ;  /* 0x015000005c077fae */ /* 0x008fe80008121850 */
[----:B------:R-:W3:Y:S04]  /*c250*/  LDL.64 R92, [R1+0x18] ;  /* 0x00001800015c7983 */ /* 0x000ee80000100a00 */
[----:B--2---:R-:W-:Y:S04]  /*c260*/  LDGSTS.E [R7+0x1900], desc[UR16][R94.64], P0 ;  /* 0x019000005e077fae */ /* 0x004fe80008121850 */
[----:B----4-:R-:W-:Y:S04]  /*c270*/  LDGSTS.E [R7+0x1d00], desc[UR16][R12.64], P0 ;  /* 0x01d000000c077fae */ /* 0x010fe80008121850 */
[----:B------:R-:W-:Y:S04]  /*c280*/  LDGSTS.E [R7+0x2100], desc[UR16][R10.64], P0 ;  /* 0x021000000a077fae */ /* 0x000fe80008121850 */
[----:B------:R-:W2:Y:S04]  /*c290*/  LDL.64 R94, [R1+0x190] ;  /* 0x00019000015e7983 */ /* 0x000ea80000100a00 */
[----:B------:R-:W4:Y:S04]  /*c2a0*/  LDL.64 R12, [R1+0x150] ;  /* 0x00015000010c7983 */ /* 0x000f280000100a00 */
[----:B------:R-:W4:Y:S01]  /*c2b0*/  LDL.64 R10, [R1+0x110] ;  /* 0x00011000010a7983 */ /* 0x000f220000100a00 */
[----:B------:R-:W-:-:S03]  /*c2c0*/  LOP3.LUT R8, R4, 0x30, RZ, 0x3c, !PT ;  /* 0x0000003004087812 */ /* 0x000fc600078e3cff */
[----:B------:R-:W-:Y:S02]  /*c2d0*/  LDGSTS.E [R7+0x2500], desc[UR16][R156.64], P0 ;  /* 0x025000009c077fae */ /* 0x000fe40008121850 */
[----:B------:R-:W-:Y:S02]  /*c2e0*/  VIADD R8, R8, UR7 ;  /* 0x0000000708087c36 */ /* 0x000fe40008000000 */
[----:B------:R-:W-:Y:S04]  /*c2f0*/  LDGSTS.E [R7+0x2900], desc[UR16][R18.64], P0 ;  /* 0x0290000012077fae */ /* 0x000fe80008121850 */
[----:B------:R-:W-:Y:S04]  /*c300*/  LDGSTS.E [R7+0x2d00], desc[UR16][R36.64], P0 ;  /* 0x02d0000024077fae */ /* 0x000fe80008121850 */
[----:B------:R-:W-:Y:S04]  /*c310*/  LDGSTS.E [R7+0x3100], desc[UR16][R52.64], P0 ;  /* 0x0310000034077fae */ /* 0x000fe80008121850 */
[----:B------:R-:W-:Y:S04]  /*c320*/  LDGSTS.E [R7+0x3500], desc[UR16][R68.64], P0 ;  /* 0x0350000044077fae */ /* 0x000fe80008121850 */
[----:B------:R-:W-:Y:S04]  /*c330*/  LDGSTS.E [R7+0x3900], desc[UR16][R84.64], P0 ;  /* 0x0390000054077fae */ /* 0x000fe80008121850 */
[----:B------:R-:W-:Y:S04]  /*c340*/  LDGSTS.E [R7+0x3d00], desc[UR16][R100.64], P0 ;  /* 0x03d0000064077fae */ /* 0x000fe80008121850 */
[----:B------:R1:W-:Y:S04]  /*c350*/  LDGSTS.E [R8+0x180], desc[UR16][R2.64], P0 ;  /* 0x0018000002087fae */ /* 0x0003e80008121850 */
[----:B------:R-:W-:Y:S04]  /*c360*/  LDGSTS.E [R8+0x580], desc[UR16][R136.64], P0 ;  /* 0x0058000088087fae */ /* 0x000fe80008121850 */
[----:B------:R-:W-:Y:S01]  /*c370*/  LDGSTS.E [R8+0x980], desc[UR16][R134.64], P0 ;  /* 0x0098000086087fae */ /* 0x000fe20008121850 */
[----:B-1----:R-:W-:-:S03]  /*c380*/  LOP3.LUT R2, R4, 0x40, RZ, 0x3c, !PT ;  /* 0x0000004004027812 */ /* 0x002fc600078e3cff */
[----:B------:R-:W4:Y:S04]  /*c390*/  LDL.64 R156, [R1+0xd0] ;  /* 0x0000d000019c7983 */ /* 0x000f280000100a00 */
[----:B------:R-:W-:Y:S04]  /*c3a0*/  LDGSTS.E [R8+0xd80], desc[UR16][R244.64], P0 ;  /* 0x00d80000f4087fae */ /* 0x000fe80008121850 */
[----:B------:R-:W-:Y:S01]  /*c3b0*/  LDGSTS.E [R8+0x1180], desc[UR16][R234.64], P0 ;  /* 0x01180000ea087fae */ /* 0x000fe20008121850 */
[----:B------:R-:W-:-:S03]  /*c3c0*/  VIADD R9, R2, UR7 ;  /* 0x0000000702097c36 */ /* 0x000fc60008000000 */
[----:B------:R-:W4:Y:S04]  /*c3d0*/  LDL.64 R244, [R1+0x90] ;  /* 0x0000900001f47983 */ /* 0x000f280000100a00 */
[----:B------:R-:W-:Y:S04]  /*c3e0*/  LDGSTS.E [R8+0x1580], desc[UR16][R184.64], P0 ;  /* 0x01580000b8087fae */ /* 0x000fe80008121850 */
[----:B------:R-:W4:Y:S04]  /*c3f0*/  LDL.64 R234, [R1+0x50] ;  /* 0x0000500001ea7983 */ /* 0x000f280000100a00 */
[----:B------:R-:W-:Y:S04]  /*c400*/  LDGSTS.E [R8+0x1980], desc[UR16][R246.64], P0 ;  /* 0x01980000f6087fae */ /* 0x000fe80008121850 */
[----:B------:R-:W-:Y:S04]  /*c410*/  LDGSTS.E [R8+0x1d80], desc[UR16][R120.64], P0 ;  /* 0x01d8000078087fae */ /* 0x000fe80008121850 */
[----:B------:R-:W-:Y:S04]  /*c420*/  LDGSTS.E [R8+0x2180], desc[UR16][R108.64], P0 ;  /* 0x021800006c087fae */ /* 0x000fe80008121850 */
[----:B------:R-:W4:Y:S04]  /*c430*/  LDL.64 R120, [R1+0x248] ;  /* 0x0002480001787983 */ /* 0x000f280000100a00 */
[----:B------:R-:W4:Y:S04]  /*c440*/  LDL.64 R108, [R1+0x208] ;  /* 0x00020800016c7983 */ /* 0x000f280000100a00 */
[----:B---3--:R-:W-:Y:S04]  /*c450*/  LDGSTS.E [R8+0x2580], desc[UR16][R92.64], P0 ;  /* 0x025800005c087fae */ /* 0x008fe80008121850 */
[----:B------:R-:W-:Y:S04]  /*c460*/  LDGSTS.E [R8+0x2980], desc[UR16][R20.64], P0 ;  /* 0x0298000014087fae */ /* 0x000fe80008121850 */
        /* <DEDUP_REMOVED lines=8> */
[----:B--2---:R-:W-:Y:S04]  /*c4f0*/  LDGSTS.E [R9+0xe00], desc[UR16][R94.64], P0 ;  /* 0x00e000005e097fae */ /* 0x004fe80008121850 */
[----:B----4-:R-:W-:Y:S04]  /*c500*/  LDGSTS.E [R9+0x1200], desc[UR16][R12.64], P0 ;  /* 0x012000000c097fae */ /* 0x010fe80008121850 */
[----:B------:R-:W2:Y:S04]  /*c510*/  LDL.64 R92, [R1+0x1c8] ;  /* 0x0001c800015c7983 */ /* 0x000ea80000100a00 */
[----:B------:R-:W-:Y:S01]  /*c520*/  LDGSTS.E [R9+0x1600], desc[UR16][R10.64], P0 ;  /* 0x016000000a097fae */ /* 0x000fe20008121850 */
[----:B------:R-:W-:-:S03]  /*c530*/  LOP3.LUT R2, R4, 0x50, RZ, 0x3c, !PT ;  /* 0x0000005004027812 */ /* 0x000fc600078e3cff */
[----:B------:R-:W3:Y:S04]  /*c540*/  LDL.64 R168, [R1+0x148] ;  /* 0x0001480001a87983 */ /* 0x000ee80000100a00 */
[----:B------:R-:W4:Y:S04]  /*c550*/  LDL.64 R122, [R1+0x108] ;  /* 0x00010800017a7983 */ /* 0x000f280000100a00 */
[----:B------:R-:W3:Y:S04]  /*c560*/  LDL.64 R10, [R1+0x188] ;  /* 0x00018800010a7983 */ /* 0x000ee80000100a00 */
[----:B------:R-:W4:Y:S04]  /*c570*/  LDL.64 R94, [R1+0xc8] ;  /* 0x0000c800015e7983 */ /* 0x000f280000100a00 */
[----:B------:R-:W-:Y:S04]  /*c580*/  LDGSTS.E [R9+0x1a00], desc[UR16][R156.64], P0 ;  /* 0x01a000009c097fae */ /* 0x000fe80008121850 */
[----:B------:R-:W4:Y:S04]  /*c590*/  LDL.64 R12, [R1+0x88] ;  /* 0x00008800010c7983 */ /* 0x000f280000100a00 */
[----:B------:R-:W4:Y:S04]  /*c5a0*/  LDL.64 R156, [R1+0x48] ;  /* 0x00004800019c7983 */ /* 0x000f280000100a00 */
[----:B------:R-:W-:Y:S04]  /*c5b0*/  LDGSTS.E [R9+0x1e00], desc[UR16][R244.64], P0 ;  /* 0x01e00000f4097fae */ /* 0x000fe80008121850 */
[----:B------:R-:W-:Y:S04]  /*c5c0*/  LDGSTS.E [R9+0x2200], desc[UR16][R234.64], P0 ;  /* 0x02200000ea097fae */ /* 0x000fe80008121850 */
[----:B------:R1:W-:Y:S04]  /*c5d0*/  LDGSTS.E [R9+0x2600], desc[UR16][R240.64], P0 ;  /* 0x02600000f0097fae */ /* 0x0003e80008121850 */
[----:B------:R-:W-:Y:S04]  /*c5e0*/  LDGSTS.E [R9+0x2a00], desc[UR16][R22.64], P0 ;  /* 0x02a0000016097fae */ /* 0x000fe80008121850 */
[----:B------:R-:W-:Y:S01]  /*c5f0*/  LDGSTS.E [R9+0x2e00], desc[UR16][R40.64], P0 ;  /* 0x02e0000028097fae */ /* 0x000fe20008121850 */
[----:B-1----:R-:W-:-:S03]  /*c600*/  VIADD R240, R2, UR7 ;  /* 0x0000000702f07c36 */ /* 0x002fc60008000000 */
[----:B------:R-:W-:Y:S04]  /*c610*/  LDGSTS.E [R9+0x3200], desc[UR16][R56.64], P0 ;  /* 0x0320000038097fae */ /* 0x000fe80008121850 */
[----:B------:R-:W-:Y:S04]  /*c620*/  LDGSTS.E [R9+0x3600], desc[UR16][R72.64], P0 ;  /* 0x0360000048097fae */ /* 0x000fe80008121850 */
[----:B------:R-:W-:Y:S04]  /*c630*/  LDGSTS.E [R9+0x3a00], desc[UR16][R88.64], P0 ;  /* 0x03a0000058097fae */ /* 0x000fe80008121850 */
[----:B------:R-:W-:Y:S04]  /*c640*/  LDGSTS.E [R9+0x3e00], desc[UR16][R104.64], P0 ;  /* 0x03e0000068097fae */ /* 0x000fe80008121850 */
[----:B------:R-:W-:Y:S04]  /*c650*/  LDGSTS.E [R240+0x280], desc[UR16][R120.64], P0 ;  /* 0x0028000078f07fae */ /* 0x000fe80008121850 */
[----:B------:R-:W-:Y:S04]  /*c660*/  LDGSTS.E [R240+0x680], desc[UR16][R108.64], P0 ;  /* 0x006800006cf07fae */ /* 0x000fe80008121850 */
[----:B------:R-:W4:Y:S04]  /*c670*/  LDL.LU.64 R2, [R1+0x78] ;  /* 0x0000780001027983 */ /* 0x000f280000300a00 */
[----:B------:R-:W4:Y:S04]  /*c680*/  LDL.64 R136, [R1+0x240] ;  /* 0x0002400001887983 */ /* 0x000f280000100a00 */
        /* <DEDUP_REMOVED lines=8> */
[----:B--2---:R-:W-:Y:S04]  /*c710*/  LDGSTS.E [R240+0xa80], desc[UR16][R92.64], P0 ;  /* 0x00a800005cf07fae */ /* 0x004fe80008121850 */
[----:B------:R-:W2:Y:S04]  /*c720*/  LDL.64 R92, [R1] ;  /* 0x00000000015c7983 */ /* 0x000ea80000100a00 */
[----:B---3--:R-:W-:Y:S01]  /*c730*/  LDGSTS.E [R240+0xe80], desc[UR16][R10.64], P0 ;  /* 0x00e800000af07fae */ /* 0x008fe20008121850 */
[----:B------:R-:W-:-:S03]  /*c740*/  LOP3.LUT R239, R4, 0x60, RZ, 0x3c, !PT ;  /* 0x0000006004ef7812 */ /* 0x000fc600078e3cff */
[----:B------:R-:W-:Y:S04]  /*c750*/  LDGSTS.E [R240+0x1280], desc[UR16][R168.64], P0 ;  /* 0x01280000a8f07fae */ /* 0x000fe80008121850 */
[----:B----4-:R-:W-:Y:S04]  /*c760*/  LDGSTS.E [R240+0x1680], desc[UR16][R122.64], P0 ;  /* 0x016800007af07fae */ /* 0x010fe80008121850 */
[----:B------:R-:W3:Y:S04]  /*c770*/  LDL.LU.64 R10, [R1+0x768] ;  /* 0x00076800010a7983 */ /* 0x000ee80000300a00 */
[----:B------:R-:W-:Y:S04]  /*c780*/  LDGSTS.E [R240+0x1a80], desc[UR16][R94.64], P0 ;  /* 0x01a800005ef07fae */ /* 0x000fe80008121850 */
[----:B------:R-:W-:Y:S01]  /*c790*/  LDGSTS.E [R240+0x1e80], desc[UR16][R12.64], P0 ;  /* 0x01e800000cf07fae */ /* 0x000fe20008121850 */
[----:B------:R-:W-:-:S03]  /*c7a0*/  VIADD R241, R239, UR7 ;  /* 0x00000007eff17c36 */ /* 0x000fc60008000000 */
[----:B------:R-:W-:Y:S04]  /*c7b0*/  LDGSTS.E [R240+0x2280], desc[UR16][R156.64], P0 ;  /* 0x022800009cf07fae */ /* 0x000fe80008121850 */
[----:B------:R-:W4:Y:S04]  /*c7c0*/  LDL.64 R168, [R1+0x238] ;  /* 0x0002380001a87983 */ /* 0x000f280000100a00 */
[----:B------:R-:W4:Y:S04]  /*c7d0*/  LDL.64 R122, [R1+0x1f8] ;  /* 0x0001f800017a7983 */ /* 0x000f280000100a00 */
[----:B------:R-:W4:Y:S04]  /*c7e0*/  LDL.64 R94, [R1+0x1b8] ;  /* 0x0001b800015e7983 */ /* 0x000f280000100a00 */
        /* <DEDUP_REMOVED lines=9> */
[----:B------:R-:W3:Y:S04]  /*c880*/  LDL.64 R10, [R1+0xf8] ;  /* 0x0000f800010a7983 */ /* 0x000ee80000100a00 */
[----:B------:R-:W-:Y:S04]  /*c890*/  LDGSTS.E [R241+0x300], desc[UR16][R136.64], P0 ;  /* 0x0030000088f17fae */ /* 0x000fe80008121850 */
[----:B------:R-:W-:Y:S04]  /*c8a0*/  LDGSTS.E [R241+0x700], desc[UR16][R134.64], P0 ;  /* 0x0070000086f17fae */ /* 0x000fe80008121850 */
[----:B------:R-:W-:Y:S04]  /*c8b0*/  LDGSTS.E [R241+0xb00], desc[UR16][R184.64], P0 ;  /* 0x00b00000b8f17fae */ /* 0x000fe80008121850 */
[----:B------:R-:W3:Y:S04]  /*c8c0*/  LDL.LU.64 R136, [R1+0x760] ;  /* 0x0007600001887983 */ /* 0x000ee80000300a00 */
[----:B------:R-:W3:Y:S04]  /*c8d0*/  LDL.LU.64 R134, [R1+0x758] ;  /* 0x0007580001867983 */ /* 0x000ee80000300a00 */
[----:B------:R-:W3:Y:S04]  /*c8e0*/  LDL.LU.64 R184, [R1+0x750] ;  /* 0x0007500001b87983 */ /* 0x000ee80000300a00 */
        /* <DEDUP_REMOVED lines=11> */
[----:B------:R-:W4:Y:S04]  /*c9a0*/  LDL.LU.64 R108, [R1+0x720] ;  /* 0x00072000016c7983 */ /* 0x000f280000300a00 */
[----:B--2---:R-:W-:Y:S01]  /*c9b0*/  LDGSTS.E [R241+0x2700], desc[UR16][R92.64], P0 ;  /* 0x027000005cf17fae */ /* 0x004fe20008121850 */
[----:B------:R-:W-:-:S03]  /*c9c0*/  LOP3.LUT R239, R4, 0x70, RZ, 0x3c, !PT ;  /* 0x0000007004ef7812 */ /* 0x000fc600078e3cff */
[----:B------:R-:W-:Y:S04]  /*c9d0*/  LDGSTS.E [R241+0x2b00], desc[UR16][R28.64], P0 ;  /* 0x02b000001cf17fae */ /* 0x000fe80008121850 */
[----:B------:R-:W2:Y:S01]  /*c9e0*/  LDL.LU.64 R92, [R1+0x718] ;  /* 0x00071800015c7983 */ /* 0x000ea20000300a00 */
[----:B------:R-:W-:-:S03]  /*c9f0*/  VIADD R242, R239, UR7 ;  /* 0x00000007eff27c36 */ /* 0x000fc60008000000 */
[----:B------:R-:W-:Y:S04]  /*ca00*/  LDGSTS.E [R241+0x2f00], desc[UR16][R44.64], P0 ;  /* 0x02f000002cf17fae */ /* 0x000fe80008121850 */
[----:B------:R-:W-:Y:S04]  /*ca10*/  LDGSTS.E [R241+0x3300], desc[UR16][R60.64], P0 ;  /* 0x033000003cf17fae */ /* 0x000fe80008121850 */
[----:B------:R-:W-:Y:S04]  /*ca20*/  LDGSTS.E [R241+0x3700], desc[UR16][R76.64], P0 ;  /* 0x037000004cf17fae */ /* 0x000fe80008121850 */
[----:B--2---:R-:W-:Y:S04]  /*ca30*/  LDGSTS.E [R241+0x3b00], desc[UR16][R92.64], P0 ;  /* 0x03b000005cf17fae */ /* 0x004fe80008121850 */
[----:B----4-:R-:W-:Y:S04]  /*ca40*/  LDGSTS.E [R241+0x3f00], desc[UR16][R108.64], P0 ;  /* 0x03f000006cf17fae */ /* 0x010fe80008121850 */
[----:B------:R-:W-:Y:S04]  /*ca50*/  LDGSTS.E [R242+0x380], desc[UR16][R168.64], P0 ;  /* 0x00380000a8f27fae */ /* 0x000fe80008121850 */
[----:B------:R1:W-:Y:S04]  /*ca60*/  LDGSTS.E [R242+0x780], desc[UR16][R122.64], P0 ;  /* 0x007800007af27fae */ /* 0x0003e80008121850 */
[----:B------:R-:W-:Y:S04]  /*ca70*/  LDGSTS.E [R242+0xb80], desc[UR16][R94.64], P0 ;  /* 0x00b800005ef27fae */ /* 0x000fe80008121850 */
[----:B------:R-:W2:Y:S04]  /*ca80*/  LDL.LU.64 R168, [R1+0x710] ;  /* 0x0007100001a87983 */ /* 0x000ea80000300a00 */
[----:B------:R-:W1:Y:S04]  /*ca90*/  LDL.LU.64 R122, [R1+0x708] ;  /* 0x00070800017a7983 */ /* 0x000e680000300a00 */
[----:B------:R-:W4:Y:S04]  /*caa0*/  LDL.LU.64 R94, [R1+0x700] ;  /* 0x00070000015e7983 */ /* 0x000f280000300a00 */
[----:B------:R-:W-:Y:S04]  /*cab0*/  LDGSTS.E [R242+0xf80], desc[UR16][R12.64], P0 ;  /* 0x00f800000cf27fae */ /* 0x000fe80008121850 */
[----:B------:R-:W-:Y:S04]  /*cac0*/  LDGSTS.E [R242+0x1380], desc[UR16][R156.64], P0 ;  /* 0x013800009cf27fae */ /* 0x000fe80008121850 */
[----:B---3--:R-:W-:Y:S04]  /*cad0*/  LDGSTS.E [R242+0x1780], desc[UR16][R10.64], P0 ;  /* 0x017800000af27fae */ /* 0x008fe80008121850 */
[----:B------:R-:W3:Y:S04]  /*cae0*/  LDL.LU.64 R12, [R1+0x6f8] ;  /* 0x0006f800010c7983 */ /* 0x000ee80000300a00 */
[----:B------:R-:W2:Y:S04]  /*caf0*/  LDL.LU.64 R156, [R1+0x6f0] ;  /* 0x0006f000019c7983 */ /* 0x000ea80000300a00 */
[----:B------:R-:W4:Y:S04]  /*cb00*/  LDL.LU.64 R10, [R1+0x6e8] ;  /* 0x0006e800010a7983 */ /* 0x000f280000300a00 */
[----:B----4-:R-:W-:Y:S04]  /*cb10*/  LDGSTS.E [R242+0x1b80], desc[UR16][R10.64], P0 ;  /* 0x01b800000af27fae */ /* 0x010fe80008121850 */
[----:B------:R-:W-:Y:S04]  /*cb20*/  LDGSTS.E [R242+0x1f80], desc[UR16][R2.64], P0 ;  /* 0x01f8000002f27fae */ /* 0x000fe80008121850 */
[----:B--2---:R-:W-:Y:S04]  /*cb30*/  LDGSTS.E [R242+0x2380], desc[UR16][R156.64], P0 ;  /* 0x023800009cf27fae */ /* 0x004fe80008121850 */
[----:B------:R-:W2:Y:S04]  /*cb40*/  LDL.LU.64 R10, [R1+0x6e0] ;  /* 0x0006e000010a7983 */ /* 0x000ea80000300a00 */
[----:B---3--:R-:W-:Y:S04]  /*cb50*/  LDGSTS.E [R242+0x2780], desc[UR16][R12.64], P0 ;  /* 0x027800000cf27fae */ /* 0x008fe80008121850 */
[----:B------:R-:W-:Y:S04]  /*cb60*/  LDGSTS.E [R242+0x2b80], desc[UR16][R30.64], P0 ;  /* 0x02b800001ef27fae */ /* 0x000fe80008121850 */
[----:B------:R-:W-:Y:S04]  /*cb70*/  LDGSTS.E [R242+0x2f80], desc[UR16][R46.64], P0 ;  /* 0x02f800002ef27fae */ /* 0x000fe80008121850 */
[----:B------:R-:W-:Y:S04]  /*cb80*/  LDGSTS.E [R242+0x3380], desc[UR16][R62.64], P0 ;  /* 0x033800003ef27fae */ /* 0x000fe80008121850 */
[----:B------:R-:W-:Y:S04]  /*cb90*/  LDGSTS.E [R242+0x3780], desc[UR16][R78.64], P0 ;  /* 0x037800004ef27fae */ /* 0x000fe80008121850 */
[----:B------:R-:W-:Y:S01]  /*cba0*/  LDGSTS.E [R242+0x3b80], desc[UR16][R94.64], P0 ;  /* 0x03b800005ef27fae */ /* 0x000fe20008121850 */
[----:B------:R-:W-:Y:S01]  /*cbb0*/  IMAD.SHL.U32 R152, R152, 0x80, RZ ;  /* 0x0000008098987824 */ /* 0x000fe200078e00ff */
[----:B------:R-:W-:-:S03]  /*cbc0*/  SEL R251, R251, RZ, P1 ;  /* 0x000000fffbfb7207 */ /* 0x000fc60000800000 */
[----:B-1----:R-:W-:-:S04]  /*cbd0*/  IMAD.WIDE R122, R152, 0x4, R122 ;  /* 0x00000004987a7825 */ /* 0x002fc800078e027a */
[----:B------:R-:W-:Y:S01]  /*cbe0*/  IMAD.WIDE R168, R152, 0x4, R168 ;  /* 0x0000000498a87825 */ /* 0x000fe200078e02a8 */
[----:B--2---:R-:W-:Y:S04]  /*cbf0*/  LDGSTS.E [R242+0x3f80], desc[UR16][R10.64], P0 ;  /* 0x03f800000af27fae */ /* 0x004fe80008121850 */
[----:B------:R-:W0:Y:S01]  /*cc00*/  LDGDEPBAR ;  /* 0x00000000000079af */ /* 0x000e220000000000 */
[----:B------:R-:W-:Y:S01]  /*cc10*/  BAR.SYNC.DEFER_BLOCKING 0x0 ;  /* 0x0000000000007b1d */ /* 0x000fe20000010000 */
[----:B------:R-:W-:Y:S02]  /*cc20*/  ISETP.NE.U32.AND P0, PT, R251, RZ, PT ;  /* 0x000000fffb00720c */ /* 0x000fe40003f05070 */
[----:B------:R-:W-:-:S03]  /*cc30*/  SEL R251, R252, RZ, P1 ;  /* 0x000000fffcfb7207 */ /* 0x000fc60000800000 */
[----:B------:R-:W-:Y:S01]  /*cc40*/  @!PT LDS RZ, [RZ] ;  /* 0x00000000fffff984 */ /* 0x000fe20000000800 */
[----:B------:R-:W-:Y:S01]  /*cc50*/  @!PT LDS RZ, [RZ] ;  /* 0x00000000fffff984 */ /* 0x000fe20000000800 */
[----:B------:R-:W-:Y:S01]  /*cc60*/  @!PT LDS RZ, [RZ] ;  /* 0x00000000fffff984 */ /* 0x000fe20000000800 */
[----:B------:R-:W-:Y:S01]  /*cc70*/  LDGSTS.E [R244+0x38000], desc[UR16][R122.64], P3 ;  /* 0x380000007af47fae */ /* 0x000fe20009921850 */
[----:B------:R-:W-:Y:S02]  /*cc80*/  ISETP.NE.U32.AND P3, PT, R251, RZ, PT ;  /* 0x000000fffb00720c */ /* 0x000fe40003f65070 */
[----:B------:R-:W-:Y:S01]  /*cc90*/  SEL R251, R238, RZ, P1 ;  /* 0x000000ffeefb7207 */ /* 0x000fe20000800000 */
[----:B------:R-:W-:Y:S01]  /*cca0*/  IMAD.WIDE R238, R152, 0x4, R120 ;  /* 0x0000000498ee7825 */ /* 0x000fe200078e0278 */
[----:B------:R-:W-:Y:S01]  /*ccb0*/  SEL R120, R237, RZ, P1 ;  /* 0x000000ffed787207 */ /* 0x000fe20000800000 */
[----:B------:R-:W-:Y:S04]  /*ccc0*/  LDGSTS.E [R244+0x38008], desc[UR16][R168.64], P5 ;  /* 0x38008000a8f47fae */ /* 0x000fe8000a921850 */
[----:B------:R-:W2:Y:S04]  /*ccd0*/  LDL.LU R237, [R1+0x6d8] ;  /* 0x0006d80001ed7983 */ /* 0x000ea80000300800 */
[----:B------:R1:W-:Y:S04]  /*cce0*/  STL.64 [R1+0x278], R238 ;  /* 0x000278ee01007387 */ /* 0x0003e80000100a00 */
[----:B------:R3:W-:Y:S04]  /*ccf0*/  LDGSTS.E [R244+0x3a000], desc[UR16][R238.64], P4 ;  /* 0x3a000000eef47fae */ /* 0x0007e8000a121850 */
[----:B-1----:R-:W3:Y:S01]  /*cd00*/  LDL.LU.64 R238, [R1+0x6d0] ;  /* 0x0006d00001ee7983 */ /* 0x002ee20000300a00 */
[----:B------:R-:W-:-:S02]  /*cd10*/  ISETP.NE.U32.AND P4, PT, R120, RZ, PT ;  /* 0x000000ff7800720c */ /* 0x000fc40003f85070 */
[----:B------:R-:W-:Y:S02]  /*cd20*/  SEL R120, R233, RZ, P1 ;  /* 0x000000ffe9787207 */ /* 0x000fe40000800000 */
[----:B------:R-:W4:Y:S01]  /*cd30*/  LDL.LU R233, [R1+0x6cc] ;  /* 0x0006cc0001e97983 */ /* 0x000f220000300800 */
[----:B------:R-:W-:Y:S01]  /*cd40*/  ISETP.NE.U32.AND P5, PT, R251, RZ, PT ;  /* 0x000000fffb00720c */ /* 0x000fe20003fa5070 */
[----:B------:R-:W-:-:S04]  /*cd50*/  IMAD.WIDE R234, R152, 0x4, R234 ;  /* 0x0000000498ea7825 */ /* 0x000fc800078e02ea */
[----:B--2---:R-:W-:-:S04]  /*cd60*/  IMAD.WIDE R236, R152, 0x4, R236 ;  /* 0x0000000498ec7825 */ /* 0x004fc800078e02ec */
[----:B---3--:R-:W-:-:S05]  /*cd70*/  IMAD.WIDE R238, R152, 0x4, R238 ;  /* 0x0000000498ee7825 */ /* 0x008fca00078e02ee */
[----:B------:R1:W-:Y:S01]  /*cd80*/  LDGSTS.E [R244+0x3a008], desc[UR16][R238.64], P6 ;  /* 0x3a008000eef47fae */ /* 0x0003e2000b121850 */
[----:B------:R-:W-:Y:S02]  /*cd90*/  ISETP.NE.U32.AND P6, PT, R120, RZ, PT ;  /* 0x000000ff7800720c */ /* 0x000fe40003fc5070 */
[----:B------:R-:W-:Y:S01]  /*cda0*/  SEL R120, R231, RZ, P1 ;  /* 0x000000ffe7787207 */ /* 0x000fe20000800000 */
[----:B------:R1:W-:Y:S04]  /*cdb0*/  STL.64 [R1+0x280], R238 ;  /* 0x000280ee01007387 */ /* 0x0003e80000100a00 */
[----:B------:R-:W2:Y:S04]  /*cdc0*/  LDL.LU R231, [R1+0x6c8] ;  /* 0x0006c80001e77983 */ /* 0x000ea80000300800 */
[----:B------:R-:W-:Y:S01]  /*cdd0*/  LDGSTS.E [R244+0x3c000], desc[UR16][R236.64], P0 ;  /* 0x3c000000ecf47fae */ /* 0x000fe20008121850 */
[----:B------:R-:W-:-:S02]  /*cde0*/  ISETP.NE.U32.AND P0, PT, R120, RZ, PT ;  /* 0x000000ff7800720c */ /* 0x000fc40003f05070 */
[----:B------:R-:W-:Y:S01]  /*cdf0*/  SEL R120, R229, RZ, P1 ;  /* 0x000000ffe5787207 */ /* 0x000fe20000800000 */
[----:B------:R-:W-:Y:S04]  /*ce00*/  STL.64 [R1+0x2d8], R236 ;  /* 0x0002d8ec01007387 */ /* 0x000fe80000100a00 */
[----:B------:R-:W3:Y:S01]  /*ce10*/  LDL.LU R229, [R1+0x6c4] ;  /* 0x0006c40001e57983 */ /* 0x000ee20000300800 */
[----:B----4-:R-:W-:-:S03]  /*ce20*/  IMAD.WIDE R232, R152, 0x4, R232 ;  /* 0x0000000498e87825 */ /* 0x010fc600078e02e8 */
[----:B------:R-:W-:Y:S01]  /*ce30*/  LDGSTS.E [R244+0x3c008], desc[UR16][R234.64], P3 ;  /* 0x3c008000eaf47fae */ /* 0x000fe20009921850 */
[----:B------:R-:W-:Y:S02]  /*ce40*/  ISETP.NE.U32.AND P3, PT, R120, RZ, PT ;  /* 0x000000ff7800720c */ /* 0x000fe40003f65070 */
[----:B------:R-:W-:Y:S01]  /*ce50*/  SEL R120, R227, RZ, P1 ;  /* 0x000000ffe3787207 */ /* 0x000fe20000800000 */
[----:B------:R-:W-:Y:S04]  /*ce60*/  STL.64 [R1+0x2e8], R234 ;  /* 0x0002e8ea01007387 */ /* 0x000fe80000100a00 */
[----:B------:R-:W4:Y:S04]  /*ce70*/  LDL.LU R227, [R1+0x6c0] ;  /* 0x0006c00001e37983 */ /* 0x000f280000300800 */
[----:B------:R-:W-:Y:S01]  /*ce80*/  LDGSTS.E [R244+0x3e000], desc[UR16][R232.64], P5 ;  /* 0x3e000000e8f47fae */ /* 0x000fe2000a921850 */
[----:B------:R-:W-:-:S02]  /*ce90*/  ISETP.NE.U32.AND P5, PT, R120, RZ, PT ;  /* 0x000000ff7800720c */ /* 0x000fc40003fa5070 */
[----:B------:R-:W-:Y:S01]  /*cea0*/  SEL R120, R225, RZ, P1 ;  /* 0x000000ffe1787207 */ /* 0x000fe20000800000 */
[----:B------:R-:W-:Y:S04]  /*ceb0*/  STL.64 [R1+0x348], R232 ;  /* 0x000348e801007387 */ /* 0x000fe80000100a00 */
[----:B------:R-:W4:Y:S01]  /*cec0*/  LDL.LU R225, [R1+0x6bc] ;  /* 0x0006bc0001e17983 */ /* 0x000f220000300800 */
[----:B--2---:R-:W-:-:S05]  /*ced0*/  IMAD.WIDE R230, R152, 0x4, R230 ;  /* 0x0000000498e67825 */ /* 0x004fca00078e02e6 */
[----:B------:R-:W-:Y:S01]  /*cee0*/  LDGSTS.E [R244+0x3e008], desc[UR16][R230.64], P4 ;  /* 0x3e008000e6f47fae */ /* 0x000fe2000a121850 */
[----:B------:R-:W-:Y:S02]  /*cef0*/  ISETP.NE.U32.AND P4, PT, R120, RZ, PT ;  /* 0x000000ff7800720c */ /* 0x000fe40003f85070 */
[----:B------:R-:W-:Y:S01]  /*cf00*/  SEL R120, R223, RZ, P1 ;  /* 0x000000ffdf787207 */ /* 0x000fe20000800000 */
[----:B---3--:R-:W-:Y:S01]  /*cf10*/  IMAD.WIDE R228, R152, 0x4, R228 ;  /* 0x0000000498e47825 */ /* 0x008fe200078e02e4 */
[----:B------:R-:W-:Y:S04]  /*cf20*/  STL.64 [R1+0x350], R230 ;  /* 0x000350e601007387 */ /* 0x000fe80000100a00 */
[----:B------:R-:W1:Y:S04]  /*cf30*/  LDL.LU R223, [R1+0x6b8] ;  /* 0x0006b80001df7983 */ /* 0x000e680000300800 */
[----:B------:R-:W-:Y:S01]  /*cf40*/  LDGSTS.E [R245+0x38000], desc[UR16][R228.64], P6 ;  /* 0x38000000e4f57fae */ /* 0x000fe2000b121850 */
[----:B------:R-:W-:Y:S01]  /*cf50*/  ISETP.NE.U32.AND P6, PT, R120, RZ, PT ;  /* 0x000000ff7800720c */ /* 0x000fe20003fc5070 */
[----:B----4-:R-:W-:Y:S01]  /*cf60*/  IMAD.WIDE R226, R152, 0x4, R226 ;  /* 0x0000000498e27825 */ /* 0x010fe200078e02e2 */
[----:B------:R-:W-:-:S02]  /*cf70*/  SEL R120, R221, RZ, P1 ;  /* 0x000000ffdd787207 */ /* 0x000fc40000800000 */
[----:B------:R-:W2:Y:S04]  /*cf80*/  LDL.LU R221, [R1+0x6b4] ;  /* 0x0006b40001dd7983 */ /* 0x000ea80000300800 */
[----:B------:R-:W-:Y:S01]  /*cf90*/  LDGSTS.E [R245+0x38008], desc[UR16][R226.64], P0 ;  /* 0x38008000e2f57fae */ /* 0x000fe20008121850 */
[----:B------:R-:W-:Y:S01]  /*cfa0*/  ISETP.NE.U32.AND P0, PT, R120, RZ, PT ;  /* 0x000000ff7800720c */ /* 0x000fe20003f05070 */
[----:B------:R-:W-:Y:S01]  /*cfb0*/  IMAD.WIDE R120, R152, 0x4, R224 ;  /* 0x0000000498787825 */ /* 0x000fe200078e02e0 */
[----:B------:R-:W-:Y:S02]  /*cfc0*/  SEL R224, R219, RZ, P1 ;  /* 0x000000ffdbe07207 */ /* 0x000fe40000800000 */
[----:B------:R-:W3:Y:S04]  /*cfd0*/  LDL.LU R219, [R1+0x6b0] ;  /* 0x0006b00001db7983 */ /* 0x000ee80000300800 */
[----:B------:R-:W-:Y:S01]  /*cfe0*/  LDGSTS.E [R245+0x3a000], desc[UR16][R120.64], P3 ;  /* 0x3a00000078f57fae */ /* 0x000fe20009921850 */
[----:B------:R-:W-:Y:S01]  /*cff0*/  ISETP.NE.U32.AND P3, PT, R224, RZ, PT ;  /* 0x000000ffe000720c */ /* 0x000fe20003f65070 */
[----:B-1----:R-:W-:Y:S01]  /*d000*/  IMAD.WIDE R238, R152, 0x4, R222 ;  /* 0x0000000498ee7825 */ /* 0x002fe200078e02de */
[----:B------:R-:W-:-:S02]  /*d010*/  SEL R222, R217, RZ, P1 ;  /* 0x000000ffd9de7207 */ /* 0x000fc40000800000 */
[----:B------:R-:W4:Y:S04]  /*d020*/  LDL.LU R217, [R1+0x6ac] ;  /* 0x0006ac0001d97983 */ /* 0x000f280000300800 */
[----:B------:R-:W-:Y:S01]  /*d030*/  LDGSTS.E [R245+0x3a008], desc[UR16][R238.64], P5 ;  /* 0x3a008000eef57fae */ /* 0x000fe2000a921850 */
[----:B--2---:R-:W-:Y:S01]  /*d040*/  IMAD.WIDE R224, R152, 0x4, R220 ;  /* 0x0000000498e07825 */ /* 0x004fe200078e02dc */
[----:B------:R-:W-:Y:S02]  /*d050*/  SEL R220, R215, RZ, P1 ;  /* 0x000000ffd7dc7207 */ /* 0x000fe40000800000 */
[----:B------:R-:W2:Y:S01]  /*d060*/  LDL.LU R215, [R1+0x6a8] ;  /* 0x0006a80001d77983 */ /* 0x000ea20000300800 */
[----:B------:R-:W-:-:S03]  /*d070*/  ISETP.NE.U32.AND P5, PT, R222, RZ, PT ;  /* 0x000000ffde00720c */ /* 0x000fc60003fa5070 */
[----:B------:R-:W-:Y:S04]  /*d080*/  STL.64 [R1+0x2c0], R224 ;  /* 0x0002c0e001007387 */ /* 0x000fe80000100a00 */
[----:B------:R-:W-:Y:S01]  /*d090*/  LDGSTS.E [R245+0x3c000], desc[UR16][R224.64], P4 ;  /* 0x3c000000e0f57fae */ /* 0x000fe2000a121850 */
[----:B---3--:R-:W-:Y:S01]  /*d0a0*/  IMAD.WIDE R222, R152, 0x4, R218 ;  /* 0x0000000498de7825 */ /* 0x008fe200078e02da */
[----:B------:R-:W-:Y:S02]  /*d0b0*/  SEL R218, R213, RZ, P1 ;  /* 0x000000ffd5da7207 */ /* 0x000fe40000800000 */
[----:B------:R-:W3:Y:S01]  /*d0c0*/  LDL.LU R213, [R1+0x6a4] ;  /* 0x0006a40001d57983 */ /* 0x000ee20000300800 */
[----:B------:R-:W-:-:S03]  /*d0d0*/  ISETP.NE.U32.AND P4, PT, R220, RZ, PT ;  /* 0x000000ffdc00720c */ /* 0x000fc60003f85070 */
[----:B------:R-:W-:Y:S04]  /*d0e0*/  STL.64 [R1+0x2c8], R222 ;  /* 0x0002c8de01007387 */ /* 0x000fe80000100a00 */
[----:B------:R-:W-:Y:S01]  /*d0f0*/  LDGSTS.E [R245+0x3c008], desc[UR16][R222.64], P6 ;  /* 0x3c008000def57fae */ /* 0x000fe2000b121850 */
[----:B------:R-:W-:Y:S01]  /*d100*/  ISETP.NE.U32.AND P6, PT, R218, RZ, PT ;  /* 0x000000ffda00720c */ /* 0x000fe20003fc5070 */
[C---:B----4-:R-:W-:Y:S01]  /*d110*/  IMAD.WIDE R220, R152.reuse, 0x4, R216 ;  /* 0x0000000498dc7825 */ /* 0x050fe200078e02d8 */
[----:B------:R-:W-:Y:S02]  /*d120*/  SEL R216, R211, RZ, P1 ;  /* 0x000000ffd3d87207 */ /* 0x000fe40000800000 */
[----:B------:R-:W4:Y:S04]  /*d130*/  LDL.LU R211, [R1+0x6a0] ;  /* 0x0006a00001d37983 */ /* 0x000f280000300800 */
[----:B------:R-:W-:Y:S01]  /*d140*/  STL.64 [R1+0x330], R220 ;  /* 0x000330dc01007387 */ /* 0x000fe20000100a00 */
[----:B--2---:R-:W-:Y:S01]  /*d150*/  IMAD.WIDE R218, R152, 0x4, R214 ;  /* 0x0000000498da7825 */ /* 0x004fe200078e02d6 */
[----:B------:R-:W-:-:S02]  /*d160*/  SEL R214, R209, RZ, P1 ;  /* 0x000000ffd1d67207 */ /* 0x000fc40000800000 */
[----:B------:R-:W-:Y:S04]  /*d170*/  LDGSTS.E [R245+0x3e000], desc[UR16][R220.64], P0 ;  /* 0x3e000000dcf57fae */ /* 0x000fe80008121850 */
[----:B------:R-:W2:Y:S04]  /*d180*/  LDL.LU R209, [R1+0x69c] ;  /* 0x00069c0001d17983 */ /* 0x000ea80000300800 */
[----:B------:R-:W-:Y:S01]  /*d190*/  LDGSTS.E [R245+0x3e008], desc[UR16][R218.64], P3 ;  /* 0x3e008000daf57fae */ /* 0x000fe20009921850 */
[----:B------:R-:W-:Y:S01]  /*d1a0*/  ISETP.NE.U32.AND P3, PT, R214, RZ, PT ;  /* 0x000000ffd600720c */ /* 0x000fe20003f65070 */
[----:B---3--:R-:W-:Y:S01]  /*d1b0*/  IMAD.WIDE R212, R152, 0x4, R212 ;  /* 0x0000000498d47825 */ /* 0x008fe200078e02d4 */
[----:B------:R-:W-:Y:S01]  /*d1c0*/  SEL R214, R207, RZ, P1 ;  /* 0x000000ffcfd67207 */ /* 0x000fe20000800000 */
[----:B------:R-:W-:Y:S04]  /*d1d0*/  STL.64 [R1+0x338], R218 ;  /* 0x000338da01007387 */ /* 0x000fe80000100a00 */
[----:B------:R-:W-:Y:S01]  /*d1e0*/  LDGSTS.E [R246+0x38000], desc[UR16][R212.64], P5 ;  /* 0x38000000d4f67fae */ /* 0x000fe2000a921850 */
[----:B------:R-:W-:-:S02]  /*d1f0*/  ISETP.NE.U32.AND P5, PT, R214, RZ, PT ;  /* 0x000000ffd600720c */ /* 0x000fc40003fa5070 */
[----:B------:R-:W-:Y:S01]  /*d200*/  SEL R214, R205, RZ, P1 ;  /* 0x000000ffcdd67207 */ /* 0x000fe20000800000 */
[----:B------:R-:W3:Y:S04]  /*d210*/  LDL.LU R207, [R1+0x698] ;  /* 0x0006980001cf7983 */ /* 0x000ee80000300800 */
[----:B------:R-:W3:Y:S01]  /*d220*/  LDL.LU R205, [R1+0x694] ;  /* 0x0006940001cd7983 */ /* 0x000ee20000300800 */
[----:B------:R-:W-:Y:S01]  /*d230*/  ISETP.NE.U32.AND P0, PT, R216, RZ, PT ;  /* 0x000000ffd800720c */ /* 0x000fe20003f05070 */
[----:B----4-:R-:W-:-:S05]  /*d240*/  IMAD.WIDE R210, R152, 0x4, R210 ;  /* 0x0000000498d27825 */ /* 0x010fca00078e02d2 */
[----:B------:R-:W-:Y:S01]  /*d250*/  LDGSTS.E [R246+0x38008], desc[UR16][R210.64], P4 ;  /* 0x38008000d2f67fae */ /* 0x000fe2000a121850 */
[----:B------:R-:W-:Y:S02]  /*d260*/  ISETP.NE.U32.AND P4, PT, R214, RZ, PT ;  /* 0x000000ffd600720c */ /* 0x000fe40003f85070 */
[----:B------:R-:W-:Y:S02]  /*d270*/  SEL R214, R203, RZ, P1 ;  /* 0x000000ffcbd67207 */ /* 0x000fe40000800000 */
[----:B------:R-:W4:Y:S01]  /*d280*/  LDL.LU R203, [R1+0x690] ;  /* 0x0006900001cb7983 */ /* 0x000f220000300800 */
[----:B--2---:R-:W-:-:S05]  /*d290*/  IMAD.WIDE R208, R152, 0x4, R208 ;  /* 0x0000000498d07825 */ /* 0x004fca00078e02d0 */
[----:B------:R-:W-:Y:S01]  /*d2a0*/  LDGSTS.E [R246+0x3a000], desc[UR16][R208.64], P6 ;  /* 0x3a000000d0f67fae */ /* 0x000fe2000b121850 */
[----:B------:R-:W-:Y:S02]  /*d2b0*/  ISETP.NE.U32.AND P6, PT, R214, RZ, PT ;  /* 0x000000ffd600720c */ /* 0x000fe40003fc5070 */
[----:B------:R-:W-:Y:S02]  /*d2c0*/  SEL R214, R201, RZ, P1 ;  /* 0x000000ffc9d67207 */ /* 0x000fe40000800000 */
[----:B------:R-:W2:Y:S01]  /*d2d0*/  LDL.LU R201, [R1+0x68c] ;  /* 0x00068c0001c97983 */ /* 0x000ea20000300800 */
[C---:B---3--:R-:W-:Y:S01]  /*d2e0*/  IMAD.WIDE R216, R152.reuse, 0x4, R204 ;  /* 0x0000000498d87825 */ /* 0x048fe200078e02cc */
[----:B------:R-:W-:Y:S02]  /*d2f0*/  SEL R204, R199, RZ, P1 ;  /* 0x000000ffc7cc7207 */ /* 0x000fe40000800000 */
[----:B------:R-:W3:Y:S01]  /*d300*/  LDL.LU R199, [R1+0x688] ;  /* 0x0006880001c77983 */ /* 0x000ee20000300800 */
[----:B------:R-:W-:-:S05]  /*d310*/  IMAD.WIDE R206, R152, 0x4, R206 ;  /* 0x0000000498ce7825 */ /* 0x000fca00078e02ce */
[----:B------:R-:W-:Y:S01]  /*d320*/  LDGSTS.E [R246+0x3a008], desc[UR16][R206.64], P0 ;  /* 0x3a008000cef67fae */ /* 0x000fe20008121850 */
[----:B------:R-:W-:-:S03]  /*d330*/  ISETP.NE.U32.AND P0, PT, R214, RZ, PT ;  /* 0x000000ffd600720c */ /* 0x000fc60003f05070 */
[----:B------:R-:W-:Y:S01]  /*d340*/  LDGSTS.E [R246+0x3c000], desc[UR16][R216.64], P3 ;  /* 0x3c000000d8f67fae */ /* 0x000fe20009921850 */
[----:B------:R-:W-:-:S03]  /*d350*/  ISETP.NE.U32.AND P3, PT, R204, RZ, PT ;  /* 0x000000ffcc00720c */ /* 0x000fc60003f65070 */
[----:B------:R-:W-:Y:S01]  /*d360*/  STL.64 [R1+0x2a0], R216 ;  /* 0x0002a0d801007387 */ /* 0x000fe20000100a00 */
[C---:B----4-:R-:W-:Y:S01]  /*d370*/  IMAD.WIDE R214, R152.reuse, 0x4, R202 ;  /* 0x0000000498d67825 */ /* 0x050fe200078e02ca */
[----:B------:R-:W-:Y:S02]  /*d380*/  SEL R202, R197, RZ, P1 ;  /* 0x000000ffc5ca7207 */ /* 0x000fe40000800000 */
[----:B------:R-:W4:Y:S04]  /*d390*/  LDL.LU R197, [R1+0x684] ;  /* 0x0006840001c57983 */ /* 0x000f280000300800 */
[----:B------:R-:W-:Y:S04]  /*d3a0*/  STL.64 [R1+0x2a8], R214 ;  /* 0x0002a8d601007387 */ /* 0x000fe80000100a00 */
[----:B------:R-:W-:Y:S01]  /*d3b0*/  LDGSTS.E [R246+0x3c008], desc[UR16][R214.64], P5 ;  /* 0x3c008000d6f67fae */ /* 0x000fe2000a921850 */
[----:B--2---:R-:W-:Y:S01]  /*d3c0*/  IMAD.WIDE R204, R152, 0x4, R200 ;  /* 0x0000000498cc7825 */ /* 0x004fe200078e02c8 */
[----:B------:R-:W-:-:S02]  /*d3d0*/  SEL R200, R195, RZ, P1 ;  /* 0x000000ffc3c87207 */ /* 0x000fc40000800000 */
[----:B------:R-:W2:Y:S01]  /*d3e0*/  LDL.LU R195, [R1+0x680] ;  /* 0x0006800001c37983 */ /* 0x000ea20000300800 */
[----:B------:R-:W-:-:S03]  /*d3f0*/  ISETP.NE.U32.AND P5, PT, R202, RZ, PT ;  /* 0x000000ffca00720c */ /* 0x000fc60003fa5070 */
[----:B------:R1:W-:Y:S04]  /*d400*/  STL.64 [R1+0x320], R204 ;  /* 0x000320cc01007387 */ /* 0x0003e80000100a00 */
[----:B------:R1:W-:Y:S01]  /*d410*/  LDGSTS.E [R246+0x3e000], desc[UR16][R204.64], P4 ;  /* 0x3e000000ccf67fae */ /* 0x0003e2000a121850 */
[----:B---3--:R-:W-:Y:S01]  /*d420*/  IMAD.WIDE R202, R152, 0x4, R198 ;  /* 0x0000000498ca7825 */ /* 0x008fe200078e02c6 */
[----:B------:R-:W-:Y:S02]  /*d430*/  SEL R198, R193, RZ, P1 ;  /* 0x000000ffc1c67207 */ /* 0x000fe40000800000 */
[----:B------:R-:W3:Y:S01]  /*d440*/  LDL.LU R193, [R1+0x67c] ;  /* 0x00067c0001c17983 */ /* 0x000ee20000300800 */
[----:B------:R-:W-:-:S03]  /*d450*/  SEL R199, R191, RZ, P1 ;  /* 0x000000ffbfc77207 */ /* 0x000fc60000800000 */
[----:B------:R-:W-:Y:S01]  /*d460*/  LDGSTS.E [R246+0x3e008], desc[UR16][R202.64], P6 ;  /* 0x3e008000caf67fae */ /* 0x000fe2000b121850 */
[----:B------:R-:W-:Y:S02]  /*d470*/  ISETP.NE.U32.AND P6, PT, R198, RZ, PT ;  /* 0x000000ffc600720c */ /* 0x000fe40003fc5070 */
[----:B------:R-:W-:Y:S01]  /*d480*/  SEL R198, R125, RZ, P1 ;  /* 0x000000ff7dc67207 */ /* 0x000fe20000800000 */
[----:B------:R-:W-:Y:S04]  /*d490*/  STL.64 [R1+0x328], R202 ;  /* 0x000328ca01007387 */ /* 0x000fe80000100a00 */
[----:B------:R-:W3:Y:S04]  /*d4a0*/  LDL.LU R191, [R1+0x678] ;  /* 0x0006780001bf7983 */ /* 0x000ee80000300800 */
[----:B------:R-:W3:Y:S01]  /*d4b0*/  LDL.LU R125, [R1+0x674] ;  /* 0x00067400017d7983 */ /* 0x000ee20000300800 */
[----:B------:R-:W-:Y:S01]  /*d4c0*/  ISETP.NE.U32.AND P4, PT, R200, RZ, PT ;  /* 0x000000ffc800720c */ /* 0x000fe20003f85070 */
[----:B----4-:R-:W-:-:S05]  /*d4d0*/  IMAD.WIDE R196, R152, 0x4, R196 ;  /* 0x0000000498c47825 */ /* 0x010fca00078e02c4 */
[----:B------:R-:W-:Y:S01]  /*d4e0*/  LDGSTS.E [R247+0x38000], desc[UR16][R196.64], P0 ;  /* 0x38000000c4f77fae */ /* 0x000fe20008121850 */
[----:B------:R-:W-:Y:S01]  /*d4f0*/  ISETP.NE.U32.AND P0, PT, R199, RZ, PT ;  /* 0x000000ffc700720c */ /* 0x000fe20003f05070 */
[----:B--2---:R-:W-:Y:S01]  /*d500*/  IMAD.WIDE R194, R152, 0x4, R194 ;  /* 0x0000000498c27825 */ /* 0x004fe200078e02c2 */
[----:B------:R-:W-:-:S04]  /*d510*/  SEL R199, R189, RZ, P1 ;  /* 0x000000ffbdc77207 */ /* 0x000fc80000800000 */
[----:B------:R-:W-:Y:S01]  /*d520*/  LDGSTS.E [R247+0x38008], desc[UR16][R194.64], P3 ;  /* 0x38008000c2f77fae */ /* 0x000fe20009921850 */
[----:B------:R-:W-:Y:S02]  /*d530*/  ISETP.NE.U32.AND P3, PT, R198, RZ, PT ;  /* 0x000000ffc600720c */ /* 0x000fe40003f65070 */
[----:B------:R-:W-:Y:S02]  /*d540*/  SEL R198, R188, RZ, P1 ;  /* 0x000000ffbcc67207 */ /* 0x000fe40000800000 */
[----:B------:R-:W2:Y:S04]  /*d550*/  LDL.LU R188, [R1+0x670] ;  /* 0x0006700001bc7983 */ /* 0x000ea80000300800 */
[----:B------:R-:W2:Y:S01]  /*d560*/  LDL.LU R189, [R1+0x66c] ;  /* 0x00066c0001bd7983 */ /* 0x000ea20000300800 */
[----:B---3--:R-:W-:Y:S01]  /*d570*/  IMAD.WIDE R200, R152, 0x4, R124 ;  /* 0x0000000498c87825 */ /* 0x008fe200078e027c */
[----:B------:R-:W-:-:S02]  /*d580*/  SEL R124, R187, RZ, P1 ;  /* 0x000000ffbb7c7207 */ /* 0x000fc40000800000 */
[----:B------:R-:W3:Y:S01]  /*d590*/  LDL.LU R187, [R1+0x668] ;  /* 0x0006680001bb7983 */ /* 0x000ee20000300800 */
[----:B------:R-:W-:-:S04]  /*d5a0*/  IMAD.WIDE R192, R152, 0x4, R192 ;  /* 0x0000000498c07825 */ /* 0x000fc800078e02c0 */
[----:B------:R-:W-:Y:S01]  /*d5b0*/  IMAD.WIDE R190, R152, 0x4, R190 ;  /* 0x0000000498be7825 */ /* 0x000fe200078e02be */
[----:B------:R-:W-:Y:S01]  /*d5c0*/  LDGSTS.E [R247+0x3a000], desc[UR16][R192.64], P5 ;  /* 0x3a000000c0f77fae */ /* 0x000fe2000a921850 */
[----:B------:R-:W-:-:S03]  /*d5d0*/  SEL R125, R128, RZ, P1 ;  /* 0x000000ff807d7207 */ /* 0x000fc60000800000 */
[----:B------:R-:W-:Y:S04]  /*d5e0*/  LDGSTS.E [R247+0x3a008], desc[UR16][R190.64], P4 ;  /* 0x3a008000bef77fae */ /* 0x000fe8000a121850 */
[----:B------:R-:W-:Y:S01]  /*d5f0*/  LDGSTS.E [R247+0x3c000], desc[UR16][R200.64], P6 ;  /* 0x3c000000c8f77fae */ /* 0x000fe2000b121850 */
[----:B------:R-:W-:Y:S02]  /*d600*/  ISETP.NE.U32.AND P6, PT, R124, RZ, PT ;  /* 0x000000ff7c00720c */ /* 0x000fe40003fc5070 */
[----:B------:R-:W-:Y:S01]  /*d610*/  SEL R124, R129, RZ, P1 ;  /* 0x000000ff817c7207 */ /* 0x000fe20000800000 */
[----:B------:R-:W-:Y:S04]  /*d620*/  STL.64 [R1+0x290], R200 ;  /* 0x000290c801007387 */ /* 0x000fe80000100a00 */
[----:B------:R-:W4:Y:S04]  /*d630*/  LDL.LU R128, [R1+0x664] ;  /* 0x0006640001807983 */ /* 0x000f280000300800 */
[----:B------:R-:W4:Y:S01]  /*d640*/  LDL.LU R129, [R1+0x660] ;  /* 0x0006600001817983 */ /* 0x000f220000300800 */
[----:B------:R-:W-:-:S02]  /*d650*/  ISETP.NE.U32.AND P5, PT, R198, RZ, PT ;  /* 0x000000ffc600720c */ /* 0x000fc40003fa5070 */
[----:B------:R-:W-:Y:S01]  /*d660*/  ISETP.NE.U32.AND P4, PT, R199, RZ, PT ;  /* 0x000000ffc700720c */ /* 0x000fe20003f85070 */
[----:B--2---:R-:W-:-:S04]  /*d670*/  IMAD.WIDE R198, R152, 0x4, R188 ;  /* 0x0000000498c67825 */ /* 0x004fc800078e02bc */
[----:B------:R-:W-:Y:S01]  /*d680*/  IMAD.WIDE R188, R152, 0x4, R126 ;  /* 0x0000000498bc7825 */ /* 0x000fe200078e027e */
[----:B------:R-:W-:Y:S04]  /*d690*/  LDGSTS.E [R247+0x3c008], desc[UR16][R198.64], P0 ;  /* 0x3c008000c6f77fae */ /* 0x000fe80008121850 */
[----:B------:R-:W-:Y:S04]  /*d6a0*/  STL.64 [R1+0x298], R198 ;  /* 0x000298c601007387 */ /* 0x000fe80000100a00 */
[----:B------:R-:W-:Y:S01]  /*d6b0*/  LDGSTS.E [R247+0x3e000], desc[UR16][R188.64], P3 ;  /* 0x3e000000bcf77fae */ /* 0x000fe20009921850 */
[----:B------:R-:W-:Y:S01]  /*d6c0*/  ISETP.NE.U32.AND P3, PT, R124, RZ, PT ;  /* 0x000000ff7c00720c */ /* 0x000fe20003f65070 */
[----:B---3--:R-:W-:-:S02]  /*d6d0*/  IMAD.WIDE R126, R152, 0x4, R186 ;  /* 0x00000004987e7825 */ /* 0x008fc400078e02ba */
[----:B------:R-:W-:Y:S01]  /*d6e0*/  STL.64 [R1+0x310], R188 ;  /* 0x000310bc01007387 */ /* 0x000fe20000100a00 */
[----:B------:R-:W-:-:S03]  /*d6f0*/  SEL R124, R183, RZ, P1 ;  /* 0x000000ffb77c7207 */ /* 0x000fc60000800000 */
[----:B------:R2:W-:Y:S04]  /*d700*/  STL.64 [R1+0x318], R126 ;  /* 0x0003187e01007387 */ /* 0x0005e80000100a00 */
[----:B------:R-:W3:Y:S01]  /*d710*/  LDL.LU R183, [R1+0x65c] ;  /* 0x00065c0001b77983 */ /* 0x000ee20000300800 */
[----:B------:R-:W-:Y:S01]  /*d720*/  IMAD.WIDE R184, R152, 0x4, R184 ;  /* 0x0000000498b87825 */ /* 0x000fe200078e02b8 */
[----:B------:R-:W-:Y:S02]  /*d730*/  ISETP.NE.U32.AND P0, PT, R125, RZ, PT ;  /* 0x000000ff7d00720c */ /* 0x000fe40003f05070 */
[----:B------:R2:W-:Y:S01]  /*d740*/  LDGSTS.E [R247+0x3e008], desc[UR16][R126.64], P5 ;  /* 0x3e0080007ef77fae */ /* 0x0005e2000a921850 */
[----:B------:R-:W-:Y:S02]  /*d750*/  ISETP.NE.U32.AND P5, PT, R124, RZ, PT ;  /* 0x000000ff7c00720c */ /* 0x000fe40003fa5070 */
[----:B------:R-:W-:-:S02]  /*d760*/  SEL R125, R181, RZ, P1 ;  /* 0x000000ffb57d7207 */ /* 0x000fc40000800000 */
[----:B------:R-:W-:Y:S01]  /*d770*/  SEL R124, R131, RZ, P1 ;  /* 0x000000ff837c7207 */ /* 0x000fe20000800000 */
[----:B------:R-:W2:Y:S04]  /*d780*/  LDL.LU R181, [R1+0x658] ;  /* 0x0006580001b57983 */ /* 0x000ea80000300800 */
[----:B------:R-:W1:Y:S01]  /*d790*/  LDL.LU R131, [R1+0x654] ;  /* 0x0006540001837983 */ /* 0x000e620000300800 */
[----:B----4-:R-:W-:-:S05]  /*d7a0*/  IMAD.WIDE R128, R152, 0x4, R128 ;  /* 0x0000000498807825 */ /* 0x010fca00078e0280 */
[----:B------:R-:W-:Y:S01]  /*d7b0*/  LDGSTS.E [R248+0x38000], desc[UR16][R128.64], P4 ;  /* 0x3800000080f87fae */ /* 0x000fe2000a121850 */
[----:B------:R-:W-:-:S03]  /*d7c0*/  ISETP.NE.U32.AND P4, PT, R125, RZ, PT ;  /* 0x000000ff7d00720c */ /* 0x000fc60003f85070 */
[----:B------:R-:W-:Y:S01]  /*d7d0*/  LDGSTS.E [R248+0x38008], desc[UR16][R184.64], P6 ;  /* 0x38008000b8f87fae */ /* 0x000fe2000b121850 */
[----:B------:R-:W-:Y:S02]  /*d7e0*/  ISETP.NE.U32.AND P6, PT, R124, RZ, PT ;  /* 0x000000ff7c00720c */ /* 0x000fe40003fc5070 */
[----:B------:R-:W-:Y:S02]  /*d7f0*/  SEL R124, R178, RZ, P1 ;  /* 0x000000ffb27c7207 */ /* 0x000fe40000800000 */
[----:B------:R-:W4:Y:S01]  /*d800*/  LDL.LU R178, [R1+0x650] ;  /* 0x0006500001b27983 */ /* 0x000f220000300800 */
[----:B------:R-:W-:-:S03]  /*d810*/  SEL R125, R179, RZ, P1 ;  /* 0x000000ffb37d7207 */ /* 0x000fc60000800000 */
[----:B------:R-:W4:Y:S01]  /*d820*/  LDL.LU R179, [R1+0x64c] ;  /* 0x00064c0001b37983 */ /* 0x000f220000300800 */
[----:B---3--:R-:W-:-:S05]  /*d830*/  IMAD.WIDE R182, R152, 0x4, R182 ;  /* 0x0000000498b67825 */ /* 0x008fca00078e02b6 */
[----:B------:R-:W-:Y:S01]  /*d840*/  LDGSTS.E [R248+0x3a000], desc[UR16][R182.64], P0 ;  /* 0x3a000000b6f87fae */ /* 0x000fe20008121850 */
[----:B------:R-:W-:Y:S02]  /*d850*/  ISETP.NE.U32.AND P0, PT, R124, RZ, PT ;  /* 0x000000ff7c00720c */ /* 0x000fe40003f05070 */
[----:B------:R-:W-:Y:S02]  /*d860*/  SEL R124, R133, RZ, P1 ;  /* 0x000000ff857c7207 */ /* 0x000fe40000800000 */
[----:B------:R-:W3:Y:S01]  /*d870*/  LDL.LU R133, [R1+0x648] ;  /* 0x0006480001857983 */ /* 0x000ee20000300800 */
[----:B--2---:R-:W-:-:S04]  /*d880*/  IMAD.WIDE R180, R152, 0x4, R180 ;  /* 0x0000000498b47825 */ /* 0x004fc800078e02b4 */
[----:B-1----:R-:W-:Y:S01]  /*d890*/  IMAD.WIDE R204, R152, 0x4, R130 ;  /* 0x0000000498cc7825 */ /* 0x002fe200078e0282 */
[----:B------:R-:W-:Y:S01]  /*d8a0*/  LDGSTS.E [R248+0x3a008], desc[UR16][R180.64], P3 ;  /* 0x3a008000b4f87fae */ /* 0x000fe20009921850 */
[----:B------:R-:W-:-:S03]  /*d8b0*/  ISETP.NE.U32.AND P3, PT, R125, RZ, PT ;  /* 0x000000ff7d00720c */ /* 0x000fc60003f65070 */
[----:B------:R-:W-:Y:S01]  /*d8c0*/  LDGSTS.E [R248+0x3c000], desc[UR16][R204.64], P5 ;  /* 0x3c000000ccf87fae */ /* 0x000fe2000a921850 */
[----:B------:R-:W-:Y:S01]  /*d8d0*/  ISETP.NE.U32.AND P5, PT, R124, RZ, PT ;  /* 0x000000ff7c00720c */ /* 0x000fe20003fa5070 */
[----:B------:R-:W-:Y:S01]  /*d8e0*/  IMAD.WIDE R130, R152, 0x4, R134 ;  /* 0x0000000498827825 */ /* 0x000fe200078e0286 */
[----:B------:R-:W-:Y:S02]  /*d8f0*/  SEL R124, R176, RZ, P1 ;  /* 0x000000ffb07c7207 */ /* 0x000fe40000800000 */
[----:B------:R-:W2:Y:S01]  /*d900*/  LDL.LU R176, [R1+0x644] ;  /* 0x0006440001b07983 */ /* 0x000ea20000300800 */
[----:B------:R-:W-:-:S03]  /*d910*/  SEL R125, R177, RZ, P1 ;  /* 0x000000ffb17d7207 */ /* 0x000fc60000800000 */
[----:B------:R-:W2:Y:S01]  /*d920*/  LDL.LU R177, [R1+0x640] ;  /* 0x0006400001b17983 */ /* 0x000ea20000300800 */
[----:B----4-:R-:W-:-:S05]  /*d930*/  IMAD.WIDE R178, R152, 0x4, R178 ;  /* 0x0000000498b27825 */ /* 0x010fca00078e02b2 */
[----:B------:R-:W-:Y:S01]  /*d940*/  LDGSTS.E [R248+0x3c008], desc[UR16][R178.64], P4 ;  /* 0x3c008000b2f87fae */ /* 0x000fe2000a121850 */
[----:B------:R-:W-:Y:S02]  /*d950*/  ISETP.NE.U32.AND P4, PT, R124, RZ, PT ;  /* 0x000000ff7c00720c */ /* 0x000fe40003f85070 */
[----:B------:R-:W-:Y:S01]  /*d960*/  SEL R124, R175, RZ, P1 ;  /* 0x000000ffaf7c7207 */ /* 0x000fe20000800000 */
[----:B------:R-:W-:Y:S04]  /*d970*/  STL.64 [R1+0x288], R178 ;  /* 0x000288b201007387 */ /* 0x000fe80000100a00 */
[----:B------:R1:W-:Y:S04]  /*d980*/  STL.64 [R1+0x300], R130 ;  /* 0x0003008201007387 */ /* 0x0003e80000100a00 */
[----:B------:R-:W4:Y:S04]  /*d990*/  LDL.LU R175, [R1+0x63c] ;  /* 0x00063c0001af7983 */ /* 0x000f280000300800 */
[----:B------:R1:W-:Y:S01]  /*d9a0*/  LDGSTS.E [R248+0x3e000], desc[UR16][R130.64], P6 ;  /* 0x3e00000082f87fae */ /* 0x0003e2000b121850 */
[----:B------:R-:W-:-:S02]  /*d9b0*/  ISETP.NE.U32.AND P6, PT, R125, RZ, PT ;  /* 0x000000ff7d00720c */ /* 0x000fc40003fc5070 */
[----:B------:R-:W-:Y:S01]  /*d9c0*/  SEL R125, R138, RZ, P1 ;  /* 0x000000ff8a7d7207 */ /* 0x000fe20000800000 */
[----:B------:R-:W1:Y:S01]  /*d9d0*/  S2R R252, SR_TID.X ;  /* 0x0000000000fc7919 */ /* 0x000e620000002100 */
[----:B---3--:R-:W-:-:S05]  /*d9e0*/  IMAD.WIDE R126, R152, 0x4, R132 ;  /* 0x00000004987e7825 */ /* 0x008fca00078e0284 */
[----:B------:R3:W-:Y:S01]  /*d9f0*/  LDGSTS.E [R248+0x3e008], desc[UR16][R126.64], P0 ;  /* 0x3e0080007ef87fae */ /* 0x0007e20008121850 */
[----:B------:R-:W-:Y:S02]  /*da00*/  ISETP.NE.U32.AND P0, PT, R124, RZ, PT ;  /* 0x000000ff7c00720c */ /* 0x000fe40003f05070 */
[----:B------:R-:W-:Y:S01]  /*da10*/  SEL R124, R139, RZ, P1 ;  /* 0x000000ff8b7c7207 */ /* 0x000fe20000800000 */
[----:B------:R3:W-:Y:S04]  /*da20*/  STL.64 [R1+0x308], R126 ;  /* 0x0003087e01007387 */ /* 0x0007e80000100a00 */
[----:B------:R-:W3:Y:S04]  /*da30*/  LDL.LU R138, [R1+0x638] ;  /* 0x00063800018a7983 */ /* 0x000ee80000300800 */
[----:B------:R-:W3:Y:S01]  /*da40*/  LDL.LU R139, [R1+0x634] ;  /* 0x00063400018b7983 */ /* 0x000ee20000300800 */
[----:B-1----:R-:W-:Y:S01]  /*da50*/  SHF.R.U32.HI R251, RZ, 0x6, R252 ;  /* 0x00000006fffb7819 */ /* 0x002fe200000116fc */
[----:B--2---:R-:W-:-:S03]  /*da60*/  IMAD.WIDE R176, R152, 0x4, R176 ;  /* 0x0000000498b07825 */ /* 0x004fc600078e02b0 */
[----:B------:R-:W-:Y:S01]  /*da70*/  SGXT.U32 R251, R251, 0x1 ;  /* 0x00000001fbfb781a */ /* 0x000fe20000000000 */
[C---:B------:R-:W-:Y:S01]  /*da80*/  IMAD.WIDE R136, R152.reuse, 0x4, R136 ;  /* 0x0000000498887825 */ /* 0x040fe200078e0288 */
[----:B------:R-:W-:Y:S02]  /*da90*/  LDGSTS.E [R249+0x38000], desc[UR16][R176.64], P3 ;  /* 0x38000000b0f97fae */ /* 0x000fe40009921850 */
[----:B------:R-:W-:Y:S02]  /*daa0*/  LOP3.LUT R251, R251, 0x18, RZ, 0xfc, !PT ;  /* 0x00000018fbfb7812 */ /* 0x000fe400078efcff */
[----:B------:R-:W-:Y:S01]  /*dab0*/  LDGSTS.E [R249+0x38008], desc[UR16][R136.64], P5 ;  /* 0x3800800088f97fae */ /* 0x000fe2000a921850 */
[----:B----4-:R-:W-:-:S05]  /*dac0*/  IMAD.WIDE R174, R152, 0x4, R174 ;  /* 0x0000000498ae7825 */ /* 0x010fca00078e02ae */
[----:B------:R-:W-:Y:S01]  /*dad0*/  LDGSTS.E [R249+0x3a000], desc[UR16][R174.64], P4 ;  /* 0x3a000000aef97fae */ /* 0x000fe2000a121850 */
[----:B------:R-:W-:Y:S02]  /*dae0*/  ISETP.GE.AND P4, PT, R251, UR4, PT ;  /* 0x00000004fb007c0c */ /* 0x000fe4000bf86270 */
[----:B------:R-:W1:Y:S01]  /*daf0*/  S2R R251, SR_TID.X ;  /* 0x0000000000fb7919 */ /* 0x000e620000002100 */
[----:B------:R-:W-:Y:S01]  /*db00*/  SHF.R.U32.HI R252, RZ, 0x6, R252 ;  /* 0x00000006fffc7819 */ /* 0x000fe200000116fc */
[----:B------:R-:W-:-:S03]  /*db10*/  IMAD.WIDE R172, R152, 0x4, R172 ;  /* 0x0000000498ac7825 */ /* 0x000fc600078e02ac */
[----:B------:R-:W-:Y:S02]  /*db20*/  SGXT.U32 R252, R252, 0x1 ;  /* 0x00000001fcfc781a */ /* 0x000fe40000000000 */
[----:B------:R-:W-:Y:S02]  /*db30*/  LDGSTS.E [R249+0x3a008], desc[UR16][R172.64], P6 ;  /* 0x3a008000acf97fae */ /* 0x000fe4000b121850 */
[----:B------:R-:W-:-:S04]  /*db40*/  LOP3.LUT R252, R252, 0x1a, RZ, 0xfc, !PT ;  /* 0x0000001afcfc7812 */ /* 0x000fc800078efcff */
[----:B------:R-:W-:Y:S02]  /*db50*/  ISETP.GE.AND P6, PT, R252, UR4, PT ;  /* 0x00000004fc007c0c */ /* 0x000fe4000bfc6270 */
[----:B------:R-:W-:Y:S02]  /*db60*/  ISETP.NE.U32.AND P5, PT, R124, RZ, PT ;  /* 0x000000ff7c00720c */ /* 0x000fe40003fa5070 */
[----:B------:R-:W-:Y:S02]  /*db70*/  SEL R124, R153, RZ, P1 ;  /* 0x000000ff997c7207 */ /* 0x000fe40000800000 */
[----:B------:R-:W-:Y:S01]  /*db80*/  ISETP.NE.U32.AND P3, PT, R125, RZ, PT ;  /* 0x000000ff7d00720c */ /* 0x000fe20003f65070 */
[----:B------:R-:W-:Y:S01]  /*db90*/  IMAD.WIDE R202, R152, 0x4, R142 ;  /* 0x0000000498ca7825 */ /* 0x000fe200078e028e */
[----:B-1----:R-:W-:-:S03]  /*dba0*/  SHF.R.U32.HI R252, RZ, 0x6, R251 ;  /* 0x00000006fffc7819 */ /* 0x002fc600000116fb */
[----:B------:R-:W-:Y:S01]  /*dbb0*/  IMAD.WIDE R130, R152, 0x4, R140 ;  /* 0x0000000498827825 */ /* 0x000fe200078e028c */
[----:B------:R-:W2:Y:S01]  /*dbc0*/  LDL.LU R153, [R1+0x630] ;  /* 0x0006300001997983 */ /* 0x000ea20000300800 */
[----:B------:R-:W-:-:S04]  /*dbd0*/  SGXT.U32 R252, R252, 0x1 ;  /* 0x00000001fcfc781a */ /* 0x000fc80000000000 */
[----:B------:R-:W-:Y:S02]  /*dbe0*/  LOP3.LUT R252, R252, 0x3a, RZ, 0xfc, !PT ;  /* 0x0000003afcfc7812 */ /* 0x000fe400078efcff */
[----:B------:R-:W-:-:S04]  /*dbf0*/  SHF.R.U32.HI R251, RZ, 0x6, R251 ;  /* 0x00000006fffb7819 */ /* 0x000fc800000116fb */
[----:B------:R-:W-:-:S04]  /*dc00*/  SGXT.U32 R251, R251, 0x1 ;  /* 0x00000001fbfb781a */ /* 0x000fc80000000000 */
[----:B------:R-:W-:Y:S02]  /*dc10*/  LOP3.LUT R251, R251, 0x38, RZ, 0xfc, !PT ;  /* 0x00000038fbfb7812 */ /* 0x000fe400078efcff */
[----:B------:R-:W-:Y:S02]  /*dc20*/  SEL R125, RZ, 0x4, P4 ;  /* 0x00000004ff7d7807 */ /* 0x000fe40002000000 */
[----:B------:R-:W-:-:S04]  /*dc30*/  ISETP.GE.AND P4, PT, R251, UR4, PT ;  /* 0x00000004fb007c0c */ /* 0x000fc8000bf86270 */
[----:B---3--:R-:W-:Y:S02]  /*dc40*/  SEL R126, RZ, 0x4, P4 ;  /* 0x00000004ff7e7807 */ /* 0x008fe40002000000 */
[----:B------:R-:W-:Y:S01]  /*dc50*/  SEL R125, R125, RZ, P1 ;  /* 0x000000ff7d7d7207 */ /* 0x000fe20000800000 */
[C---:B------:R-:W-:Y:S01]  /*dc60*/  IMAD.WIDE R170, R152.reuse, 0x4, R170 ;  /* 0x0000000498aa7825 */ /* 0x040fe200078e02aa */
[----:B------:R-:W-:Y:S03]  /*dc70*/  STL.64 [R1+0x2f0], R130 ;  /* 0x0002f08201007387 */ /* 0x000fe60000100a00 */
[----:B------:R-:W-:-:S05]  /*dc80*/  IMAD.WIDE R200, R152, 0x4, R138 ;  /* 0x0000000498c87825 */ /* 0x000fca00078e028a */
[----:B------:R-:W-:Y:S01]  /*dc90*/  LDGSTS.E [R249+0x3c000], desc[UR16][R200.64], P0 ;  /* 0x3c000000c8f97fae */ /* 0x000fe20008121850 */
[----:B------:R-:W-:Y:S02]  /*dca0*/  ISETP.NE.U32.AND P0, PT, R124, RZ, PT ;  /* 0x000000ff7c00720c */ /* 0x000fe40003f05070 */
[----:B------:R-:W-:Y:S01]  /*dcb0*/  SEL R124, RZ, 0x4, P6 ;  /* 0x00000004ff7c7807 */ /* 0x000fe20003000000 */
[----:B------:R-:W-:Y:S01]  /*dcc0*/  LDGSTS.E [R249+0x3c008], desc[UR16][R202.64], P3 ;  /* 0x3c008000caf97fae */ /* 0x000fe20009921850 */
[----:B------:R-:W-:Y:S02]  /*dcd0*/  ISETP.GE.AND P6, PT, R252, UR4, PT ;  /* 0x00000004fc007c0c */ /* 0x000fe4000bfc6270 */
[----:B------:R-:W1:Y:S01]  /*dce0*/  S2R R252, SR_TID.X ;  /* 0x0000000000fc7919 */ /* 0x000e620000002100 */
[----:B------:R-:W-:Y:S02]  /*dcf0*/  SEL R124, R124, RZ, P1 ;  /* 0x000000ff7c7c7207 */ /* 0x000fe40000800000 */
[----:B------:R-:W-:Y:S01]  /*dd00*/  ISETP.NE.U32.AND P3, PT, R125, RZ, PT ;  /* 0x000000ff7d00720c */ /* 0x000fe20003f65070 */
[----:B------:R-:W-:Y:S01]  /*dd10*/  LDGSTS.E [R249+0x3e000], desc[UR16][R130.64], P5 ;  /* 0x3e00000082f97fae */ /* 0x000fe2000a921850 */
[----:B------:R-:W-:-:S02]  /*dd20*/  ISETP.NE.U32.AND P4, PT, R124, RZ, PT ;  /* 0x000000ff7c00720c */ /* 0x000fc40003f85070 */
[----:B------:R-:W-:Y:S02]  /*dd30*/  SEL R124, RZ, 0x4, P6 ;  /* 0x00000004ff7c7807 */ /* 0x000fe40003000000 */
[----:B-1----:R-:W-:-:S04]  /*dd40*/  SHF.R.U32.HI R252, RZ, 0x6, R252 ;  /* 0x00000006fffc7819 */ /* 0x002fc800000116fc */
[----:B------:R-:W-:-:S04]  /*dd50*/  SGXT.U32 R252, R252, 0x1 ;  /* 0x00000001fcfc781a */ /* 0x000fc80000000000 */
[----:B------:R-:W-:-:S04]  /*dd60*/  LOP3.LUT R252, R252, 0x58, RZ, 0xfc, !PT ;  /* 0x00000058fcfc7812 */ /* 0x000fc800078efcff */
[----:B------:R-:W-:Y:S02]  /*dd70*/  ISETP.GE.AND P6, PT, R252, UR4, PT ;  /* 0x00000004fc007c0c */ /* 0x000fe4000bfc6270 */
[----:B------:R-:W1:Y:S01]  /*dd80*/  S2R R252, SR_TID.X ;  /* 0x0000000000fc7919 */ /* 0x000e620000002100 */
[----:B------:R-:W-:-:S04]  /*dd90*/  SEL R125, R126, RZ, P1 ;  /* 0x000000ff7e7d7207 */ /* 0x000fc80000800000 */
[----:B------:R-:W-:Y:S02]  /*dda0*/  ISETP.NE.U32.AND P5, PT, R125, RZ, PT ;  /* 0x000000ff7d00720c */ /* 0x000fe40003fa5070 */
[----:B------:R-:W-:Y:S02]  /*ddb0*/  SEL R125, R124, RZ, P1 ;  /* 0x000000ff7c7d7207 */ /* 0x000fe40000800000 */
[----:B------:R-:W-:Y:S02]  /*ddc0*/  SEL R124, RZ, 0x4, P6 ;  /* 0x00000004ff7c7807 */ /* 0x000fe40003000000 */
[----:B-1----:R-:W-:-:S04]  /*ddd0*/  SHF.R.U32.HI R251, RZ, 0x6, R252 ;  /* 0x00000006fffb7819 */ /* 0x002fc800000116fc */
[----:B------:R-:W-:-:S04]  /*dde0*/  SGXT.U32 R251, R251, 0x1 ;  /* 0x00000001fbfb781a */ /* 0x000fc80000000000 */
[----:B------:R-:W-:-:S04]  /*ddf0*/  LOP3.LUT R251, R251, 0x5a, RZ, 0xfc, !PT ;  /* 0x0000005afbfb7812 */ /* 0x000fc800078efcff */
[----:B------:R-:W-:Y:S02]  /*de00*/  ISETP.GE.AND P6, PT, R251, UR4, PT ;  /* 0x00000004fb007c0c */ /* 0x000fe4000bfc6270 */
[----:B------:R-:W1:Y:S01]  /*de10*/  S2R R251, SR_TID.X ;  /* 0x0000000000fb7919 */ /* 0x000e620000002100 */
[----:B------:R-:W-:Y:S01]  /*de20*/  SHF.R.U32.HI R252, RZ, 0x6, R252 ;  /* 0x00000006fffc7819 */ /* 0x000fe200000116fc */
[----:B------:R-:W-:-:S03]  /*de30*/  IMAD.WIDE R126, R152, 0x4, R144 ;  /* 0x00000004987e7825 */ /* 0x000fc600078e0290 */
[----:B------:R-:W-:Y:S02]  /*de40*/  SGXT.U32 R252, R252, 0x1 ;  /* 0x00000001fcfc781a */ /* 0x000fe40000000000 */
[----:B------:R3:W-:Y:S02]  /*de50*/  LDGSTS.E [R249+0x3e008], desc[UR16][R126.64], P0 ;  /* 0x3e0080007ef97fae */ /* 0x0007e40008121850 */
[----:B------:R-:W-:Y:S02]  /*de60*/  LOP3.LUT R252, R252, 0x78, RZ, 0xfc, !PT ;  /* 0x00000078fcfc7812 */ /* 0x000fe400078efcff */
[----:B------:R-:W-:Y:S02]  /*de70*/  LDGSTS.E [R250+0x38000], desc[UR16][R170.64], P3 ;  /* 0x38000000aafa7fae */ /* 0x000fe40009921850 */
[----:B------:R-:W-:Y:S02]  /*de80*/  ISETP.GE.AND P3, PT, R252, UR4, PT ;  /* 0x00000004fc007c0c */ /* 0x000fe4000bf66270 */
[----:B------:R-:W-:-:S02]  /*de90*/  SEL R124, R124, RZ, P1 ;  /* 0x000000ff7c7c7207 */ /* 0x000fc40000800000 */
[----:B------:R-:W-:Y:S02]  /*dea0*/  ISETP.NE.U32.AND P0, PT, R125, RZ, PT ;  /* 0x000000ff7d00720c */ /* 0x000fe40003f05070 */
[----:B------:R-:W-:Y:S02]  /*deb0*/  SEL R125, RZ, 0x4, P6 ;  /* 0x00000004ff7d7807 */ /* 0x000fe40003000000 */
[----:B------:R-:W-:Y:S02]  /*dec0*/  ISETP.NE.U32.AND P6, PT, R124, RZ, PT ;  /* 0x000000ff7c00720c */ /* 0x000fe40003fc5070 */
[----:B-1----:R-:W-:-:S04]  /*ded0*/  SHF.R.U32.HI R252, RZ, 0x6, R251 ;  /* 0x00000006fffc7819 */ /* 0x002fc800000116fb */
[----:B------:R-:W-:-:S04]  /*dee0*/  SGXT.U32 R252, R252, 0x1 ;  /* 0x00000001fcfc781a */ /* 0x000fc80000000000 */
[----:B------:R-:W-:Y:S02]  /*def0*/  LOP3.LUT R252, R252, 0x1c, RZ, 0xfc, !PT ;  /* 0x0000001cfcfc7812 */ /* 0x000fe400078efcff */
[----:B------:R-:W-:Y:S02]  /*df00*/  SEL R124, RZ, 0x4, P3 ;  /* 0x00000004ff7c7807 */ /* 0x000fe40001800000 */
[----:B------:R-:W-:Y:S02]  /*df10*/  ISETP.GE.AND P3, PT, R252, UR4, PT ;  /* 0x00000004fc007c0c */ /* 0x000fe4000bf66270 */
[----:B------:R-:W1:Y:S01]  /*df20*/  S2R R252, SR_TID.X ;  /* 0x0000000000fc7919 */ /* 0x000e620000002100 */
[----:B------:R3:W-:Y:S02]  /*df30*/  STL.64 [R1+0x2f8], R126 ;  /* 0x0002f87e01007387 */ /* 0x0007e40000100a00 */
[----:B---3--:R-:W-:Y:S02]  /*df40*/  SEL R126, RZ, 0x4, P3 ;  /* 0x00000004ff7e7807 */ /* 0x008fe40001800000 */
[----:B-1----:R-:W-:-:S04]  /*df50*/  SHF.R.U32.HI R252, RZ, 0x6, R252 ;  /* 0x00000006fffc7819 */ /* 0x002fc800000116fc */
[----:B------:R-:W-:-:S04]  /*df60*/  SGXT.U32 R252, R252, 0x1 ;  /* 0x00000001fcfc781a */ /* 0x000fc80000000000 */
[----:B------:R-:W-:-:S04]  /*df70*/  LOP3.LUT R252, R252, 0x1e, RZ, 0xfc, !PT ;  /* 0x0000001efcfc7812 */ /* 0x000fc800078efcff */
[----:B------:R-:W-:Y:S02]  /*df80*/  ISETP.GE.AND P3, PT, R252, UR4, PT ;  /* 0x00000004fc007c0c */ /* 0x000fe4000bf66270 */
[----:B------:R-:W1:Y:S01]  /*df90*/  S2R R252, SR_TID.X ;  /* 0x0000000000fc7919 */ /* 0x000e620000002100 */
[----:B------:R-:W3:Y:S01]  /*dfa0*/  S2R R237, SR_TID.X ;  /* 0x0000000000ed7919 */ /* 0x000ee20000002100 */
[----:B------:R-:W-:Y:S01]  /*dfb0*/  SHF.R.U32.HI R251, RZ, 0x6, R251 ;  /* 0x00000006fffb7819 */ /* 0x000fe200000116fb */
[----:B------:R-:W-:-:S03]  /*dfc0*/  IMAD.WIDE R148, R152, 0x4, R148 ;  /* 0x0000000498947825 */ /* 0x000fc600078e0294 */
[----:B------:R-:W-:Y:S01]  /*dfd0*/  SGXT.U32 R251, R251, 0x1 ;  /* 0x00000001fbfb781a */ /* 0x000fe20000000000 */
[----:B------:R-:W-:Y:S01]  /*dfe0*/  IMAD.WIDE R150, R152, 0x4, R150 ;  /* 0x0000000498967825 */ /* 0x000fe200078e0296 */
[----:B------:R-:W-:Y:S02]  /*dff0*/  LDGSTS.E [R250+0x38008], desc[UR16][R148.64], P4 ;  /* 0x3800800094fa7fae */ /* 0x000fe4000a121850 */
[----:B------:R-:W-:Y:S02]  /*e000*/  LOP3.LUT R251, R251, 0x7a, RZ, 0xfc, !PT ;  /* 0x0000007afbfb7812 */ /* 0x000fe400078efcff */
[----:B------:R-:W-:Y:S01]  /*e010*/  SEL R125, R125, RZ, P1 ;  /* 0x000000ff7d7d7207 */ /* 0x000fe20000800000 */
[----:B------:R-:W-:Y:S01]  /*e020*/  LDGSTS.E [R250+0x3a000], desc[UR16][R150.64], P5 ;  /* 0x3a00000096fa7fae */ /* 0x000fe2000a921850 */
[----:B------:R-:W-:Y:S02]  /*e030*/  ISETP.GE.AND P4, PT, R251, UR4, PT ;  /* 0x00000004fb007c0c */ /* 0x000fe4000bf86270 */
[----:B------:R-:W-:-:S02]  /*e040*/  SEL R124, R124, RZ, P1 ;  /* 0x000000ff7c7c7207 */ /* 0x000fc40000800000 */
[----:B------:R-:W-:Y:S02]  /*e050*/  SEL R127, RZ, 0x4, P4 ;  /* 0x00000004ff7f7807 */ /* 0x000fe40002000000 */
[----:B------:R-:W-:Y:S02]  /*e060*/  ISETP.NE.U32.AND P5, PT, R125, RZ, PT ;  /* 0x000000ff7d00720c */ /* 0x000fe40003fa5070 */
[----:B------:R-:W-:Y:S01]  /*e070*/  ISETP.NE.U32.AND P4, PT, R124, RZ, PT ;  /* 0x000000ff7c00720c */ /* 0x000fe20003f85070 */
[----:B------:R-:W-:Y:S01]  /*e080*/  IMAD.WIDE R124, R152, 0x4, R154 ;  /* 0x00000004987c7825 */ /* 0x000fe200078e029a */
[----:B-1----:R-:W-:-:S03]  /*e090*/  SHF.R.U32.HI R252, RZ, 0x6, R252 ;  /* 0x00000006fffc7819 */ /* 0x002fc600000116fc */
[----:B------:R-:W-:Y:S01]  /*e0a0*/  IMAD.WIDE R188, R152, 0x4, R158 ;  /* 0x0000000498bc7825 */ /* 0x000fe200078e029e */
[----:B------:R-:W-:Y:S01]  /*e0b0*/  SEL R127, R127, RZ, P1 ;  /* 0x000000ff7f7f7207 */ /* 0x000fe20000800000 */
[----:B------:R-:W-:Y:S01]  /*e0c0*/  LDGSTS.E [R250+0x3a008], desc[UR16][R124.64], P0 ;  /* 0x3a0080007cfa7fae */ /* 0x000fe20008121850 */
[----:B------:R-:W-:Y:S01]  /*e0d0*/  SGXT.U32 R252, R252, 0x1 ;  /* 0x00000001fcfc781a */ /* 0x000fe20000000000 */
[----:B------:R-:W-:Y:S02]  /*e0e0*/  IMAD.WIDE R132, R152, 0x4, R162 ;  /* 0x0000000498847825 */ /* 0x000fe400078e02a2 */
[----:B------:R-:W-:Y:S01]  /*e0f0*/  LDGSTS.E [R250+0x3c000], desc[UR16][R188.64], P6 ;  /* 0x3c000000bcfa7fae */ /* 0x000fe2000b121850 */
[----:B------:R-:W-:Y:S01]  /*e100*/  LOP3.LUT R252, R252, 0x3c, RZ, 0xfc, !PT ;  /* 0x0000003cfcfc7812 */ /* 0x000fe200078efcff */
[----:B------:R-:W-:Y:S01]  /*e110*/  IMAD.WIDE R130, R152, 0x4, R160 ;  /* 0x0000000498827825 */ /* 0x000fe200078e02a0 */
[----:B------:R-:W-:Y:S02]  /*e120*/  ISETP.NE.U32.AND P0, PT, R127, RZ, PT ;  /* 0x000000ff7f00720c */ /* 0x000fe40003f05070 */
[----:B------:R-:W-:Y:S01]  /*e130*/  ISETP.GE.AND P6, PT, R252, UR4, PT ;  /* 0x00000004fc007c0c */ /* 0x000fe2000bfc6270 */
[----:B------:R-:W-:Y:S01]  /*e140*/  STL.64 [R1+0x2d0], R132 ;  /* 0x0002d08401007387 */ /* 0x000fe20000100a00 */
[----:B---3--:R-:W-:-:S02]  /*e150*/  SHF.R.U32.HI R252, RZ, 0x6, R237 ;  /* 0x00000006fffc7819 */ /* 0x008fc400000116ed */
[--C-:B------:R-:W-:Y:S01]  /*e160*/  SHF.R.U32.HI R251, RZ, 0x6, R237.reuse ;  /* 0x00000006fffb7819 */ /* 0x100fe200000116ed */
[----:B------:R1:W-:Y:S01]  /*e170*/  STL.64 [R1+0x2e0], R130 ;  /* 0x0002e08201007387 */ /* 0x0003e20000100a00 */
[----:B------:R-:W-:-:S03]  /*e180*/  SHF.R.U32.HI R237, RZ, 0x6, R237 ;  /* 0x00000006ffed7819 */ /* 0x000fc600000116ed */
[----:B------:R-:W3:Y:S01]  /*e190*/  LDL.LU.64 R244, [R1+0x270] ;  /* 0x0002700001f47983 */ /* 0x000ee20000300a00 */
[----:B------:R-:W-:Y:S01]  /*e1a0*/  SGXT.U32 R237, R237, 0x1 ;  /* 0x00000001eded781a */ /* 0x000fe20000000000 */
[----:B------:R-:W-:Y:S02]  /*e1b0*/  IMAD.WIDE R198, R152, 0x4, R146 ;  /* 0x0000000498c67825 */ /* 0x000fe400078e0292 */
[----:B------:R-:W4:Y:S04]  /*e1c0*/  LDL.LU.64 R216, [R1+0x230] ;  /* 0x0002300001d87983 */ /* 0x000f280000300a00 */
[----:B------:R-:W4:Y:S01]  /*e1d0*/  LDL.LU.64 R218, [R1+0x1f0] ;  /* 0x0001f00001da7983 */ /* 0x000f220000300a00 */
[----:B------:R-:W-:-:S03]  /*e1e0*/  LOP3.LUT R237, R237, 0x3e, RZ, 0xfc, !PT ;  /* 0x0000003eeded7812 */ /* 0x000fc600078efcff */
[----:B------:R-:W4:Y:S04]  /*e1f0*/  LDL.LU.64 R220, [R1+0x1b0] ;  /* 0x0001b00001dc7983 */ /* 0x000f280000300a00 */
[----:B------:R-:W4:Y:S04]  /*e200*/  LDL.LU.64 R222, [R1+0x170] ;  /* 0x0001700001de7983 */ /* 0x000f280000300a00 */
[----:B------:R-:W4:Y:S04]  /*e210*/  LDL.LU.64 R224, [R1+0x130] ;  /* 0x0001300001e07983 */ /* 0x000f280000300a00 */
[----:B------:R-:W4:Y:S04]  /*e220*/  LDL.LU.64 R230, [R1+0xf0] ;  /* 0x0000f00001e67983 */ /* 0x000f280000300a00 */
[----:B------:R-:W-:Y:S04]  /*e230*/  LDGSTS.E [R250+0x3c008], desc[UR16][R198.64], P5 ;  /* 0x3c008000c6fa7fae */ /* 0x000fe8000a921850 */
[----:B------:R-:W4:Y:S04]  /*e240*/  LDL.LU.64 R232, [R1+0xb0] ;  /* 0x0000b00001e87983 */ /* 0x000f280000300a00 */
[----:B------:R-:W-:Y:S04]  /*e250*/  LDGSTS.E [R250+0x3e000], desc[UR16][R132.64], P4 ;  /* 0x3e00000084fa7fae */ /* 0x000fe8000a121850 */
[----:B------:R1:W-:Y:S01]  /*e260*/  LDGSTS.E [R250+0x3e008], desc[UR16][R130.64], P0 ;  /* 0x3e00800082fa7fae */ /* 0x0003e20008121850 */
[----:B------:R-:W-:-:S03]  /*e270*/  ISETP.GE.AND P0, PT, R237, UR4, PT ;  /* 0x00000004ed007c0c */ /* 0x000fc6000bf06270 */
[----:B------:R-:W4:Y:S04]  /*e280*/  LDL.LU.64 R234, [R1+0x70] ;  /* 0x0000700001ea7983 */ /* 0x000f280000300a00 */
[----:B------:R-:W4:Y:S01]  /*e290*/  LDL.LU.64 R236, [R1+0x30] ;  /* 0x0000300001ec7983 */ /* 0x000f220000300a00 */
[----:B------:R-:W-:-:S04]  /*e2a0*/  SGXT.U32 R252, R252, 0x1 ;  /* 0x00000001fcfc781a */ /* 0x000fc80000000000 */
[----:B------:R-:W-:-:S04]  /*e2b0*/  LOP3.LUT R252, R252, 0x5e, RZ, 0xfc, !PT ;  /* 0x0000005efcfc7812 */ /* 0x000fc800078efcff */
[----:B------:R-:W-:Y:S02]  /*e2c0*/  ISETP.GE.AND P4, PT, R252, UR4, PT ;  /* 0x00000004fc007c0c */ /* 0x000fe4000bf86270 */
[----:B------:R-:W2:Y:S01]  /*e2d0*/  S2R R252, SR_TID.X ;  /* 0x0000000000fc7919 */ /* 0x000ea20000002100 */
[----:B------:R-:W-:Y:S02]  /*e2e0*/  SGXT.U32 R251, R251, 0x1 ;  /* 0x00000001fbfb781a */ /* 0x000fe40000000000 */
[----:B------:R-:W-:Y:S02]  /*e2f0*/  SEL R126, R126, RZ, P1 ;  /* 0x000000ff7e7e7207 */ /* 0x000fe40000800000 */
[----:B------:R-:W-:Y:S02]  /*e300*/  LOP3.LUT R251, R251, 0x5c, RZ, 0xfc, !PT ;  /* 0x0000005cfbfb7812 */ /* 0x000fe400078efcff */
[----:B------:R-:W-:Y:S02]  /*e310*/  SEL R127, RZ, 0x4, P3 ;  /* 0x00000004ff7f7807 */ /* 0x000fe40001800000 */
[----:B------:R-:W-:-:S02]  /*e320*/  ISETP.NE.U32.AND P3, PT, R126, RZ, PT ;  /* 0x000000ff7e00720c */ /* 0x000fc40003f65070 */
[----:B------:R-:W-:Y:S02]  /*e330*/  SEL R126, RZ, 0x4, P6 ;  /* 0x00000004ff7e7807 */ /* 0x000fe40003000000 */
[----:B------:R-:W-:Y:S02]  /*e340*/  ISETP.GE.AND P6, PT, R251, UR4, PT ;  /* 0x00000004fb007c0c */ /* 0x000fe4000bfc6270 */
[----:B------:R-:W-:Y:S02]  /*e350*/  SEL R127, R127, RZ, P1 ;  /* 0x000000ff7f7f7207 */ /* 0x000fe40000800000 */
[----:B------:R-:W-:Y:S02]  /*e360*/  SEL R126, R126, RZ, P1 ;  /* 0x000000ff7e7e7207 */ /* 0x000fe40000800000 */
[----:B------:R-:W-:Y:S02]  /*e370*/  ISETP.NE.U32.AND P5, PT, R127, RZ, PT ;  /* 0x000000ff7f00720c */ /* 0x000fe40003fa5070 */
[----:B------:R-:W-:-:S02]  /*e380*/  SEL R127, RZ, 0x4, P0 ;  /* 0x00000004ff7f7807 */ /* 0x000fc40000000000 */
[--C-:B--2---:R-:W-:Y:S02]  /*e390*/  SHF.R.U32.HI R251, RZ, 0x6, R252.reuse ;  /* 0x00000006fffb7819 */ /* 0x104fe400000116fc */
[----:B------:R-:W-:Y:S02]  /*e3a0*/  SHF.R.U32.HI R252, RZ, 0x6, R252 ;  /* 0x00000006fffc7819 */ /* 0x000fe400000116fc */
[----:B------:R-:W-:Y:S02]  /*e3b0*/  SGXT.U32 R251, R251, 0x1 ;  /* 0x00000001fbfb781a */ /* 0x000fe40000000000 */
[----:B------:R-:W-:Y:S02]  /*e3c0*/  SGXT.U32 R252, R252, 0x1 ;  /* 0x00000001fcfc781a */ /* 0x000fe40000000000 */
[----:B------:R-:W-:Y:S02]  /*e3d0*/  LOP3.LUT R251, R251, 0x7c, RZ, 0xfc, !PT ;  /* 0x0000007cfbfb7812 */ /* 0x000fe400078efcff */
[----:B------:R-:W-:-:S02]  /*e3e0*/  LOP3.LUT R252, R252, 0x7e, RZ, 0xfc, !PT ;  /* 0x0000007efcfc7812 */ /* 0x000fc400078efcff */
[----:B------:R-:W-:Y:S02]  /*e3f0*/  ISETP.NE.U32.AND P0, PT, R126, RZ, PT ;  /* 0x000000ff7e00720c */ /* 0x000fe40003f05070 */
[----:B------:R-:W-:Y:S02]  /*e400*/  SEL R126, RZ, 0x4, P6 ;  /* 0x00000004ff7e7807 */ /* 0x000fe40003000000 */
[----:B------:R-:W-:Y:S02]  /*e410*/  ISETP.GE.AND P6, PT, R251, UR4, PT ;  /* 0x00000004fb007c0c */ /* 0x000fe4000bfc6270 */
[----:B-1----:R-:W-:Y:S02]  /*e420*/  SEL R130, RZ, 0x4, P4 ;  /* 0x00000004ff827807 */ /* 0x002fe40002000000 */
[----:B------:R-:W-:Y:S02]  /*e430*/  ISETP.GE.AND P4, PT, R252, UR4, PT ;  /* 0x00000004fc007c0c */ /* 0x000fe4000bf86270 */
[----:B------:R-:W-:-:S02]  /*e440*/  SEL R127, R127, RZ, P1 ;  /* 0x000000ff7f7f7207 */ /* 0x000fc40000800000 */
[----:B------:R-:W-:Y:S02]  /*e450*/  SEL R126, R126, RZ, P1 ;  /* 0x000000ff7e7e7207 */ /* 0x000fe40000800000 */
[----:B------:R-:W-:Y:S01]  /*e460*/  SEL R132, RZ, 0x4, P6 ;  /* 0x00000004ff847807 */ /* 0x000fe20003000000 */
[C---:B------:R-:W-:Y:S01]  /*e470*/  IMAD.WIDE R166, R152.reuse, 0x4, R166 ;  /* 0x0000000498a67825 */ /* 0x040fe200078e02a6 */
[----:B------:R-:W-:Y:S02]  /*e480*/  SEL R131, RZ, 0x4, P4 ;  /* 0x00000004ff837807 */ /* 0x000fe40002000000 */
[----:B------:R-:W-:Y:S01]  /*e490*/  ISETP.NE.U32.AND P6, PT, R127, RZ, PT ;  /* 0x000000ff7f00720c */ /* 0x000fe20003fc5070 */
[----:B------:R-:W-:Y:S01]  /*e4a0*/  IMAD.WIDE R164, R152, 0x4, R164 ;  /* 0x0000000498a47825 */ /* 0x000fe200078e02a4 */
[----:B------:R-:W-:Y:S01]  /*e4b0*/  SEL R130, R130, RZ, P1 ;  /* 0x000000ff82827207 */ /* 0x000fe20000800000 */
[----:B------:R-:W-:Y:S01]  /*e4c0*/  LDGSTS.E [R243+0x38000], desc[UR16][R166.64], P3 ;  /* 0x38000000a6f37fae */ /* 0x000fe20009921850 */
[----:B------:R-:W-:-:S02]  /*e4d0*/  ISETP.NE.U32.AND P4, PT, R126, RZ, PT ;  /* 0x000000ff7e00720c */ /* 0x000fc40003f85070 */
[----:B------:R-:W-:Y:S01]  /*e4e0*/  SEL R127, R132, RZ, P1 ;  /* 0x000000ff847f7207 */ /* 0x000fe20000800000 */
[----:B------:R-:W-:Y:S01]  /*e4f0*/  IMAD.SHL.U32 R154, R153, 0x80, RZ ;  /* 0x00000080999a7824 */ /* 0x000fe200078e00ff */
[----:B------:R-:W-:Y:S01]  /*e500*/  SEL R126, R131, RZ, P1 ;  /* 0x000000ff837e7207 */ /* 0x000fe20000800000 */
[----:B------:R-:W-:Y:S01]  /*e510*/  LDGSTS.E [R243+0x38008], desc[UR16][R164.64], P5 ;  /* 0x38008000a4f37fae */ /* 0x000fe2000a921850 */
[----:B------:R-:W-:Y:S01]  /*e520*/  ISETP.NE.U32.AND P1, PT, R130, RZ, PT ;  /* 0x000000ff8200720c */ /* 0x000fe20003f25070 */
[----:B------:R-:W-:Y:S01]  /*e530*/  IMAD.WIDE R116, R152, 0x4, R116 ;  /* 0x0000000498747825 */ /* 0x000fe200078e0274 */
[----:B------:R-:W-:Y:S02]  /*e540*/  ISETP.NE.U32.AND P3, PT, R127, RZ, PT ;  /* 0x000000ff7f00720c */ /* 0x000fe40003f65070 */
[----:B------:R-:W-:Y:S01]  /*e550*/  ISETP.NE.U32.AND P5, PT, R126, RZ, PT ;  /* 0x000000ff7e00720c */ /* 0x000fe20003fa5070 */
[C---:B------:R-:W-:Y:S01]  /*e560*/  IMAD.WIDE R118, R152.reuse, 0x4, R118 ;  /* 0x0000000498767825 */ /* 0x040fe200078e0276 */
[----:B------:R1:W-:Y:S03]  /*e570*/  STL.64 [R1+0x2b0], R116 ;  /* 0x0002b07401007387 */ /* 0x0003e60000100a00 */
[C---:B------:R-:W-:Y:S01]  /*e580*/  IMAD.WIDE R130, R152.reuse, 0x4, R24 ;  /* 0x0000000498827825 */ /* 0x040fe200078e0218 */
[----:B------:R2:W-:Y:S03]  /*e590*/  STL.64 [R1+0x2b8], R118 ;  /* 0x0002b87601007387 */ /* 0x0005e60000100a00 */
[C---:B------:R-:W-:Y:S01]  /*e5a0*/  IMAD.WIDE R132, R152.reuse, 0x4, R110 ;  /* 0x0000000498847825 */ /* 0x040fe200078e026e */
[----:B------:R-:W-:Y:S03]  /*e5b0*/  LDGSTS.E [R243+0x3a000], desc[UR16][R130.64], P0 ;  /* 0x3a00000082f37fae */ /* 0x000fe60008121850 */
[C---:B------:R-:W-:Y:S01]  /*e5c0*/  IMAD.WIDE R178, R152.reuse, 0x4, R112 ;  /* 0x0000000498b27825 */ /* 0x040fe200078e0270 */
[----:B------:R-:W-:Y:S03]  /*e5d0*/  LDGSTS.E [R243+0x3a008], desc[UR16][R132.64], P6 ;  /* 0x3a00800084f37fae */ /* 0x000fe6000b121850 */
[----:B------:R-:W-:Y:S01]  /*e5e0*/  IMAD.WIDE R186, R152, 0x4, R114 ;  /* 0x0000000498ba7825 */ /* 0x000fe200078e0272 */
[----:B------:R-:W-:Y:S04]  /*e5f0*/  LDGSTS.E [R243+0x3c000], desc[UR16][R178.64], P4 ;  /* 0x3c000000b2f37fae */ /* 0x000fe8000a121850 */
[----:B------:R-:W-:Y:S04]  /*e600*/  LDGSTS.E [R243+0x3c008], desc[UR16][R186.64], P1 ;  /* 0x3c008000baf37fae */ /* 0x000fe80008921850 */
[----:B------:R1:W-:Y:S04]  /*e610*/  LDGSTS.E [R243+0x3e000], desc[UR16][R116.64], P3 ;  /* 0x3e00000074f37fae */ /* 0x0003e80009921850 */
[----:B------:R2:W-:Y:S01]  /*e620*/  LDGSTS.E [R243+0x3e008], desc[UR16][R118.64], P5 ;  /* 0x3e00800076f37fae */ /* 0x0005e2000a921850 */
[----:B------:R-:W-:-:S03]  /*e630*/  IMAD.WIDE R14, R154, 0x4, R14 ;  /* 0x000000049a0e7825 */ /* 0x000fc600078e020e */
[----:B------:R-:W0:Y:S01]  /*e640*/  LDGDEPBAR ;  /* 0x00000000000079af */ /* 0x000e220000000000 */
[----:B------:R-:W-:-:S04]  /*e650*/  IMAD.WIDE R114, R154, 0x4, R48 ;  /* 0x000000049a727825 */ /* 0x000fc800078e0230 */
[----:B-1----:R-:W-:-:S04]  /*e660*/  IMAD.WIDE R116, R154, 0x4, R32 ;  /* 0x000000049a747825 */ /* 0x002fc800078e0220 */
[----:B------:R-:W-:-:S04]  /*e670*/  IMAD.WIDE R112, R154, 0x4, R64 ;  /* 0x000000049a707825 */ /* 0x000fc800078e0240 */
[----:B------:R-:W-:-:S04]  /*e680*/  IMAD.WIDE R110, R154, 0x4, R80 ;  /* 0x000000049a6e7825 */ /* 0x000fc800078e0250 */
[----:B---3--:R-:W-:-:S04]  /*e690*/  IMAD.WIDE R160, R154, 0x4, R244 ;  /* 0x000000049aa07825 */ /* 0x008fc800078e02f4 */
[C---:B----4-:R-:W-:Y:S01]  /*e6a0*/  IMAD.WIDE R158, R154.reuse, 0x4, R216 ;  /* 0x000000049a9e7825 */ /* 0x050fe200078e02d8 */
[----:B------:R-:W-:Y:S03]  /*e6b0*/  STL.64 [R1+0x270], R160 ;  /* 0x000270a001007387 */ /* 0x000fe60000100a00 */
[C---:B------:R-:W-:Y:S01]  /*e6c0*/  IMAD.WIDE R146, R154.reuse, 0x4, R218 ;  /* 0x000000049a927825 */ /* 0x040fe200078e02da */
[----:B------:R1:W-:Y:S03]  /*e6d0*/  STL.64 [R1+0x230], R158 ;  /* 0x0002309e01007387 */ /* 0x0003e60000100a00 */
[C---:B------:R-:W-:Y:S01]  /*e6e0*/  IMAD.WIDE R144, R154.reuse, 0x4, R220 ;  /* 0x000000049a907825 */ /* 0x040fe200078e02dc */
[----:B------:R3:W-:Y:S03]  /*e6f0*/  STL.64 [R1+0x1f0], R146 ;  /* 0x0001f09201007387 */ /* 0x0007e60000100a00 */
[C---:B------:R-:W-:Y:S01]  /*e700*/  IMAD.WIDE R142, R154.reuse, 0x4, R222 ;  /* 0x000000049a8e7825 */ /* 0x040fe200078e02de */
[----:B------:R4:W-:Y:S03]  /*e710*/  STL.64 [R1+0x1b0], R144 ;  /* 0x0001b09001007387 */ /* 0x0009e60000100a00 */
[C---:B------:R-:W-:Y:S01]  /*e720*/  IMAD.WIDE R140, R154.reuse, 0x4, R224 ;  /* 0x000000049a8c7825 */ /* 0x040fe200078e02e0 */
[----:B------:R4:W-:Y:S03]  /*e730*/  STL.64 [R1+0x358], R142 ;  /* 0x0003588e01007387 */ /* 0x0009e60000100a00 */
[C---:B------:R-:W-:Y:S01]  /*e740*/  IMAD.WIDE R138, R154.reuse, 0x4, R230 ;  /* 0x000000049a8a7825 */ /* 0x040fe200078e02e6 */
[----:B------:R4:W-:Y:S04]  /*e750*/  STL.64 [R1+0x368], R140 ;  /* 0x0003688c01007387 */ /* 0x0009e80000100a00 */
[----:B------:R4:W-:Y:S01]  /*e760*/  STL.64 [R1+0x380], R138 ;  /* 0x0003808a01007387 */ /* 0x0009e20000100a00 */
[----:B------:R-:W-:-:S03]  /*e770*/  IMAD.WIDE R134, R154, 0x4, R232 ;  /* 0x000000049a867825 */ /* 0x000fc600078e02e8 */
[----:B------:R-:W1:Y:S04]  /*e780*/  LDL.LU.64 R244, [R1+0x268] ;  /* 0x0002680001f47983 */ /* 0x000e680000300a00 */
[----:B------:R4:W-:Y:S04]  /*e790*/  STL.64 [R1+0x3b8], R134 ;  /* 0x0003b88601007387 */ /* 0x0009e80000100a00 */
[----:B------:R-:W3:Y:S01]  /*e7a0*/  LDL.LU.64 R216, [R1+0x228] ;  /* 0x0002280001d87983 */ /* 0x000ee20000300a00 */
[----:B------:R-:W-:-:S03]  /*e7b0*/  IMAD.WIDE R126, R154, 0x4, R234 ;  /* 0x000000049a7e7825 */ /* 0x000fc600078e02ea */
[----:B------:R-:W-:Y:S01]  /*e7c0*/  LDGSTS.E [R5+0x10000], desc[UR16][R160.64], P2 ;  /* 0x10000000a0057fae */ /* 0x000fe20009121850 */
[----:B--2---:R-:W-:-:S03]  /*e7d0*/  IMAD.WIDE R118, R154, 0x4, R236 ;  /* 0x000000049a767825 */ /* 0x004fc600078e02ec */
[----:B------:R2:W-:Y:S04]  /*e7e0*/  STL.64 [R1+0x3f8], R126 ;  /* 0x0003f87e01007387 */ /* 0x0005e80000100a00 */
[----:B------:R-:W4:Y:S04]  /*e7f0*/  LDL.LU.64 R218, [R1+0x1e8] ;  /* 0x0001e80001da7983 */ /* 0x000f280000300a00 */
[----:B------:R2:W-:Y:S04]  /*e800*/  STL.64 [R1+0x430], R118 ;  /* 0x0004307601007387 */ /* 0x0005e80000100a00 */
[----:B------:R-:W2:Y:S04]  /*e810*/  LDL.LU.64 R220, [R1+0x1a8] ;  /* 0x0001a80001dc7983 */ /* 0x000ea80000300a00 */
[----:B------:R-:W2:Y:S04]  /*e820*/  LDL.LU.64 R222, [R1+0x168] ;  /* 0x0001680001de7983 */ /* 0x000ea80000300a00 */
[----:B------:R-:W2:Y:S04]  /*e830*/  LDL.LU.64 R224, [R1+0x128] ;  /* 0x0001280001e07983 */ /* 0x000ea80000300a00 */
[----:B------:R-:W2:Y:S04]  /*e840*/  LDL.LU.64 R230, [R1+0xe8] ;  /* 0x0000e80001e67983 */ /* 0x000ea80000300a00 */
[----:B------:R-:W2:Y:S04]  /*e850*/  LDL.LU.64 R232, [R1+0xa8] ;  /* 0x0000a80001e87983 */ /* 0x000ea80000300a00 */
[----:B------:R-:W2:Y:S04]  /*e860*/  LDL.LU.64 R234, [R1+0x68] ;  /* 0x0000680001ea7983 */ /* 0x000ea80000300a00 */
[----:B------:R-:W-:Y:S04]  /*e870*/  STL.64 [R1+0x460], R14 ;  /* 0x0004600e01007387 */ /* 0x000fe80000100a00 */
[----:B------:R2:W-:Y:S04]  /*e880*/  STL.64 [R1+0x488], R116 ;  /* 0x0004887401007387 */ /* 0x0005e80000100a00 */
[----:B------:R2:W-:Y:S04]  /*e890*/  STL.64 [R1+0x4a8], R114 ;  /* 0x0004a87201007387 */ /* 0x0005e80000100a00 */
[----:B------:R2:W-:Y:S04]  /*e8a0*/  STL.64 [R1+0x4c0], R112 ;  /* 0x0004c07001007387 */ /* 0x0005e80000100a00 */
[----:B------:R2:W-:Y:S04]  /*e8b0*/  STL.64 [R1+0x4d0], R110 ;  /* 0x0004d06e01007387 */ /* 0x0005e80000100a00 */
[----:B------:R-:W2:Y:S01]  /*e8c0*/  LDL.LU.64 R236, [R1+0x28] ;  /* 0x0000280001ec7983 */ /* 0x000ea20000300a00 */
[----:B------:R-:W-:-:S03]  /*e8d0*/  IMAD.WIDE R96, R154, 0x4, R96 ;  /* 0x000000049a607825 */ /* 0x000fc600078e0260 */
[----:B------:R1:W-:Y:S04]  /*e8e0*/  LDGSTS.E [R5+0x10400], desc[UR16][R158.64], P2 ;  /* 0x104000009e057fae */ /* 0x0003e80009121850 */
[----:B------:R3:W-:Y:S04]  /*e8f0*/  LDGSTS.E [R5+0x10800], desc[UR16][R146.64], P2 ;  /* 0x1080000092057fae */ /* 0x0007e80009121850 */
[----:B------:R4:W-:Y:S04]  /*e900*/  LDGSTS.E [R5+0x10c00], desc[UR16][R144.64], P2 ;  /* 0x10c0000090057fae */ /* 0x0009e80009121850 */
[----:B------:R2:W-:Y:S04]  /*e910*/  LDGSTS.E [R5+0x11000], desc[UR16][R142.64], P2 ;  /* 0x110000008e057fae */ /* 0x0005e80009121850 */
[----:B------:R2:W-:Y:S04]  /*e920*/  LDGSTS.E [R5+0x11400], desc[UR16][R140.64], P2 ;  /* 0x114000008c057fae */ /* 0x0005e80009121850 */
[----:B------:R2:W-:Y:S04]  /*e930*/  STL.64 [R1+0x4d8], R96 ;  /* 0x0004d86001007387 */ /* 0x0005e80000100a00 */
[----:B------:R2:W-:Y:S04]  /*e940*/  LDGSTS.E [R5+0x11800], desc[UR16][R138.64], P2 ;  /* 0x118000008a057fae */ /* 0x0005e80009121850 */
[----:B------:R2:W-:Y:S04]  /*e950*/  LDGSTS.E [R5+0x11c00], desc[UR16][R134.64], P2 ;  /* 0x11c0000086057fae */ /* 0x0005e80009121850 */
[----:B------:R2:W-:Y:S04]  /*e960*/  LDGSTS.E [R5+0x12000], desc[UR16][R126.64], P2 ;  /* 0x120000007e057fae */ /* 0x0005e80009121850 */
[----:B------:R2:W-:Y:S04]  /*e970*/  LDGSTS.E [R5+0x12400], desc[UR16][R118.64], P2 ;  /* 0x1240000076057fae */ /* 0x0005e80009121850 */
[----:B------:R-:W-:Y:S04]  /*e980*/  LDGSTS.E [R5+0x12800], desc[UR16][R14.64], P2 ;  /* 0x128000000e057fae */ /* 0x000fe80009121850 */
[----:B------:R2:W-:Y:S01]  /*e990*/  LDGSTS.E [R5+0x12c00], desc[UR16][R116.64], P2 ;  /* 0x12c0000074057fae */ /* 0x0005e20009121850 */
[----:B------:R-:W-:-:S03]  /*e9a0*/  IMAD.WIDE R16, R154, 0x4, R16 ;  /* 0x000000049a107825 */ /* 0x000fc600078e0210 */
[----:B------:R2:W-:Y:S04]  /*e9b0*/  LDGSTS.E [R5+0x13000], desc[UR16][R114.64], P2 ;  /* 0x1300000072057fae */ /* 0x0005e80009121850 */
[----:B------:R2:W-:Y:S04]  /*e9c0*/  LDGSTS.E [R5+0x13400], desc[UR16][R112.64], P2 ;  /* 0x1340000070057fae */ /* 0x0005e80009121850 */
[----:B------:R2:W-:Y:S04]  /*e9d0*/  LDGSTS.E [R5+0x13800], desc[UR16][R110.64], P2 ;  /* 0x138000006e057fae */ /* 0x0005e80009121850 */
[----:B------:R2:W-:Y:S01]  /*e9e0*/  LDGSTS.E [R5+0x13c00], desc[UR16][R96.64], P2 ;  /* 0x13c0000060057fae */ /* 0x0005e20009121850 */
[----:B-1----:R-:W-:-:S04]  /*e9f0*/  IMAD.WIDE R158, R154, 0x4, R244 ;  /* 0x000000049a9e7825 */ /* 0x002fc800078e02f4 */
[C---:B---3--:R-:W-:Y:S01]  /*ea00*/  IMAD.WIDE R146, R154.reuse, 0x4, R216 ;  /* 0x000000049a927825 */ /* 0x048fe200078e02d8 */
[----:B------:R-:W-:Y:S04]  /*ea10*/  STL.64 [R1+0xb0], R158 ;  /* 0x0000b09e01007387 */ /* 0x000fe80000100a00 */
[----:B------:R-:W-:Y:S01]  /*ea20*/  STL.64 [R1+0xf0], R146 ;  /* 0x0000f09201007387 */ /* 0x000fe20000100a00 */
[----:B----4-:R-:W-:-:S03]  /*ea30*/  IMAD.WIDE R144, R154, 0x4, R218 ;  /* 0x000000049a907825 */ /* 0x010fc600078e02da */
[----:B------:R-:W-:Y:S01]  /*ea40*/  LDGSTS.E [R6+0x10080], desc[UR16][R158.64], P2 ;  /* 0x100800009e067fae */ /* 0x000fe20009121850 */
[----:B--2---:R-:W-:-:S03]  /*ea50*/  IMAD.WIDE R142, R154, 0x4, R220 ;  /* 0x000000049a8e7825 */ /* 0x004fc600078e02dc */
[----:B------:R-:W-:Y:S01]  /*ea60*/  STL.64 [R1+0x130], R144 ;  /* 0x0001309001007387 */ /* 0x000fe20000100a00 */
[----:B------:R-:W-:-:S03]  /*ea70*/  IMAD.WIDE R140, R154, 0x4, R222 ;  /* 0x000000049a8c7825 */ /* 0x000fc600078e02de */
[----:B------:R-:W-:Y:S01]  /*ea80*/  STL.64 [R1+0x170], R142 ;  /* 0x0001708e01007387 */ /* 0x000fe20000100a00 */
[----:B------:R-:W-:-:S03]  /*ea90*/  IMAD.WIDE R138, R154, 0x4, R224 ;  /* 0x000000049a8a7825 */ /* 0x000fc600078e02e0 */
[----:B------:R1:W-:Y:S01]  /*eaa0*/  STL.64 [R1+0x168], R140 ;  /* 0x0001688c01007387 */ /* 0x0003e20000100a00 */
[----:B------:R-:W-:-:S03]  /*eab0*/  IMAD.WIDE R134, R154, 0x4, R230 ;  /* 0x000000049a867825 */ /* 0x000fc600078e02e6 */
[----:B------:R2:W-:Y:S01]  /*eac0*/  STL.64 [R1+0x1a8], R138 ;  /* 0x0001a88a01007387 */ /* 0x0005e20000100a00 */
[----:B------:R-:W-:-:S03]  /*ead0*/  IMAD.WIDE R126, R154, 0x4, R232 ;  /* 0x000000049a7e7825 */ /* 0x000fc600078e02e8 */
[----:B------:R3:W-:Y:S01]  /*eae0*/  STL.64 [R1+0x228], R134 ;  /* 0x0002288601007387 */ /* 0x0007e20000100a00 */
[----:B------:R-:W-:-:S03]  /*eaf0*/  IMAD.WIDE R118, R154, 0x4, R234 ;  /* 0x000000049a767825 */ /* 0x000fc600078e02ea */
[----:B------:R-:W4:Y:S04]  /*eb00*/  LDL.LU.64 R224, [R1+0x260] ;  /* 0x0002600001e07983 */ /* 0x000f280000300a00 */
[----:B------:R3:W-:Y:S04]  /*eb10*/  STL.64 [R1+0x268], R126 ;  /* 0x0002687e01007387 */ /* 0x0007e80000100a00 */
[----:B------:R-:W4:Y:S04]  /*eb20*/  LDL.LU.64 R244, [R1+0x220] ;  /* 0x0002200001f47983 */ /* 0x000f280000300a00 */
[----:B------:R3:W-:Y:S04]  /*eb30*/  STL.64 [R1+0x3b0], R118 ;  /* 0x0003b07601007387 */ /* 0x0007e80000100a00 */
[----:B------:R-:W1:Y:S01]  /*eb40*/  LDL.LU.64 R216, [R1+0x1e0] ;  /* 0x0001e00001d87983 */ /* 0x000e620000300a00 */
[----:B------:R-:W-:-:S03]  /*eb50*/  IMAD.WIDE R116, R154, 0x4, R236 ;  /* 0x000000049a747825 */ /* 0x000fc600078e02ec */
[----:B------:R-:W-:Y:S04]  /*eb60*/  LDGSTS.E [R6+0x10480], desc[UR16][R146.64], P2 ;  /* 0x1048000092067fae */ /* 0x000fe80009121850 */
[----:B------:R3:W-:Y:S04]  /*eb70*/  STL.64 [R1+0x3f0], R116 ;  /* 0x0003f07401007387 */ /* 0x0007e80000100a00 */
[----:B------:R-:W2:Y:S04]  /*eb80*/  LDL.LU.64 R218, [R1+0x1a0] ;  /* 0x0001a00001da7983 */ /* 0x000ea80000300a00 */
[----:B------:R-:W3:Y:S04]  /*eb90*/  LDL.LU.64 R220, [R1+0x160] ;  /* 0x0001600001dc7983 */ /* 0x000ee80000300a00 */
[----:B------:R-:W4:Y:S04]  /*eba0*/  LDL.LU.64 R222, [R1+0x120] ;  /* 0x0001200001de7983 */ /* 0x000f280000300a00 */
[----:B------:R-:W4:Y:S04]  /*ebb0*/  LDL.LU.64 R230, [R1+0xe0] ;  /* 0x0000e00001e67983 */ /* 0x000f280000300a00 */
[----:B------:R-:W4:Y:S04]  /*ebc0*/  LDL.LU.64 R232, [R1+0xa0] ;  /* 0x0000a00001e87983 */ /* 0x000f280000300a00 */
[----:B------:R-:W4:Y:S04]  /*ebd0*/  LDL.LU.64 R234, [R1+0x60] ;  /* 0x0000600001ea7983 */ /* 0x000f280000300a00 */
[----:B------:R-:W4:Y:S01]  /*ebe0*/  LDL.LU.64 R236, [R1+0x20] ;  /* 0x0000200001ec7983 */ /* 0x000f220000300a00 */
[----:B------:R-:W-:-:S03]  /*ebf0*/  IMAD.WIDE R114, R154, 0x4, R34 ;  /* 0x000000049a727825 */ /* 0x000fc600078e0222 */
[----:B------:R-:W-:Y:S01]  /*ec00*/  LDGSTS.E [R6+0x10880], desc[UR16][R144.64], P2 ;  /* 0x1088000090067fae */ /* 0x000fe20009121850 */
[----:B------:R-:W-:-:S03]  /*ec10*/  IMAD.WIDE R112, R154, 0x4, R50 ;  /* 0x000000049a707825 */ /* 0x000fc600078e0232 */
[----:B------:R-:W-:Y:S01]  /*ec20*/  LDGSTS.E [R6+0x10c80], desc[UR16][R142.64], P2 ;  /* 0x10c800008e067fae */ /* 0x000fe20009121850 */
[----:B------:R-:W-:-:S03]  /*ec30*/  IMAD.WIDE R110, R154, 0x4, R66 ;  /* 0x000000049a6e7825 */ /* 0x000fc600078e0242 */
[----:B------:R-:W-:Y:S01]  /*ec40*/  STL.64 [R1+0x428], R16 ;  /* 0x0004281001007387 */ /* 0x000fe20000100a00 */
[----:B------:R-:W-:-:S03]  /*ec50*/  IMAD.WIDE R96, R154, 0x4, R82 ;  /* 0x000000049a607825 */ /* 0x000fc600078e0252 */
[----:B------:R1:W-:Y:S01]  /*ec60*/  LDGSTS.E [R6+0x11080], desc[UR16][R140.64], P2 ;  /* 0x110800008c067fae */ /* 0x0003e20009121850 */
[----:B------:R-:W-:-:S03]  /*ec70*/  IMAD.WIDE R14, R154, 0x4, R98 ;  /* 0x000000049a0e7825 */ /* 0x000fc600078e0262 */
[----:B------:R4:W-:Y:S04]  /*ec80*/  STL.64 [R1+0x458], R114 ;  /* 0x0004587201007387 */ /* 0x0009e80000100a00 */
[----:B------:R2:W-:Y:S04]  /*ec90*/  LDGSTS.E [R6+0x11480], desc[UR16][R138.64], P2 ;  /* 0x114800008a067fae */ /* 0x0005e80009121850 */
        /* <DEDUP_REMOVED lines=8> */
[----:B------:R-:W-:Y:S04]  /*ed20*/  LDGSTS.E [R6+0x12880], desc[UR16][R16.64], P2 ;  /* 0x1288000010067fae */ /* 0x000fe80009121850 */
[----:B------:R4:W-:Y:S04]  /*ed30*/  LDGSTS.E [R6+0x12c80], desc[UR16][R114.64], P2 ;  /* 0x12c8000072067fae */ /* 0x0009e80009121850 */
[----:B------:R4:W-:Y:S04]  /*ed40*/  LDGSTS.E [R6+0x13080], desc[UR16][R112.64], P2 ;  /* 0x1308000070067fae */ /* 0x0009e80009121850 */
[----:B------:R4:W-:Y:S01]  /*ed50*/  LDGSTS.E [R6+0x13480], desc[UR16][R110.64], P2 ;  /* 0x134800006e067fae */ /* 0x0009e20009121850 */
[----:B------:R-:W-:-:S03]  /*ed60*/  IMAD.WIDE R18, R154, 0x4, R18 ;  /* 0x000000049a127825 */ /* 0x000fc600078e0212 */
[----:B------:R4:W-:Y:S04]  /*ed70*/  LDGSTS.E [R6+0x13880], desc[UR16][R96.64], P2 ;  /* 0x1388000060067fae */ /* 0x0009e80009121850 */
[----:B------:R4:W-:Y:S01]  /*ed80*/  LDGSTS.E [R6+0x13c80], desc[UR16][R14.64], P2 ;  /* 0x13c800000e067fae */ /* 0x0009e20009121850 */
[----:B-1----:R-:W-:-:S05]  /*ed90*/  IMAD.WIDE R140, R154, 0x4, R216 ;  /* 0x000000049a8c7825 */ /* 0x002fca00078e02d8 */
[----:B------:R-:W-:Y:S01]  /*eda0*/  STL.64 [R1+0xa8], R140 ;  /* 0x0000a88c01007387 */ /* 0x000fe20000100a00 */
[----:B--2---:R-:W-:-:S04]  /*edb0*/  IMAD.WIDE R138, R154, 0x4, R218 ;  /* 0x000000049a8a7825 */ /* 0x004fc800078e02da */
[C---:B---3--:R-:W-:Y:S01]  /*edc0*/  IMAD.WIDE R134, R154.reuse, 0x4, R220 ;  /* 0x000000049a867825 */ /* 0x048fe200078e02dc */
[----:B------:R-:W-:Y:S03]  /*edd0*/  STL.64 [R1+0xe8], R138 ;  /* 0x0000e88a01007387 */ /* 0x000fe60000100a00 */
[C---:B----4-:R-:W-:Y:S01]  /*ede0*/  IMAD.WIDE R126, R154.reuse, 0x4, R222 ;  /* 0x000000049a7e7825 */ /* 0x050fe200078e02de */
[----:B------:R-:W-:Y:S03]  /*edf0*/  STL.64 [R1+0x128], R134 ;  /* 0x0001288601007387 */ /* 0x000fe60000100a00 */
[C---:B------:R-:W-:Y:S01]  /*ee00*/  IMAD.WIDE R118, R154.reuse, 0x4, R230 ;  /* 0x000000049a767825 */ /* 0x040fe200078e02e6 */
[----:B------:R-:W-:Y:S03]  /*ee10*/  STL.64 [R1+0x120], R126 ;  /* 0x0001207e01007387 */ /* 0x000fe60000100a00 */
[C---:B------:R-:W-:Y:S01]  /*ee20*/  IMAD.WIDE R116, R154.reuse, 0x4, R232 ;  /* 0x000000049a747825 */ /* 0x040fe200078e02e8 */
[----:B------:R1:W-:Y:S03]  /*ee30*/  STL.64 [R1+0x1a0], R118 ;  /* 0x0001a07601007387 */ /* 0x0003e60000100a00 */
[C---:B------:R-:W-:Y:S01]  /*ee40*/  IMAD.WIDE R114, R154.reuse, 0x4, R234 ;  /* 0x000000049a727825 */ /* 0x040fe200078e02ea */
[----:B------:R-:W2:Y:S03]  /*ee50*/  LDL.LU.64 R222, [R1+0x258] ;  /* 0x0002580001de7983 */ /* 0x000ea60000300a00 */
[C---:B------:R-:W-:Y:S01]  /*ee60*/  IMAD.WIDE R112, R154.reuse, 0x4, R236 ;  /* 0x000000049a707825 */ /* 0x040fe200078e02ec */
[----:B------:R3:W-:Y:S04]  /*ee70*/  STL.64 [R1+0x1e8], R116 ;  /* 0x0001e87401007387 */ /* 0x0007e80000100a00 */
[----:B------:R-:W4:Y:S04]  /*ee80*/  LDL.LU.64 R230, [R1+0x218] ;  /* 0x0002180001e67983 */ /* 0x000f280000300a00 */
[----:B------:R3:W-:Y:S04]  /*ee90*/  STL.64 [R1+0x260], R114 ;  /* 0x0002607201007387 */ /* 0x0007e80000100a00 */
[----:B------:R-:W4:Y:S04]  /*eea0*/  LDL.LU.64 R246, [R1+0x1d8] ;  /* 0x0001d80001f67983 */ /* 0x000f280000300a00 */
[----:B------:R3:W-:Y:S04]  /*eeb0*/  STL.64 [R1+0x3a8], R112 ;  /* 0x0003a87001007387 */ /* 0x0007e80000100a00 */
[----:B------:R-:W1:Y:S04]  /*eec0*/  LDL.LU.64 R214, [R1+0x198] ;  /* 0x0001980001d67983 */ /* 0x000e680000300a00 */
[----:B------:R-:W3:Y:S04]  /*eed0*/  LDL.LU.64 R216, [R1+0x158] ;  /* 0x0001580001d87983 */ /* 0x000ee80000300a00 */
[----:B------:R-:W2:Y:S04]  /*eee0*/  LDL.LU.64 R218, [R1+0x118] ;  /* 0x0001180001da7983 */ /* 0x000ea80000300a00 */
[----:B------:R-:W4:Y:S04]  /*eef0*/  LDL.LU.64 R220, [R1+0xd8] ;  /* 0x0000d80001dc7983 */ /* 0x000f280000300a00 */
[----:B------:R-:W4:Y:S04]  /*ef00*/  LDL.LU.64 R232, [R1+0x98] ;  /* 0x0000980001e87983 */ /* 0x000f280000300a00 */
[----:B------:R-:W4:Y:S04]  /*ef10*/  LDL.LU.64 R234, [R1+0x58] ;  /* 0x0000580001ea7983 */ /* 0x000f280000300a00 */
[----:B------:R-:W4:Y:S01]  /*ef20*/  LDL.LU.64 R236, [R1+0x18] ;  /* 0x0000180001ec7983 */ /* 0x000f220000300a00 */
[----:B------:R-:W-:-:S04]  /*ef30*/  IMAD.WIDE R224, R154, 0x4, R224 ;  /* 0x000000049ae07825 */ /* 0x000fc800078e02e0 */
[C---:B------:R-:W-:Y:S01]  /*ef40*/  IMAD.WIDE R244, R154.reuse, 0x4, R244 ;  /* 0x000000049af47825 */ /* 0x040fe200078e02f4 */
[----:B------:R-:W-:Y:S03]  /*ef50*/  LDGSTS.E [R7+0x10100], desc[UR16][R224.64], P2 ;  /* 0x10100000e0077fae */ /* 0x000fe60009121850 */
        /* <DEDUP_REMOVED lines=9> */
[----:B------:R-:W-:Y:S04]  /*eff0*/  LDGSTS.E [R7+0x11500], desc[UR16][R126.64], P2 ;  /* 0x115000007e077fae */ /* 0x000fe80009121850 */
[----:B------:R-:W-:Y:S04]  /*f000*/  STL.64 [R1+0x3e8], R18 ;  /* 0x0003e81201007387 */ /* 0x000fe80000100a00 */
        /* <DEDUP_REMOVED lines=8> */
[----:B------:R-:W-:Y:S04]  /*f090*/  LDGSTS.E [R7+0x12900], desc[UR16][R18.64], P2 ;  /* 0x1290000012077fae */ /* 0x000fe80009121850 */
[----:B------:R4:W-:Y:S04]  /*f0a0*/  STL.64 [R1+0x4b0], R14 ;  /* 0x0004b00e01007387 */ /* 0x0009e80000100a00 */
[----:B------:R4:W-:Y:S04]  /*f0b0*/  LDGSTS.E [R7+0x12d00], desc[UR16][R110.64], P2 ;  /* 0x12d000006e077fae */ /* 0x0009e80009121850 */
[----:B------:R4:W-:Y:S01]  /*f0c0*/  LDGSTS.E [R7+0x13100], desc[UR16][R98.64], P2 ;  /* 0x1310000062077fae */ /* 0x0009e20009121850 */
[----:B------:R-:W-:-:S03]  /*f0d0*/  IMAD.WIDE R20, R154, 0x4, R20 ;  /* 0x000000049a147825 */ /* 0x000fc600078e0214 */
[----:B------:R4:W-:Y:S04]  /*f0e0*/  LDGSTS.E [R7+0x13500], desc[UR16][R96.64], P2 ;  /* 0x1350000060077fae */ /* 0x0009e80009121850 */
[----:B------:R4:W-:Y:S01]  /*f0f0*/  LDGSTS.E [R7+0x13900], desc[UR16][R16.64], P2 ;  /* 0x1390000010077fae */ /* 0x0009e20009121850 */
[----:B-1----:R-:W-:-:S03]  /*f100*/  IMAD.WIDE R118, R154, 0x4, R214 ;  /* 0x000000049a767825 */ /* 0x002fc600078e02d6 */
[----:B------:R1:W-:Y:S01]  /*f110*/  LDGSTS.E [R7+0x13d00], desc[UR16][R14.64], P2 ;  /* 0x13d000000e077fae */ /* 0x0003e20009121850 */
[----:B---3--:R-:W-:-:S03]  /*f120*/  IMAD.WIDE R116, R154, 0x4, R216 ;  /* 0x000000049a747825 */ /* 0x008fc600078e02d8 */
[----:B------:R-:W-:Y:S01]  /*f130*/  STL.64 [R1+0x20], R118 ;  /* 0x0000207601007387 */ /* 0x000fe20000100a00 */
[----:B--2---:R-:W-:-:S03]  /*f140*/  IMAD.WIDE R114, R154, 0x4, R218 ;  /* 0x000000049a727825 */ /* 0x004fc600078e02da */
[----:B------:R-:W-:Y:S01]  /*f150*/  STL.64 [R1+0x60], R116 ;  /* 0x0000607401007387 */ /* 0x000fe20000100a00 */
[----:B----4-:R-:W-:-:S03]  /*f160*/  IMAD.WIDE R112, R154, 0x4, R220 ;  /* 0x000000049a707825 */ /* 0x010fc600078e02dc */
[----:B------:R2:W-:Y:S01]  /*f170*/  STL.64 [R1+0xa0], R114 ;  /* 0x0000a07201007387 */ /* 0x0005e20000100a00 */
[----:B------:R-:W-:-:S03]  /*f180*/  IMAD.WIDE R110, R154, 0x4, R232 ;  /* 0x000000049a6e7825 */ /* 0x000fc600078e02e8 */
[----:B------:R3:W-:Y:S01]  /*f190*/  STL.64 [R1+0xe0], R112 ;  /* 0x0000e07001007387 */ /* 0x0007e20000100a00 */
[----:B------:R-:W-:-:S03]  /*f1a0*/  IMAD.WIDE R100, R154, 0x4, R234 ;  /* 0x000000049a647825 */ /* 0x000fc600078e02ea */
[----:B------:R-:W4:Y:S01]  /*f1b0*/  LDL.LU.64 R214, [R1+0x250] ;  /* 0x0002500001d67983 */ /* 0x000f220000300a00 */
[----:B------:R-:W-:-:S03]  /*f1c0*/  IMAD.WIDE R98, R154, 0x4, R236 ;  /* 0x000000049a627825 */ /* 0x000fc600078e02ec */
[----:B------:R3:W-:Y:S04]  /*f1d0*/  STL.64 [R1+0x160], R110 ;  /* 0x0001606e01007387 */ /* 0x0007e80000100a00 */
[----:B------:R-:W4:Y:S04]  /*f1e0*/  LDL.LU.64 R232, [R1+0x210] ;  /* 0x0002100001e87983 */ /* 0x000f280000300a00 */
[----:B------:R3:W-:Y:S04]  /*f1f0*/  STL.64 [R1+0x1e0], R100 ;  /* 0x0001e06401007387 */ /* 0x0007e80000100a00 */
[----:B------:R-:W4:Y:S04]  /*f200*/  LDL.LU.64 R142, [R1+0x1d0] ;  /* 0x0001d000018e7983 */ /* 0x000f280000300a00 */
        /* <DEDUP_REMOVED lines=19> */
[C---:B-1----:R-:W-:Y:S01]  /*f340*/  IMAD.WIDE R14, R154.reuse, 0x4, R86 ;  /* 0x000000049a0e7825 */ /* 0x042fe200078e0256 */
[----:B------:R-:W-:Y:S03]  /*f350*/  STL.64 [R1+0x3a0], R20 ;  /* 0x0003a01401007387 */ /* 0x000fe60000100a00 */
[C---:B------:R-:W-:Y:S01]  /*f360*/  IMAD.WIDE R6, R154.reuse, 0x4, R102 ;  /* 0x000000049a067825 */ /* 0x040fe200078e0266 */
[----:B------:R2:W-:Y:S04]  /*f370*/  LDGSTS.E [R8+0x11580], desc[UR16][R114.64], P2 ;  /* 0x1158000072087fae */ /* 0x0005e80009121850 */
[----:B------:R1:W-:Y:S04]  /*f380*/  STL.64 [R1+0x3e0], R96 ;  /* 0x0003e06001007387 */ /* 0x0003e80000100a00 */
[----:B------:R3:W-:Y:S04]  /*f390*/  LDGSTS.E [R8+0x11980], desc[UR16][R112.64], P2 ;  /* 0x1198000070087fae */ /* 0x0007e80009121850 */
[----:B------:R1:W-:Y:S04]  /*f3a0*/  STL.64 [R1+0x418], R18 ;  /* 0x0004181201007387 */ /* 0x0003e80000100a00 */
[----:B------:R4:W-:Y:S04]  /*f3b0*/  LDGSTS.E [R8+0x11d80], desc[UR16][R110.64], P2 ;  /* 0x11d800006e087fae */ /* 0x0009e80009121850 */
[----:B------:R1:W-:Y:S04]  /*f3c0*/  STL.64 [R1+0x448], R16 ;  /* 0x0004481001007387 */ /* 0x0003e80000100a00 */
[----:B------:R1:W-:Y:S04]  /*f3d0*/  STL.64 [R1+0x470], R14 ;  /* 0x0004700e01007387 */ /* 0x0003e80000100a00 */
[----:B------:R1:W-:Y:S04]  /*f3e0*/  STL.64 [R1+0x490], R6 ;  /* 0x0004900601007387 */ /* 0x0003e80000100a00 */
[----:B------:R1:W-:Y:S04]  /*f3f0*/  LDGSTS.E [R8+0x12180], desc[UR16][R100.64], P2 ;  /* 0x1218000064087fae */ /* 0x0003e80009121850 */
[----:B------:R1:W-:Y:S04]  /*f400*/  LDGSTS.E [R8+0x12580], desc[UR16][R98.64], P2 ;  /* 0x1258000062087fae */ /* 0x0003e80009121850 */
[----:B------:R-:W-:Y:S04]  /*f410*/  LDGSTS.E [R8+0x12980], desc[UR16][R20.64], P2 ;  /* 0x1298000014087fae */ /* 0x000fe80009121850 */
[----:B------:R1:W-:Y:S04]  /*f420*/  LDGSTS.E [R8+0x12d80], desc[UR16][R96.64], P2 ;  /* 0x12d8000060087fae */ /* 0x0003e80009121850 */
[----:B------:R1:W-:Y:S01]  /*f430*/  LDGSTS.E [R8+0x13180], desc[UR16][R18.64], P2 ;  /* 0x1318000012087fae */ /* 0x0003e20009121850 */
[----:B------:R-:W-:-:S03]  /*f440*/  IMAD.WIDE R22, R154, 0x4, R22 ;  /* 0x000000049a167825 */ /* 0x000fc600078e0216 */
[----:B------:R1:W-:Y:S01]  /*f450*/  LDGSTS.E [R8+0x13580], desc[UR16][R16.64], P2 ;  /* 0x1358000010087fae */ /* 0x0003e20009121850 */
[----:B--2---:R-:W-:-:S03]  /*f460*/  IMAD.WIDE R114, R154, 0x4, R138 ;  /* 0x000000049a727825 */ /* 0x004fc600078e028a */
[----:B------:R2:W-:Y:S01]  /*f470*/  LDGSTS.E [R8+0x13980], desc[UR16][R14.64], P2 ;  /* 0x139800000e087fae */ /* 0x0005e20009121850 */
[----:B---3--:R-:W-:-:S03]  /*f480*/  IMAD.WIDE R112, R154, 0x4, R134 ;  /* 0x000000049a707825 */ /* 0x008fc600078e0286 */
[----:B------:R-:W-:Y:S01]  /*f490*/  STL.64 [R1+0x28], R114 ;  /* 0x0000287201007387 */ /* 0x000fe20000100a00 */
[----:B----4-:R-:W-:-:S03]  /*f4a0*/  IMAD.WIDE R110, R154, 0x4, R216 ;  /* 0x000000049a6e7825 */ /* 0x010fc600078e02d8 */
[----:B------:R-:W-:Y:S01]  /*f4b0*/  STL.64 [R1+0x68], R112 ;  /* 0x0000687001007387 */ /* 0x000fe20000100a00 */
[----:B------:R-:W-:-:S03]  /*f4c0*/  IMAD.WIDE R102, R154, 0x4, R218 ;  /* 0x000000049a667825 */ /* 0x000fc600078e02da */
[----:B------:R-:W-:Y:S01]  /*f4d0*/  STL.64 [R1+0xd8], R110 ;  /* 0x0000d86e01007387 */ /* 0x000fe20000100a00 */
[----:B-1----:R-:W-:-:S03]  /*f4e0*/  IMAD.WIDE R100, R154, 0x4, R220 ;  /* 0x000000049a647825 */ /* 0x002fc600078e02dc */
[----:B------:R-:W-:Y:S01]  /*f4f0*/  STL.64 [R1+0x118], R102 ;  /* 0x0001186601007387 */ /* 0x000fe20000100a00 */
[----:B------:R-:W-:-:S03]  /*f500*/  IMAD.WIDE R98, R154, 0x4, R234 ;  /* 0x000000049a627825 */ /* 0x000fc600078e02ea */
[----:B------:R-:W3:Y:S01]  /*f510*/  LDL.LU.64 R216, [R1+0x248] ;  /* 0x0002480001d87983 */ /* 0x000ee20000300a00 */
[----:B------:R-:W-:-:S03]  /*f520*/  IMAD.WIDE R96, R154, 0x4, R236 ;  /* 0x000000049a607825 */ /* 0x000fc600078e02ec */
[----:B------:R-:W-:Y:S04]  /*f530*/  STL.64 [R1+0x158], R100 ;  /* 0x0001586401007387 */ /* 0x000fe80000100a00 */
[----:B------:R-:W4:Y:S01]  /*f540*/  LDL.LU.64 R234, [R1+0x208] ;  /* 0x0002080001ea7983 */ /* 0x000f220000300a00 */
[----:B------:R-:W-:-:S03]  /*f550*/  IMAD.WIDE R248, R154, 0x4, R142 ;  /* 0x000000049af87825 */ /* 0x000fc600078e028e */
[----:B------:R-:W-:Y:S04]  /*f560*/  STL.64 [R1+0x198], R98 ;  /* 0x0001986201007387 */ /* 0x000fe80000100a00 */
[----:B------:R-:W3:Y:S04]  /*f570*/  LDL.LU.64 R144, [R1+0x1c8] ;  /* 0x0001c80001907983 */ /* 0x000ee80000300a00 */
[----:B------:R-:W-:Y:S04]  /*f580*/  STL.64 [R1+0x1d8], R96 ;  /* 0x0001d86001007387 */ /* 0x000fe80000100a00 */
[----:B------:R-:W4:Y:S04]  /*f590*/  LDL.LU.64 R140, [R1+0x188] ;  /* 0x00018800018c7983 */ /* 0x000f280000300a00 */
[----:B------:R-:W3:Y:S04]  /*f5a0*/  LDL.LU.64 R142, [R1+0x148] ;  /* 0x00014800018e7983 */ /* 0x000ee80000300a00 */
[----:B------:R-:W3:Y:S04]  /*f5b0*/  LDL.LU.64 R138, [R1+0x108] ;  /* 0x00010800018a7983 */ /* 0x000ee80000300a00 */
[----:B------:R-:W3:Y:S04]  /*f5c0*/  LDL.LU.64 R134, [R1+0xc8] ;  /* 0x0000c80001867983 */ /* 0x000ee80000300a00 */
[----:B------:R-:W3:Y:S04]  /*f5d0*/  LDL.64 R218, [R1+0x88] ;  /* 0x0000880001da7983 */ /* 0x000ee80000100a00 */
[----:B------:R-:W3:Y:S04]  /*f5e0*/  LDL.64 R220, [R1+0x48] ;  /* 0x0000480001dc7983 */ /* 0x000ee80000100a00 */
[----:B------:R-:W3:Y:S01]  /*f5f0*/  LDL.64 R236, [R1+0x8] ;  /* 0x0000080001ec7983 */ /* 0x000ee20000100a00 */
[----:B------:R-:W-:-:S03]  /*f600*/  IMAD.WIDE R214, R154, 0x4, R214 ;  /* 0x000000049ad67825 */ /* 0x000fc600078e02d6 */
[----:B------:R1:W-:Y:S01]  /*f610*/  LDGSTS.E [R8+0x13d80], desc[UR16][R6.64], P2 ;  /* 0x13d8000006087fae */ /* 0x0003e20009121850 */
[----:B------:R-:W-:-:S03]  /*f620*/  IMAD.WIDE R232, R154, 0x4, R232 ;  /* 0x000000049ae87825 */ /* 0x000fc600078e02e8 */
[----:B------:R-:W-:Y:S01]  /*f630*/  LDGSTS.E [R9+0x10200], desc[UR16][R214.64], P2 ;  /* 0x10200000d6097fae */ /* 0x000fe20009121850 */
[----:B------:R-:W-:-:S03]  /*f640*/  IMAD.WIDE R20, R154, 0x4, R40 ;  /* 0x000000049a147825 */ /* 0x000fc600078e0228 */
[----:B------:R-:W-:Y:S01]  /*f650*/  LDGSTS.E [R9+0x10600], desc[UR16][R232.64], P2 ;  /* 0x10600000e8097fae */ /* 0x000fe20009121850 */
[----:B------:R-:W-:-:S03]  /*f660*/  IMAD.WIDE R18, R154, 0x4, R56 ;  /* 0x000000049a127825 */ /* 0x000fc600078e0238 */
[----:B------:R-:W-:Y:S01]  /*f670*/  LDGSTS.E [R9+0x10a00], desc[UR16][R248.64], P2 ;  /* 0x10a00000f8097fae */ /* 0x000fe20009121850 */
[----:B------:R-:W-:-:S03]  /*f680*/  IMAD.WIDE R16, R154, 0x4, R72 ;  /* 0x000000049a107825 */ /* 0x000fc600078e0248 */
[----:B------:R-:W-:Y:S01]  /*f690*/  LDGSTS.E [R9+0x10e00], desc[UR16][R114.64], P2 ;  /* 0x10e0000072097fae */ /* 0x000fe20009121850 */
[----:B--2---:R-:W-:-:S03]  /*f6a0*/  IMAD.WIDE R14, R154, 0x4, R88 ;  /* 0x000000049a0e7825 */ /* 0x004fc600078e0258 */
[----:B------:R-:W-:Y:S01]  /*f6b0*/  LDGSTS.E [R9+0x11200], desc[UR16][R112.64], P2 ;  /* 0x1120000070097fae */ /* 0x000fe20009121850 */
[----:B-1----:R-:W-:-:S03]  /*f6c0*/  IMAD.WIDE R6, R154, 0x4, R104 ;  /* 0x000000049a067825 */ /* 0x002fc600078e0268 */
[----:B------:R-:W-:Y:S04]  /*f6d0*/  STL.64 [R1+0x218], R22 ;  /* 0x0002181601007387 */ /* 0x000fe80000100a00 */
[----:B------:R-:W-:Y:S04]  /*f6e0*/  LDGSTS.E [R9+0x11600], desc[UR16][R110.64], P2 ;  /* 0x116000006e097fae */ /* 0x000fe80009121850 */
[----:B------:R1:W-:Y:S04]  /*f6f0*/  STL.64 [R1+0x258], R20 ;  /* 0x0002581401007387 */ /* 0x0003e80000100a00 */
[----:B------:R-:W-:Y:S04]  /*f700*/  LDGSTS.E [R9+0x11a00], desc[UR16][R102.64], P2 ;  /* 0x11a0000066097fae */ /* 0x000fe80009121850 */
[----:B------:R2:W-:Y:S04]  /*f710*/  STL.64 [R1+0x3d8], R18 ;  /* 0x0003d81201007387 */ /* 0x0005e80000100a00 */
[----:B------:R-:W-:Y:S04]  /*f720*/  LDGSTS.E [R9+0x11e00], desc[UR16][R100.64], P2 ;  /* 0x11e0000064097fae */ /* 0x000fe80009121850 */
[----:B------:R2:W-:Y:S04]  /*f730*/  STL.64 [R1+0x410], R16 ;  /* 0x0004101001007387 */ /* 0x0005e80000100a00 */
[----:B------:R-:W-:Y:S04]  /*f740*/  LDGSTS.E [R9+0x12200], desc[UR16][R98.64], P2 ;  /* 0x1220000062097fae */ /* 0x000fe80009121850 */
[----:B------:R2:W-:Y:S04]  /*f750*/  STL.64 [R1+0x440], R14 ;  /* 0x0004400e01007387 */ /* 0x0005e80000100a00 */
[----:B------:R2:W-:Y:S04]  /*f760*/  STL.64 [R1+0x468], R6 ;  /* 0x0004680601007387 */ /* 0x0005e80000100a00 */
[----:B------:R-:W-:Y:S04]  /*f770*/  LDGSTS.E [R9+0x12600], desc[UR16][R96.64], P2 ;  /* 0x1260000060097fae */ /* 0x000fe80009121850 */
[----:B------:R-:W-:Y:S04]  /*f780*/  LDGSTS.E [R9+0x12a00], desc[UR16][R22.64], P2 ;  /* 0x12a0000016097fae */ /* 0x000fe80009121850 */
[----:B------:R1:W-:Y:S04]  /*f790*/  LDGSTS.E [R9+0x12e00], desc[UR16][R20.64], P2 ;  /* 0x12e0000014097fae */ /* 0x0003e80009121850 */
[----:B------:R2:W-:Y:S04]  /*f7a0*/  LDGSTS.E [R9+0x13200], desc[UR16][R18.64], P2 ;  /* 0x1320000012097fae */ /* 0x0005e80009121850 */
[----:B------:R2:W-:Y:S01]  /*f7b0*/  LDGSTS.E [R9+0x13600], desc[UR16][R16.64], P2 ;  /* 0x1360000010097fae */ /* 0x0005e20009121850 */
[----:B-1----:R-:W-:-:S03]  /*f7c0*/  IMAD.WIDE R20, R154, 0x4, R26 ;  /* 0x000000049a147825 */ /* 0x002fc600078e021a */
[----:B------:R1:W-:Y:S01]  /*f7d0*/  LDGSTS.E [R9+0x13a00], desc[UR16][R14.64], P2 ;  /* 0x13a000000e097fae */ /* 0x0003e20009121850 */
[----:B--2---:R-:W-:-:S03]  /*f7e0*/  IMAD.WIDE R18, R154, 0x4, R42 ;  /* 0x000000049a127825 */ /* 0x004fc600078e022a */
[----:B------:R2:W-:Y:S01]  /*f7f0*/  LDGSTS.E [R9+0x13e00], desc[UR16][R6.64], P2 ;  /* 0x13e0000006097fae */ /* 0x0005e20009121850 */
[----:B------:R-:W-:-:S04]  /*f800*/  IMAD.WIDE R16, R154, 0x4, R58 ;  /* 0x000000049a107825 */ /* 0x000fc800078e023a */
[----:B-1----:R-:W-:-:S04]  /*f810*/  IMAD.WIDE R14, R154, 0x4, R74 ;  /* 0x000000049a0e7825 */ /* 0x002fc800078e024a */
[----:B--2---:R-:W-:-:S04]  /*f820*/  IMAD.WIDE R8, R154, 0x4, R90 ;  /* 0x000000049a087825 */ /* 0x004fc800078e025a */
[----:B------:R-:W-:-:S04]  /*f830*/  IMAD.WIDE R6, R154, 0x4, R106 ;  /* 0x000000049a067825 */ /* 0x000fc800078e026a */
[----:B----4-:R-:W-:-:S04]  /*f840*/  IMAD.WIDE R104, R154, 0x4, R140 ;  /* 0x000000049a687825 */ /* 0x010fc800078e028c */
[C---:B---3--:R-:W-:Y:S01]  /*f850*/  IMAD.WIDE R102, R154.reuse, 0x4, R142 ;  /* 0x000000049a667825 */ /* 0x048fe200078e028e */
[----:B------:R-:W-:Y:S03]  /*f860*/  STL.64 [R1+0x30], R104 ;  /* 0x0000306801007387 */ /* 0x000fe60000100a00 */
[C---:B------:R-:W-:Y:S01]  /*f870*/  IMAD.WIDE R100, R154.reuse, 0x4, R138 ;  /* 0x000000049a647825 */ /* 0x040fe200078e028a */
[----:B------:R-:W-:Y:S03]  /*f880*/  STL.64 [R1+0x70], R102 ;  /* 0x0000706601007387 */ /* 0x000fe60000100a00 */
[C---:B------:R-:W-:Y:S01]  /*f890*/  IMAD.WIDE R98, R154.reuse, 0x4, R134 ;  /* 0x000000049a627825 */ /* 0x040fe200078e0286 */
[----:B------:R-:W-:Y:S03]  /*f8a0*/  STL.64 [R1+0xd0], R100 ;  /* 0x0000d06401007387 */ /* 0x000fe60000100a00 */
[C---:B------:R-:W-:Y:S01]  /*f8b0*/  IMAD.WIDE R96, R154.reuse, 0x4, R218 ;  /* 0x000000049a607825 */ /* 0x040fe200078e02da */
[----:B------:R-:W-:Y:S03]  /*f8c0*/  STL.64 [R1+0x110], R98 ;  /* 0x0001106201007387 */ /* 0x000fe60000100a00 */
[C---:B------:R-:W-:Y:S01]  /*f8d0*/  IMAD.WIDE R88, R154.reuse, 0x4, R220 ;  /* 0x000000049a587825 */ /* 0x040fe200078e02dc */
[----:B------:R-:W2:Y:S03]  /*f8e0*/  LDL.LU.64 R218, [R1+0x240] ;  /* 0x0002400001da7983 */ /* 0x000ea60000300a00 */
[C---:B------:R-:W-:Y:S01]  /*f8f0*/  IMAD.WIDE R22, R154.reuse, 0x4, R236 ;  /* 0x000000049a167825 */ /* 0x040fe200078e02ec */
[----:B------:R-:W-:Y:S04]  /*f900*/  STL.64 [R1+0x150], R96 ;  /* 0x0001506001007387 */ /* 0x000fe80000100a00 */
[----:B------:R-:W3:Y:S01]  /*f910*/  LDL.LU.64 R236, [R1+0x200] ;  /* 0x0002000001ec7983 */ /* 0x000ee20000300a00 */
[----:B------:R-:W-:-:S03]  /*f920*/  IMAD.WIDE R250, R154, 0x4, R144 ;  /* 0x000000049afa7825 */ /* 0x000fc600078e0290 */
[----:B------:R-:W-:Y:S04]  /*f930*/  STL.64 [R1+0x190], R88 ;  /* 0x0001905801007387 */ /* 0x000fe80000100a00 */
[----:B------:R-:W4:Y:S04]  /*f940*/  LDL.LU.64 R158, [R1+0x1c0] ;  /* 0x0001c000019e7983 */ /* 0x000f280000300a00 */
[----:B------:R-:W-:Y:S04]  /*f950*/  STL.64 [R1+0x1d0], R22 ;  /* 0x0001d01601007387 */ /* 0x000fe80000100a00 */
[----:B------:R-:W4:Y:S04]  /*f960*/  LDL.LU.64 R144, [R1+0x180] ;  /* 0x0001800001907983 */ /* 0x000f280000300a00 */
[----:B------:R-:W4:Y:S04]  /*f970*/  LDL.LU.64 R140, [R1+0x140] ;  /* 0x00014000018c7983 */ /* 0x000f280000300a00 */
[----:B------:R-:W4:Y:S04]  /*f980*/  LDL.64 R142, [R1+0x100] ;  /* 0x00010000018e7983 */ /* 0x000f280000100a00 */
[----:B------:R-:W4:Y:S04]  /*f990*/  LDL.64 R138, [R1+0xc0] ;  /* 0x0000c000018a7983 */ /* 0x000f280000100a00 */
[----:B------:R-:W4:Y:S04]  /*f9a0*/  LDL.64 R220, [R1+0x80] ;  /* 0x0000800001dc7983 */ /* 0x000f280000100a00 */
[----:B------:R1:W-:Y:S04]  /*f9b0*/  STL.64 [R1+0x210], R20 ;  /* 0x0002101401007387 */ /* 0x0003e80000100a00 */
[----:B------:R1:W-:Y:S04]  /*f9c0*/  STL.64 [R1+0x250], R18 ;  /* 0x0002501201007387 */ /* 0x0003e80000100a00 */
[----:B------:R1:W-:Y:S04]  /*f9d0*/  STL.64 [R1+0x398], R16 ;  /* 0x0003981001007387 */ /* 0x0003e80000100a00 */
[----:B------:R1:W-:Y:S04]  /*f9e0*/  STL.64 [R1+0x3d0], R14 ;  /* 0x0003d00e01007387 */ /* 0x0003e80000100a00 */
[----:B------:R1:W-:Y:S04]  /*f9f0*/  STL.64 [R1+0x408], R8 ;  /* 0x0004080801007387 */ /* 0x0003e80000100a00 */
[----:B------:R1:W-:Y:S04]  /*fa00*/  STL.64 [R1+0x438], R6 ;  /* 0x0004380601007387 */ /* 0x0003e80000100a00 */
[----:B------:R-:W4:Y:S04]  /*fa10*/  LDL.64 R134, [R1+0x40] ;  /* 0x0000400001867983 */ /* 0x000f280000100a00 */
[----:B------:R-:W4:Y:S01]  /*fa20*/  LDL.64 R146, [R1] ;  /* 0x0000000001927983 */ /* 0x000f220000100a00 */
[----:B------:R-:W-:-:S04]  /*fa30*/  IMAD.WIDE R216, R154, 0x4, R216 ;  /* 0x000000049ad87825 */ /* 0x000fc800078e02d8 */
[C---:B------:R-:W-:Y:S01]  /*fa40*/  IMAD.WIDE R234, R154.reuse, 0x4, R234 ;  /* 0x000000049aea7825 */ /* 0x040fe200078e02ea */
        /* <DEDUP_REMOVED lines=10> */
[----:B------:R1:W-:Y:S04]  /*faf0*/  LDGSTS.E [R240+0x12a80], desc[UR16][R20.64], P2 ;  /* 0x12a8000014f07fae */ /* 0x0003e80009121850 */
[----:B------:R1:W-:Y:S04]  /*fb00*/  LDGSTS.E [R240+0x12e80], desc[UR16][R18.64], P2 ;  /* 0x12e8000012f07fae */ /* 0x0003e80009121850 */
[----:B------:R1:W-:Y:S04]  /*fb10*/  LDGSTS.E [R240+0x13280], desc[UR16][R16.64], P2 ;  /* 0x1328000010f07fae */ /* 0x0003e80009121850 */
[----:B------:R1:W-:Y:S02]  /*fb20*/  LDGSTS.E [R240+0x13680], desc[UR16][R14.64], P2 ;  /* 0x136800000ef07fae */ /* 0x0003e40009121850 */
[----:B-1----:R-:W-:-:S02]  /*fb30*/  IMAD.WIDE R20, R154, 0x4, R28 ;  /* 0x000000049a147825 */ /* 0x002fc400078e021c */
[----:B------:R1:W-:Y:S02]  /*fb40*/  LDGSTS.E [R240+0x13a80], desc[UR16][R8.64], P2 ;  /* 0x13a8000008f07fae */ /* 0x0003e40009121850 */
[C---:B------:R-:W-:Y:S02]  /*fb50*/  IMAD.WIDE R18, R154.reuse, 0x4, R44 ;  /* 0x000000049a127825 */ /* 0x040fe400078e022c */
[----:B------:R1:W-:Y:S02]  /*fb60*/  LDGSTS.E [R240+0x13e80], desc[UR16][R6.64], P2 ;  /* 0x13e8000006f07fae */ /* 0x0003e40009121850 */
[----:B------:R-:W-:-:S04]  /*fb70*/  IMAD.WIDE R16, R154, 0x4, R60 ;  /* 0x000000049a107825 */ /* 0x000fc800078e023c */
[----:B------:R-:W-:-:S04]  /*fb80*/  IMAD.WIDE R14, R154, 0x4, R76 ;  /* 0x000000049a0e7825 */ /* 0x000fc800078e024c */
[----:B-1----:R-:W-:-:S04]  /*fb90*/  IMAD.WIDE R8, R154, 0x4, R92 ;  /* 0x000000049a087825 */ /* 0x002fc800078e025c */
[----:B------:R-:W-:-:S04]  /*fba0*/  IMAD.WIDE R6, R154, 0x4, R108 ;  /* 0x000000049a067825 */ /* 0x000fc800078e026c */
[----:B--2---:R-:W-:-:S05]  /*fbb0*/  IMAD.WIDE R218, R154, 0x4, R218 ;  /* 0x000000049ada7825 */ /* 0x004fca00078e02da */
[----:B------:R-:W-:Y:S01]  /*fbc0*/  LDGSTS.E [R241+0x10300], desc[UR16][R218.64], P2 ;  /* 0x10300000daf17fae */ /* 0x000fe20009121850 */
[----:B---3--:R-:W-:-:S05]  /*fbd0*/  IMAD.WIDE R236, R154, 0x4, R236 ;  /* 0x000000049aec7825 */ /* 0x008fca00078e02ec */
[----:B------:R-:W-:Y:S01]  /*fbe0*/  LDGSTS.E [R241+0x10700], desc[UR16][R236.64], P2 ;  /* 0x10700000ecf17fae */ /* 0x000fe20009121850 */
[----:B----4-:R-:W-:-:S05]  /*fbf0*/  IMAD.WIDE R104, R154, 0x4, R158 ;  /* 0x000000049a687825 */ /* 0x010fca00078e029e */
[----:B------:R-:W-:Y:S01]  /*fc00*/  LDGSTS.E [R241+0x10b00], desc[UR16][R104.64], P2 ;  /* 0x10b0000068f17fae */ /* 0x000fe20009121850 */
[----:B------:R-:W-:-:S04]  /*fc10*/  IMAD.WIDE R110, R154, 0x4, R144 ;  /* 0x000000049a6e7825 */ /* 0x000fc800078e0290 */
[C---:B------:R-:W-:Y:S01]  /*fc20*/  IMAD.WIDE R114, R154.reuse, 0x4, R140 ;  /* 0x000000049a727825 */ /* 0x040fe200078e028c */
[----:B------:R-:W-:Y:S03]  /*fc30*/  LDGSTS.E [R241+0x10f00], desc[UR16][R110.64], P2 ;  /* 0x10f000006ef17fae */ /* 0x000fe60009121850 */
[C---:B------:R-:W-:Y:S01]  /*fc40*/  IMAD.WIDE R98, R154.reuse, 0x4, R142 ;  /* 0x000000049a627825 */ /* 0x040fe200078e028e */
[----:B------:R-:W-:Y:S03]  /*fc50*/  LDGSTS.E [R241+0x11300], desc[UR16][R114.64], P2 ;  /* 0x1130000072f17fae */ /* 0x000fe60009121850 */
[C---:B------:R-:W-:Y:S01]  /*fc60*/  IMAD.WIDE R96, R154.reuse, 0x4, R138 ;  /* 0x000000049a607825 */ /* 0x040fe200078e028a */
[----:B------:R-:W-:Y:S03]  /*fc70*/  STL.64 [R1+0xc8], R98 ;  /* 0x0000c86201007387 */ /* 0x000fe60000100a00 */
[C---:B------:R-:W-:Y:S01]  /*fc80*/  IMAD.WIDE R90, R154.reuse, 0x4, R220 ;  /* 0x000000049a5a7825 */ /* 0x040fe200078e02dc */
[----:B------:R-:W-:Y:S04]  /*fc90*/  LDGSTS.E [R241+0x11700], desc[UR16][R98.64], P2 ;  /* 0x1170000062f17fae */ /* 0x000fe80009121850 */
[----:B------:R-:W2:Y:S04]  /*fca0*/  LDL.LU.64 R220, [R1+0x238] ;  /* 0x0002380001dc7983 */ /* 0x000ea80000300a00 */
[----:B------:R-:W3:Y:S04]  /*fcb0*/  LDL.LU.64 R158, [R1+0x1f8] ;  /* 0x0001f800019e7983 */ /* 0x000ee80000300a00 */
[----:B------:R-:W-:Y:S04]  /*fcc0*/  STL.64 [R1+0x108], R96 ;  /* 0x0001086001007387 */ /* 0x000fe80000100a00 */
[----:B------:R-:W4:Y:S04]  /*fcd0*/  LDL.LU.64 R144, [R1+0x1b8] ;  /* 0x0001b80001907983 */ /* 0x000f280000300a00 */
[----:B------:R-:W-:Y:S04]  /*fce0*/  STL.64 [R1+0x148], R90 ;  /* 0x0001485a01007387 */ /* 0x000fe80000100a00 */
[----:B------:R-:W4:Y:S01]  /*fcf0*/  LDL.LU.64 R140, [R1+0x178] ;  /* 0x00017800018c7983 */ /* 0x000f220000300a00 */
[----:B------:R-:W-:-:S03]  /*fd00*/  IMAD.WIDE R88, R154, 0x4, R134 ;  /* 0x000000049a587825 */ /* 0x000fc600078e0286 */
[----:B------:R-:W4:Y:S01]  /*fd10*/  LDL.LU.64 R142, [R1+0x138] ;  /* 0x00013800018e7983 */ /* 0x000f220000300a00 */
[----:B------:R-:W-:-:S03]  /*fd20*/  IMAD.WIDE R22, R154, 0x4, R146 ;  /* 0x000000049a167825 */ /* 0x000fc600078e0292 */
[----:B------:R-:W4:Y:S04]  /*fd30*/  LDL.LU.64 R138, [R1+0xf8] ;  /* 0x0000f800018a7983 */ /* 0x000f280000300a00 */
[----:B------:R-:W4:Y:S04]  /*fd40*/  LDL.LU.64 R134, [R1+0xb8] ;  /* 0x0000b80001867983 */ /* 0x000f280000300a00 */
[----:B------:R1:W-:Y:S04]  /*fd50*/  STL.64 [R1+0x188], R88 ;  /* 0x0001885801007387 */ /* 0x0003e80000100a00 */
[----:B------:R1:W-:Y:S04]  /*fd60*/  STL.64 [R1+0x1c8], R22 ;  /* 0x0001c81601007387 */ /* 0x0003e80000100a00 */
[----:B------:R1:W-:Y:S04]  /*fd70*/  STL.64 [R1+0x208], R20 ;  /* 0x0002081401007387 */ /* 0x0003e80000100a00 */
[----:B------:R-:W-:Y:S04]  /*fd80*/  LDGSTS.E [R241+0x11b00], desc[UR16][R96.64], P2 ;  /* 0x11b0000060f17fae */ /* 0x000fe80009121850 */
[----:B------:R1:W-:Y:S04]  /*fd90*/  STL.64 [R1+0x248], R18 ;  /* 0x0002481201007387 */ /* 0x0003e80000100a00 */
[----:B------:R-:W-:Y:S04]  /*fda0*/  LDGSTS.E [R241+0x11f00], desc[UR16][R90.64], P2 ;  /* 0x11f000005af17fae */ /* 0x000fe80009121850 */
[----:B------:R1:W-:Y:S04]  /*fdb0*/  STL.64 [R1+0x378], R16 ;  /* 0x0003781001007387 */ /* 0x0003e80000100a00 */
[----:B------:R1:W-:Y:S04]  /*fdc0*/  LDGSTS.E [R241+0x12300], desc[UR16][R88.64], P2 ;  /* 0x1230000058f17fae */ /* 0x0003e80009121850 */
[----:B------:R1:W-:Y:S04]  /*fdd0*/  STL.64 [R1+0x390], R14 ;  /* 0x0003900e01007387 */ /* 0x0003e80000100a00 */
[----:B------:R1:W-:Y:S02]  /*fde0*/  STL.64 [R1+0x3c8], R8 ;  /* 0x0003c80801007387 */ /* 0x0003e40000100a00 */
[----:B-1----:R-:W-:-:S02]  /*fdf0*/  IMAD.WIDE R88, R154, 0x4, R2 ;  /* 0x000000049a587825 */ /* 0x002fc400078e0202 */
[----:B------:R1:W-:Y:S04]  /*fe00*/  STL.64 [R1+0x400], R6 ;  /* 0x0004000601007387 */ /* 0x0003e80000100a00 */
[----:B------:R1:W-:Y:S04]  /*fe10*/  LDGSTS.E [R241+0x12700], desc[UR16][R22.64], P2 ;  /* 0x1270000016f17fae */ /* 0x0003e80009121850 */
[----:B------:R-:W5:Y:S01]  /*fe20*/  LDL.LU.64 R2, [R1+0x628] ;  /* 0x0006280001027983 */ /* 0x000f620000300a00 */
[----:B------:R-:W-:-:S03]  /*fe30*/  IMAD.WIDE R12, R154, 0x4, R12 ;  /* 0x000000049a0c7825 */ /* 0x000fc600078e020c */
[----:B------:R1:W-:Y:S02]  /*fe40*/  LDGSTS.E [R241+0x12b00], desc[UR16][R20.64], P2 ;  /* 0x12b0000014f17fae */ /* 0x0003e40009121850 */
[C---:B-1----:R-:W-:Y:S02]  /*fe50*/  IMAD.WIDE R22, R154.reuse, 0x4, R156 ;  /* 0x000000049a167825 */ /* 0x042fe400078e029c */
[----:B------:R1:W-:Y:S04]  /*fe60*/  LDGSTS.E [R241+0x12f00], desc[UR16][R18.64], P2 ;  /* 0x12f0000012f17fae */ /* 0x0003e80009121850 */
[----:B------:R-:W5:Y:S04]  /*fe70*/  LDL.LU.64 R156, [R1+0x620] ;  /* 0x00062000019c7983 */ /* 0x000f680000300a00 */
[----:B------:R2:W-:Y:S04]  /*fe80*/  STL.64 [R1+0x140], R88 ;  /* 0x0001405801007387 */ /* 0x0005e80000100a00 */
[----:B------:R-:W4:Y:S01]  /*fe90*/  LDL R153, [R1+0x344] ;  /* 0x0003440001997983 */ /* 0x000f220000100800 */
[----:B------:R-:W-:-:S03]  /*fea0*/  IMAD.WIDE R20, R154, 0x4, R30 ;  /* 0x000000049a147825 */ /* 0x000fc600078e021e */
[----:B------:R1:W-:Y:S02]  /*feb0*/  LDGSTS.E [R241+0x13300], desc[UR16][R16.64], P2 ;  /* 0x1330000010f17fae */ /* 0x0003e40009121850 */
[C---:B-1----:R-:W-:Y:S02]  /*fec0*/  IMAD.WIDE R18, R154.reuse, 0x4, R46 ;  /* 0x000000049a127825 */ /* 0x042fe400078e022e */
[----:B------:R1:W-:Y:S04]  /*fed0*/  LDGSTS.E [R241+0x13700], desc[UR16][R14.64], P2 ;  /* 0x137000000ef17fae */ /* 0x0003e80009121850 */
[----:B------:R1:W-:Y:S01]  /*fee0*/  LDGSTS.E [R241+0x13b00], desc[UR16][R8.64], P2 ;  /* 0x13b0000008f17fae */ /* 0x0003e20009121850 */
[----:B------:R-:W-:-:S03]  /*fef0*/  IMAD.WIDE R16, R154, 0x4, R62 ;  /* 0x000000049a107825 */ /* 0x000fc600078e023e */
[----:B------:R2:W-:Y:S01]  /*ff00*/  STL.64 [R1+0x180], R22 ;  /* 0x0001801601007387 */ /* 0x0005e20000100a00 */
[----:B-1----:R-:W-:-:S03]  /*ff10*/  IMAD.WIDE R14, R154, 0x4, R78 ;  /* 0x000000049a0e7825 */ /* 0x002fc600078e024e */
[----:B------:R1:W-:Y:S01]  /*ff20*/  LDGSTS.E [R241+0x13f00], desc[UR16][R6.64], P2 ;  /* 0x13f0000006f17fae */ /* 0x0003e20009121850 */
[----:B------:R-:W-:-:S03]  /*ff30*/  IMAD.WIDE R8, R154, 0x4, R94 ;  /* 0x000000049a087825 */ /* 0x000fc600078e025e */
[----:B------:R2:W-:Y:S04]  /*ff40*/  STL.64 [R1+0x1c0], R12 ;  /* 0x0001c00c01007387 */ /* 0x0005e80000100a00 */
[----:B------:R2:W-:Y:S01]  /*ff50*/  STL.64 [R1+0x200], R20 ;  /* 0x0002001401007387 */ /* 0x0005e20000100a00 */
[----:B-1----:R-:W-:-:S03]  /*ff60*/  IMAD.WIDE R6, R154, 0x4, R10 ;  /* 0x000000049a067825 */ /* 0x002fc600078e020a */
[----:B------:R1:W-:Y:S04]  /*ff70*/  STL.64 [R1+0x240], R18 ;  /* 0x0002401201007387 */ /* 0x0003e80000100a00 */
[----:B------:R1:W-:Y:S04]  /*ff80*/  STL.64 [R1+0x360], R16 ;  /* 0x0003601001007387 */ /* 0x0003e80000100a00 */
[----:B------:R1:W-:Y:S04]  /*ff90*/  STL.64 [R1+0x370], R14 ;  /* 0x0003700e01007387 */ /* 0x0003e80000100a00 */
[----:B------:R1:W-:Y:S04]  /*ffa0*/  STL.64 [R1+0x388], R8 ;  /* 0x0003880801007387 */ /* 0x0003e80000100a00 */
[----:B------:R1:W-:Y:S01]  /*ffb0*/  STL.64 [R1+0x3c0], R6 ;  /* 0x0003c00601007387 */ /* 0x0003e20000100a00 */
[----:B------:R-:W-:-:S02]  /*ffc0*/  CS2R R24, SRZ ;  /* 0x0000000000187805 */ /* 0x000fc4000001ff00 */
[----:B------:R-:W-:Y:S02]  /*ffd0*/  CS2R R26, SRZ ;  /* 0x00000000001a7805 */ /* 0x000fe4000001ff00 */
[----:B------:R-:W-:Y:S02]  /*ffe0*/  CS2R R28, SRZ ;  /* 0x00000000001c7805 */ /* 0x000fe4000001ff00 */
[----:B------:R-:W-:Y:S02]  /*fff0*/  CS2R R30, SRZ ;  /* 0x00000000001e7805 */ /* 0x000fe4000001ff00 */
[----:B------:R-:W-:Y:S02]  /*10000*/  CS2R R32, SRZ ;  /* 0x0000000000207805 */ /* 0x000fe4000001ff00 */
[----:B------:R-:W-:Y:S02]  /*10010*/  CS2R R34, SRZ ;  /* 0x0000000000227805 */ /* 0x000fe4000001ff00 */
        /* <DEDUP_REMOVED lines=25> */
[----:B------:R-:W-:Y:S01]  /*101b0*/  CS2R R86, SRZ ;  /* 0x0000000000567805 */ /* 0x000fe2000001ff00 */
[----:B--2---:R-:W-:-:S04]  /*101c0*/  IMAD.WIDE R220, R154, 0x4, R220 ;  /* 0x000000049adc7825 */ /* 0x004fc800078e02dc */
[C---:B---3--:R-:W-:Y:S01]  /*101d0*/  IMAD.WIDE R158, R154.reuse, 0x4, R158 ;  /* 0x000000049a9e7825 */ /* 0x048fe200078e029e */
[----:B------:R1:W-:Y:S04]  /*101e0*/  LDGSTS.E [R242+0x10380], desc[UR16][R220.64], P2 ;  /* 0x10380000dcf27fae */ /* 0x0003e80009121850 */
[----:B------:R1:W-:Y:S01]  /*101f0*/  LDGSTS.E [R242+0x10780], desc[UR16][R158.64], P2 ;  /* 0x107800009ef27fae */ /* 0x0003e20009121850 */
[----:B----4-:R-:W-:-:S05]  /*10200*/  IMAD.WIDE R106, R154, 0x4, R144 ;  /* 0x000000049a6a7825 */ /* 0x010fca00078e0290 */
[----:B------:R1:W-:Y:S01]  /*10210*/  LDGSTS.E [R242+0x10b80], desc[UR16][R106.64], P2 ;  /* 0x10b800006af27fae */ /* 0x0003e20009121850 */
[----:B------:R-:W-:-:S04]  /*10220*/  IMAD.WIDE R162, R154, 0x4, R140 ;  /* 0x000000049aa27825 */ /* 0x000fc800078e028c */
[C---:B------:R-:W-:Y:S01]  /*10230*/  IMAD.WIDE R108, R154.reuse, 0x4, R142 ;  /* 0x000000049a6c7825 */ /* 0x040fe200078e028e */
[----:B------:R1:W-:Y:S03]  /*10240*/  LDGSTS.E [R242+0x10f80], desc[UR16][R162.64], P2 ;  /* 0x10f80000a2f27fae */ /* 0x0003e60009121850 */
[C---:B------:R-:W-:Y:S01]  /*10250*/  IMAD.WIDE R240, R154.reuse, 0x4, R138 ;  /* 0x000000049af07825 */ /* 0x040fe200078e028a */
[----:B------:R1:W-:Y:S03]  /*10260*/  LDGSTS.E [R242+0x11380], desc[UR16][R108.64], P2 ;  /* 0x113800006cf27fae */ /* 0x0003e60009121850 */
[----:B------:R-:W-:Y:S01]  /*10270*/  IMAD.WIDE R112, R154, 0x4, R134 ;  /* 0x000000049a707825 */ /* 0x000fe200078e0286 */
[----:B------:R1:W-:Y:S04]  /*10280*/  LDGSTS.E [R242+0x11780], desc[UR16][R240.64], P2 ;  /* 0x11780000f0f27fae */ /* 0x0003e80009121850 */
        /* <DEDUP_REMOVED lines=10> */
[----:B------:R-:W0:Y:S01]  /*10330*/  LDGDEPBAR ;  /* 0x00000000000079af */ /* 0x000e220000000000 */
[----:B------:R-:W-:-:S13]  /*10340*/  ISETP.GE.AND P0, PT, R153, 0x80, PT ;  /* 0x000000809900780c */ /* 0x000fda0003f06270 */
[----:B-1----:R-:W-:Y:S05]  /*10350*/  @!P0 BRA `(.L_x_0) ;  /* 0x000000a400f88947 */ /* 0x002fea0003800000 */
[----:B------:R-:W2:Y:S04]  /*10360*/  LDL.LU.64 R138, [R1+0x278] ;  /* 0x00027800018a7983 */ /* 0x000ea80000300a00 */
[----:B------:R-:W3:Y:S01]  /*10370*/  LDL.LU.64 R134, [R1+0x280] ;  /* 0x0002800001867983 */ /* 0x000ee20000300a00 */
[----:B------:R-:W-:Y:S02]  /*10380*/  IMAD.MOV.U32 R5, RZ, RZ, R122 ;  /* 0x000000ffff057224 */ /* 0x000fe400078e007a */
[----:B------:R-:W-:Y:S01]  /*10390*/  IMAD.MOV.U32 R6, RZ, RZ, R123 ;  /* 0x000000ffff067224 */ /* 0x000fe200078e007b */
[----:B------:R-:W-:Y:S01]  /*103a0*/  STL.64 [R1+0x630], R152 ;  /* 0x0006309801007387 */ /* 0x000fe20000100a00 */
[----:B------:R-:W-:Y:S02]  /*103b0*/  IMAD.MOV.U32 R7, RZ, RZ, R168 ;  /* 0x000000ffff077224 */ /* 0x000fe400078e00a8 */
[----:B------:R-:W-:Y:S01]  /*103c0*/  IMAD.MOV.U32 R8, RZ, RZ, R169 ;  /* 0x000000ffff087224 */ /* 0x000fe200078e00a9 */
[----:B-----5:R-:W-:Y:S01]  /*103d0*/  STL.64 [R1+0x628], R156 ;  /* 0x0006289c01007387 */ /* 0x020fe20000100a00 */
[----:B------:R-:W-:-:S02]  /*103e0*/  IMAD.MOV.U32 R9, RZ, RZ, R228 ;  /* 0x000000ffff097224 */ /* 0x000fc400078e00e4 */
[----:B------:R-:W-:Y:S01]  /*103f0*/  IMAD.MOV.U32 R10, RZ, RZ, R229 ;  /* 0x000000ffff0a7224 */ /* 0x000fe200078e00e5 */
[----:B------:R-:W-:Y:S01]  /*10400*/  STL.64 [R1+0x620], R2 ;  /* 0x0006200201007387 */ /* 0x000fe20000100a00 */
[----:B------:R-:W-:Y:S02]  /*10410*/  IMAD.MOV.U32 R11, RZ, RZ, R226 ;  /* 0x000000ffff0b7224 */ /* 0x000fe400078e00e2 */
[----:B------:R-:W-:Y:S01]  /*10420*/  IMAD.MOV.U32 R12, RZ, RZ, R227 ;  /* 0x000000ffff0c7224 */ /* 0x000fe200078e00e3 */
[----:B------:R-:W-:Y:S01]  /*10430*/  STL.64 [R1+0x638], R4 ;  /* 0x0006380401007387 */ /* 0x000fe20000100a00 */
[----:B------:R-:W-:Y:S02]  /*10440*/  IMAD.MOV.U32 R13, RZ, RZ, R212 ;  /* 0x000000ffff0d7224 */ /* 0x000fe400078e00d4 */
[----:B------:R-:W-:Y:S01]  /*10450*/  IMAD.MOV.U32 R14, RZ, RZ, R213 ;  /* 0x000000ffff0e7224 */ /* 0x000fe200078e00d5 */
[----:B------:R-:W-:Y:S01]  /*10460*/  STL.64 [R1+0x640], R6 ;  /* 0x0006400601007387 */ /* 0x000fe20000100a00 */
[----:B------:R-:W-:-:S02]  /*10470*/  IMAD.MOV.U32 R15, RZ, RZ, R210 ;  /* 0x000000ffff0f7224 */ /* 0x000fc400078e00d2 */
[----:B------:R-:W-:Y:S01]  /*10480*/  IMAD.MOV.U32 R16, RZ, RZ, R211 ;  /* 0x000000ffff107224 */ /* 0x000fe200078e00d3 */
[----:B------:R1:W-:Y:S01]  /*10490*/  STL.64 [R1+0x648], R8 ;  /* 0x0006480801007387 */ /* 0x0003e20000100a00 */
        /* <DEDUP_REMOVED lines=20> */
[----:B------:R4:W-:Y:S01]  /*105e0*/  STL.64 [R1+0x680], R22 ;  /* 0x0006801601007387 */ /* 0x0009e20000100a00 */
        /* <DEDUP_REMOVED lines=8> */
[----:B-1----:R-:W4:Y:S01]  /*10670*/  LDL.LU.64 R8, [R1+0x2d8] ;  /* 0x0002d80001087983 */ /* 0x002f220000300a00 */
[----:B------:R-:W-:Y:S02]  /*10680*/  IMAD.MOV.U32 R95, RZ, RZ, R171 ;  /* 0x000000ffff5f7224 */ /* 0x000fe400078e00ab */
[----:B------:R-:W-:Y:S02]  /*10690*/  IMAD.MOV.U32 R98, RZ, RZ, R165 ;  /* 0x000000ffff627224 */ /* 0x000fe400078e00a5 */
[----:B--2---:R-:W-:-:S02]  /*106a0*/  IMAD.MOV.U32 R100, RZ, RZ, R138 ;  /* 0x000000ffff647224 */ /* 0x004fc400078e008a */
[----:B------:R-:W-:Y:S02]  /*106b0*/  IMAD.MOV.U32 R101, RZ, RZ, R139 ;  /* 0x000000ffff657224 */ /* 0x000fe400078e008b */
[----:B---3--:R-:W-:Y:S02]  /*106c0*/  IMAD.MOV.U32 R102, RZ, RZ, R134 ;  /* 0x000000ffff667224 */ /* 0x008fe400078e0086 */
[----:B------:R-:W-:Y:S02]  /*106d0*/  IMAD.MOV.U32 R103, RZ, RZ, R135 ;  /* 0x000000ffff677224 */ /* 0x000fe400078e0087 */
[----:B------:R-:W2:Y:S01]  /*106e0*/  LDL.LU.64 R134, [R1+0x2e8] ;  /* 0x0002e80001867983 */ /* 0x000ea20000300a00 */
[----:B------:R-:W-:Y:S02]  /*106f0*/  IMAD.MOV.U32 R123, RZ, RZ, R173 ;  /* 0x000000ffff7b7224 */ /* 0x000fe400078e00ad */
[----:B------:R-:W-:Y:S01]  /*10700*/  IMAD.MOV.U32 R6, RZ, RZ, R106 ;  /* 0x000000ffff067224 */ /* 0x000fe200078e006a */
[----:B------:R-:W3:Y:S01]  /*10710*/  LDL.LU.64 R160, [R1+0x2c0] ;  /* 0x0002c00001a07983 */ /* 0x000ee20000300a00 */
[----:B------:R-:W-:-:S02]  /*10720*/  IMAD.MOV.U32 R7, RZ, RZ, R107 ;  /* 0x000000ffff077224 */ /* 0x000fc400078e006b */
[----:B------:R-:W-:Y:S01]  /*10730*/  IMAD.MOV.U32 R118, RZ, RZ, R180 ;  /* 0x000000ffff767224 */ /* 0x000fe200078e00b4 */
[----:B------:R-:W2:Y:S01]  /*10740*/  LDL.LU.64 R138, [R1+0x2c8] ;  /* 0x0002c800018a7983 */ /* 0x000ea20000300a00 */
[----:B------:R-:W-:Y:S02]  /*10750*/  IMAD.MOV.U32 R116, RZ, RZ, R182 ;  /* 0x000000ffff747224 */ /* 0x000fe400078e00b6 */
[----:B------:R-:W-:Y:S01]  /*10760*/  IMAD.MOV.U32 R119, RZ, RZ, R181 ;  /* 0x000000ffff777224 */ /* 0x000fe200078e00b5 */
[----:B------:R-:W3:Y:S01]  /*10770*/  LDL.LU.64 R140, [R1+0x2a0] ;  /* 0x0002a000018c7983 */ /* 0x000ee20000300a00 */
[----:B------:R-:W-:Y:S02]  /*10780*/  IMAD.MOV.U32 R117, RZ, RZ, R183 ;  /* 0x000000ffff757224 */ /* 0x000fe400078e00b7 */
[----:B------:R-:W-:Y:S01]  /*10790*/  IMAD.MOV.U32 R2, RZ, RZ, R114 ;  /* 0x000000ffff027224 */ /* 0x000fe200078e0072 */
[----:B------:R-:W3:Y:S01]  /*107a0*/  LDL.LU.64 R142, [R1+0x2a8] ;  /* 0x0002a800018e7983 */ /* 0x000ee20000300a00 */
[----:B------:R-:W-:-:S02]  /*107b0*/  IMAD.MOV.U32 R5, RZ, RZ, R111 ;  /* 0x000000ffff057224 */ /* 0x000fc400078e006f */
[----:B------:R-:W-:Y:S01]  /*107c0*/  IMAD.MOV.U32 R152, RZ, RZ, R108 ;  /* 0x000000ffff987224 */ /* 0x000fe200078e006c */
[----:B------:R-:W3:Y:S01]  /*107d0*/  LDL.LU.64 R144, [R1+0x290] ;  /* 0x0002900001907983 */ /* 0x000ee20000300a00 */
[----:B------:R-:W-:Y:S02]  /*107e0*/  IMAD.MOV.U32 R4, RZ, RZ, R110 ;  /* 0x000000ffff047224 */ /* 0x000fe400078e006e */
[----:B------:R-:W-:Y:S01]  /*107f0*/  IMAD.MOV.U32 R157, RZ, RZ, R113 ;  /* 0x000000ffff9d7224 */ /* 0x000fe200078e0071 */
[----:B------:R-:W3:Y:S01]  /*10800*/  LDL.LU.64 R146, [R1+0x298] ;  /* 0x0002980001927983 */ /* 0x000ee20000300a00 */
[----:B------:R-:W-:Y:S02]  /*10810*/  IMAD.MOV.U32 R3, RZ, RZ, R115 ;  /* 0x000000ffff037224 */ /* 0x000fe400078e0073 */
[----:B------:R-:W-:Y:S01]  /*10820*/  IMAD.MOV.U32 R127, RZ, RZ, R132 ;  /* 0x000000ffff7f7224 */ /* 0x000fe200078e0084 */
[----:B------:R-:W2:Y:S01]  /*10830*/  LDL.LU.64 R168, [R1+0x288] ;  /* 0x0002880001a87983 */ /* 0x000ea20000300a00 */
[----:B------:R-:W-:-:S02]  /*10840*/  IMAD.MOV.U32 R153, RZ, RZ, R109 ;  /* 0x000000ffff997224 */ /* 0x000fc400078e006d */
[----:B------:R-:W-:Y:S01]  /*10850*/  IMAD.MOV.U32 R156, RZ, RZ, R112 ;  /* 0x000000ffff9c7224 */ /* 0x000fe200078e0070 */
[----:B----4-:R-:W4:Y:S04]  /*10860*/  LDL.LU.64 R14, [R1+0x348] ;  /* 0x00034800010e7983 */ /* 0x010f280000300a00 */
[----:B------:R-:W3:Y:S04]  /*10870*/  LDL.LU.64 R212, [R1+0x350] ;  /* 0x0003500001d47983 */ /* 0x000ee80000300a00 */
[----:B------:R-:W2:Y:S04]  /*10880*/  LDL.LU.64 R12, [R1+0x330] ;  /* 0x00033000010c7983 */ /* 0x000ea80000300a00 */
[----:B------:R-:W3:Y:S04]  /*10890*/  LDL.LU.64 R226, [R1+0x338] ;  /* 0x0003380001e27983 */ /* 0x000ee80000300a00 */
[----:B------:R-:W3:Y:S04]  /*108a0*/  LDL.LU.64 R10, [R1+0x320] ;  /* 0x00032000010a7983 */ /* 0x000ee80000300a00 */
[----:B------:R-:W3:Y:S01]  /*108b0*/  LDL.LU.64 R228, [R1+0x328] ;  /* 0x0003280001e47983 */ /* 0x000ee20000300a00 */
[----:B------:R-:W-:-:S03]  /*108c0*/  IMAD.MOV.U32 R104, RZ, RZ, R120 ;  /* 0x000000ffff687224 */ /* 0x000fc600078e0078 */
[----:B------:R-:W3:Y:S01]  /*108d0*/  LDL.LU.64 R20, [R1+0x310] ;  /* 0x0003100001147983 */ /* 0x000ee20000300a00 */
[----:B------:R-:W-:-:S03]  /*108e0*/  IMAD.MOV.U32 R120, RZ, RZ, R174 ;  /* 0x000000ffff787224 */ /* 0x000fc600078e00ae */
[----:B------:R-:W3:Y:S01]  /*108f0*/  LDL.LU.64 R194, [R1+0x318] ;  /* 0x0003180001c27983 */ /* 0x000ee20000300a00 */
[----:B------:R-:W-:-:S03]  /*10900*/  IMAD.MOV.U32 R170, RZ, RZ, R178 ;  /* 0x000000ffffaa7224 */ /* 0x000fc600078e00b2 */
[----:B------:R-:W3:Y:S04]  /*10910*/  LDL.LU.64 R18, [R1+0x300] ;  /* 0x0003000001127983 */ /* 0x000ee80000300a00 */
[----:B------:R-:W3:Y:S04]  /*10920*/  LDL.LU.64 R196, [R1+0x308] ;  /* 0x0003080001c47983 */ /* 0x000ee80000300a00 */
[----:B------:R-:W3:Y:S04]  /*10930*/  LDL.LU.64 R16, [R1+0x2f0] ;  /* 0x0002f00001107983 */ /* 0x000ee80000300a00 */
[----:B------:R-:W3:Y:S01]  /*10940*/  LDL.LU.64 R210, [R1+0x2f8] ;  /* 0x0002f80001d27983 */ /* 0x000ee20000300a00 */
[----:B------:R-:W-:-:S02]  /*10950*/  IMAD.MOV.U32 R149, RZ, RZ, R150 ;  /* 0x000000ffff957224 */ /* 0x000fc400078e0096 */
[----:B------:R-:W-:Y:S02]  /*10960*/  IMAD.MOV.U32 R150, RZ, RZ, R130 ;  /* 0x000000ffff967224 */ /* 0x000fe400078e0082 */
[----:B------:R-:W-:Y:S02]  /*10970*/  IMAD.MOV.U32 R129, RZ, RZ, R131 ;  /* 0x000000ffff817224 */ /* 0x000fe400078e0083 */
[----:B------:R-:W-:Y:S02]  /*10980*/  IMAD.MOV.U32 R130, RZ, RZ, R8 ;  /* 0x000000ffff827224 */ /* 0x000fe400078e0008 */
[----:B------:R-:W-:Y:S02]  /*10990*/  IMAD.MOV.U32 R131, RZ, RZ, R9 ;  /* 0x000000ffff837224 */ /* 0x000fe400078e0009 */
[----:B------:R-:W-:Y:S02]  /*109a0*/  IMAD.MOV.U32 R8, RZ, RZ, R6 ;  /* 0x000000ffff087224 */ /* 0x000fe400078e0006 */
[----:B------:R-:W-:-:S02]  /*109b0*/  IMAD.MOV.U32 R9, RZ, RZ, R7 ;  /* 0x000000ffff097224 */ /* 0x000fc400078e0007 */
[----:B------:R-:W-:Y:S02]  /*109c0*/  IMAD.MOV.U32 R105, RZ, RZ, R121 ;  /* 0x000000ffff697224 */ /* 0x000fe400078e0079 */
[----:B------:R-:W-:Y:S02]  /*109d0*/  IMAD.MOV.U32 R121, RZ, RZ, R175 ;  /* 0x000000ffff797224 */ /* 0x000fe400078e00af */
[----:B----4-:R-:W-:Y:S02]  /*109e0*/  IMAD.MOV.U32 R174, RZ, RZ, R14 ;  /* 0x000000ffffae7224 */ /* 0x010fe400078e000e */
[----:B------:R-:W-:Y:S02]  /*109f0*/  IMAD.MOV.U32 R173, RZ, RZ, R15 ;  /* 0x000000ffffad7224 */ /* 0x000fe400078e000f */
[----:B------:R-:W4:Y:S01]  /*10a00*/  LDL.LU.64 R14, [R1+0x2d0] ;  /* 0x0002d000010e7983 */ /* 0x000f220000300a00 */
[----:B--2---:R-:W-:Y:S02]  /*10a10*/  IMAD.MOV.U32 R178, RZ, RZ, R12 ;  /* 0x000000ffffb27224 */ /* 0x004fe400078e000c */
[----:B------:R-:W-:-:S02]  /*10a20*/  IMAD.MOV.U32 R177, RZ, RZ, R13 ;  /* 0x000000ffffb17224 */ /* 0x000fc400078e000d */
[----:B------:R-:W2:Y:S01]  /*10a30*/  LDL.LU.64 R12, [R1+0x2e0] ;  /* 0x0002e000010c7983 */ /* 0x000ea20000300a00 */
[----:B------:R-:W-:Y:S02]  /*10a40*/  IMAD.MOV.U32 R148, RZ, RZ, R169 ;  /* 0x000000ffff947224 */ /* 0x000fe400078e00a9 */
[----:B------:R-:W-:Y:S02]  /*10a50*/  IMAD.MOV.U32 R169, RZ, RZ, R179 ;  /* 0x000000ffffa97224 */ /* 0x000fe400078e00b3 */
[----:B---3--:R-:W-:Y:S02]  /*10a60*/  IMAD.MOV.U32 R180, RZ, RZ, R226 ;  /* 0x000000ffffb47224 */ /* 0x008fe400078e00e2 */
[----:B------:R-:W-:Y:S02]  /*10a70*/  IMAD.MOV.U32 R179, RZ, RZ, R227 ;  /* 0x000000ffffb37224 */ /* 0x000fe400078e00e3 */
[----:B------:R-:W-:Y:S01]  /*10a80*/  IMAD.MOV.U32 R176, RZ, RZ, R212 ;  /* 0x000000ffffb07224 */ /* 0x000fe200078e00d4 */
[----:B------:R-:W3:Y:S01]  /*10a90*/  LDL.LU.64 R226, [R1+0x2b0] ;  /* 0x0002b00001e27983 */ /* 0x000ee20000300a00 */
[----:B------:R-:W-:-:S02]  /*10aa0*/  IMAD.MOV.U32 R175, RZ, RZ, R213 ;  /* 0x000000ffffaf7224 */ /* 0x000fc400078e00d5 */
[----:B------:R-:W-:Y:S01]  /*10ab0*/  IMAD.MOV.U32 R182, RZ, RZ, R10 ;  /* 0x000000ffffb67224 */ /* 0x000fe200078e000a */
[----:B------:R-:W4:Y:S01]  /*10ac0*/  LDL.LU.64 R212, [R1+0x2b8] ;  /* 0x0002b80001d47983 */ /* 0x000f220000300a00 */
[----:B------:R-:W-:Y:S02]  /*10ad0*/  IMAD.MOV.U32 R181, RZ, RZ, R11 ;  /* 0x000000ffffb57224 */ /* 0x000fe400078e000b */
[----:B------:R-:W-:Y:S02]  /*10ae0*/  IMAD.MOV.U32 R184, RZ, RZ, R228 ;  /* 0x000000ffffb87224 */ /* 0x000fe400078e00e4 */
[----:B------:R-:W-:Y:S02]  /*10af0*/  IMAD.MOV.U32 R183, RZ, RZ, R229 ;  /* 0x000000ffffb77224 */ /* 0x000fe400078e00e5 */
[----:B------:R-:W-:Y:S02]  /*10b00*/  IMAD.MOV.U32 R10, RZ, RZ, R8 ;  /* 0x000000ffff0a7224 */ /* 0x000fe400078e0008 */
[----:B------:R-:W-:-:S02]  /*10b10*/  IMAD.MOV.U32 R11, RZ, RZ, R9 ;  /* 0x000000ffff0b7224 */ /* 0x000fc400078e0009 */
[----:B------:R-:W-:Y:S01]  /*10b20*/  IMAD.MOV.U32 R228, RZ, RZ, R242 ;  /* 0x000000ffffe47224 */ /* 0x000fe200078e00f2 */
[----:B------:R-:W4:Y:S01]  /*10b30*/  LDL.LU.64 R8, [R1+0x270] ;  /* 0x0002700001087983 */ /* 0x000f220000300a00 */
[----:B------:R-:W-:-:S03]  /*10b40*/  IMAD.MOV.U32 R229, RZ, RZ, R243 ;  /* 0x000000ffffe57224 */ /* 0x000fc600078e00f3 */
[----:B------:R-:W4:Y:S01]  /*10b50*/  LDL.LU.64 R242, [R1+0xb0] ;  /* 0x0000b00001f27983 */ /* 0x000f220000300a00 */
        /* <DEDUP_REMOVED lines=23> */
[----:B--2---:R-:W-:-:S02]  /*10cd0*/  IMAD.MOV.U32 R200, RZ, RZ, R12 ;  /* 0x000000ffffc87224 */ /* 0x004fc400078e000c */
[----:B------:R-:W-:Y:S02]  /*10ce0*/  IMAD.MOV.U32 R199, RZ, RZ, R13 ;  /* 0x000000ffffc77224 */ /* 0x000fe400078e000d */
[----:B------:R-:W2:Y:S01]  /*10cf0*/  LDL.LU.64 R12, [R1+0x230] ;  /* 0x00023000010c7983 */ /* 0x000ea20000300a00 */
[----:B---3--:R-:W-:Y:S02]  /*10d00*/  IMAD.MOV.U32 R202, RZ, RZ, R226 ;  /* 0x000000ffffca7224 */ /* 0x008fe400078e00e2 */
[----:B------:R-:W-:Y:S02]  /*10d10*/  IMAD.MOV.U32 R201, RZ, RZ, R227 ;  /* 0x000000ffffc97224 */ /* 0x000fe400078e00e3 */
[----:B------:R-:W3:Y:S01]  /*10d20*/  LDL.LU.64 R226, [R1+0xf0] ;  /* 0x0000f00001e27983 */ /* 0x000ee20000300a00 */
[----:B----4-:R-:W-:Y:S02]  /*10d30*/  IMAD.MOV.U32 R206, RZ, RZ, R8 ;  /* 0x000000ffffce7224 */ /* 0x010fe400078e0008 */
[----:B------:R-:W-:-:S02]  /*10d40*/  IMAD.MOV.U32 R205, RZ, RZ, R9 ;  /* 0x000000ffffcd7224 */ /* 0x000fc400078e0009 */
[----:B------:R-:W-:Y:S02]  /*10d50*/  IMAD.MOV.U32 R208, RZ, RZ, R242 ;  /* 0x000000ffffd07224 */ /* 0x000fe400078e00f2 */
[----:B------:R-:W-:Y:S02]  /*10d60*/  IMAD.MOV.U32 R207, RZ, RZ, R243 ;  /* 0x000000ffffcf7224 */ /* 0x000fe400078e00f3 */
[----:B------:R-:W-:Y:S02]  /*10d70*/  IMAD.MOV.U32 R242, RZ, RZ, R240 ;  /* 0x000000fffff27224 */ /* 0x000fe400078e00f0 */
[----:B------:R-:W-:Y:S02]  /*10d80*/  IMAD.MOV.U32 R243, RZ, RZ, R241 ;  /* 0x000000fffff37224 */ /* 0x000fe400078e00f1 */
[----:B------:R-:W4:Y:S04]  /*10d90*/  LDL.LU.64 R240, [R1+0x1f0] ;  /* 0x0001f00001f07983 */ /* 0x000f280000300a00 */
        /* <DEDUP_REMOVED lines=46> */
[----:B--2---:R-:W-:Y:S02]  /*11080*/  IMAD.MOV.U32 R223, RZ, RZ, R12 ;  /* 0x000000ffffdf7224 */ /* 0x004fe400078e000c */
[----:B------:R-:W-:Y:S02]  /*11090*/  IMAD.MOV.U32 R221, RZ, RZ, R13 ;  /* 0x000000ffffdd7224 */ /* 0x000fe400078e000d */
[----:B------:R-:W2:Y:S04]  /*110a0*/  LDL.LU.64 R12, [R1+0x170] ;  /* 0x00017000010c7983 */ /* 0x000ea80000300a00 */
[----:B------:R-:W2:Y:S04]  /*110b0*/  LDL.LU.64 R10, [R1+0xe8] ;  /* 0x0000e800010a7983 */ /* 0x000ea80000300a00 */
[----:B------:R-:W2:Y:S04]  /*110c0*/  LDL.LU.64 R90, [R1+0x20] ;  /* 0x00002000015a7983 */ /* 0x000ea80000300a00 */
[----:B------:R-:W2:Y:S01]  /*110d0*/  LDL.LU.64 R88, [R1+0x28] ;  /* 0x0000280001587983 */ /* 0x000ea20000300a00 */
[----:B----4-:R-:W-:-:S02]  /*110e0*/  IMAD.MOV.U32 R239, RZ, RZ, R240 ;  /* 0x000000ffffef7224 */ /* 0x010fc400078e00f0 */
[----:B------:R-:W-:Y:S02]  /*110f0*/  IMAD.MOV.U32 R238, RZ, RZ, R241 ;  /* 0x000000ffffee7224 */ /* 0x000fe400078e00f1 */
[----:B---3--:R-:W-:Y:S02]  /*11100*/  IMAD.MOV.U32 R241, RZ, RZ, R8 ;  /* 0x000000fffff17224 */ /* 0x008fe400078e0008 */
[----:B------:R-:W-:Y:S02]  /*11110*/  IMAD.MOV.U32 R240, RZ, RZ, R9 ;  /* 0x000000fffff07224 */ /* 0x000fe400078e0009 */
[----:B------:R-:W-:Y:S02]  /*11120*/  IMAD.MOV.U32 R8, RZ, RZ, R242 ;  /* 0x000000ffff087224 */ /* 0x000fe400078e00f2 */
[----:B------:R-:W-:Y:S02]  /*11130*/  IMAD.MOV.U32 R9, RZ, RZ, R243 ;  /* 0x000000ffff097224 */ /* 0x000fe400078e00f3 */
[----:B------:R-:W-:-:S02]  /*11140*/  IMAD.MOV.U32 R243, RZ, RZ, R16 ;  /* 0x000000fffff37224 */ /* 0x000fc400078e0010 */
[----:B------:R-:W-:Y:S02]  /*11150*/  IMAD.MOV.U32 R242, RZ, RZ, R17 ;  /* 0x000000fffff27224 */ /* 0x000fe400078e0011 */
[----:B------:R-:W3:Y:S01]  /*11160*/  LDL.LU.64 R16, [R1+0x30] ;  /* 0x0000300001107983 */ /* 0x000ee20000300a00 */
[----:B------:R-:W-:Y:S02]  /*11170*/  IMAD.MOV.U32 R225, RZ, RZ, R226 ;  /* 0x000000ffffe17224 */ /* 0x000fe400078e00e2 */
[----:B------:R-:W-:Y:S01]  /*11180*/  IMAD.MOV.U32 R224, RZ, RZ, R227 ;  /* 0x000000ffffe07224 */ /* 0x000fe200078e00e3 */
[----:B------:R-:W4:Y:S01]  /*11190*/  LDL.LU.64 R152, [R1+0x358] ;  /* 0x0003580001987983 */ /* 0x000f220000300a00 */
[----:B------:R-:W-:Y:S02]  /*111a0*/  IMAD.MOV.U32 R227, RZ, RZ, R244 ;  /* 0x000000ffffe37224 */ /* 0x000fe400078e00f4 */
[----:B------:R-:W-:Y:S02]  /*111b0*/  IMAD.MOV.U32 R226, RZ, RZ, R245 ;  /* 0x000000ffffe27224 */ /* 0x000fe400078e00f5 */
[----:B------:R-:W-:-:S02]  /*111c0*/  IMAD.MOV.U32 R245, RZ, RZ, R246 ;  /* 0x000000fffff57224 */ /* 0x000fc400078e00f6 */
[----:B------:R-:W-:Y:S02]  /*111d0*/  IMAD.MOV.U32 R244, RZ, RZ, R247 ;  /* 0x000000fffff47224 */ /* 0x000fe400078e00f7 */
[----:B------:R-:W-:Y:S02]  /*111e0*/  IMAD.MOV.U32 R247, RZ, RZ, R248 ;  /* 0x000000fffff77224 */ /* 0x000fe400078e00f8 */
[----:B------:R-:W-:Y:S01]  /*111f0*/  IMAD.MOV.U32 R246, RZ, RZ, R249 ;  /* 0x000000fffff67224 */ /* 0x000fe200078e00f9 */
[----:B------:R1:W-:Y:S01]  /*11200*/  STL [R1], R14 ;  /* 0x0000000e01007387 */ /* 0x0003e20000100800 */
[----:B------:R-:W-:Y:S02]  /*11210*/  IMAD.MOV.U32 R249, RZ, RZ, R250 ;  /* 0x000000fffff97224 */ /* 0x000fe400078e00fa */
[----:B------:R-:W-:Y:S02]  /*11220*/  IMAD.MOV.U32 R248, RZ, RZ, R251 ;  /* 0x000000fffff87224 */ /* 0x000fe400078e00fb */
[----:B------:R-:W-:-:S02]  /*11230*/  IMAD.MOV.U32 R251, RZ, RZ, R20 ;  /* 0x000000fffffb7224 */ /* 0x000fc400078e0014 */
[----:B------:R-:W-:Y:S02]  /*11240*/  IMAD.MOV.U32 R250, RZ, RZ, R21 ;  /* 0x000000fffffa7224 */ /* 0x000fe400078e0015 */
[----:B------:R-:W4:Y:S04]  /*11250*/  LDL.LU.64 R20, [R1+0x168] ;  /* 0x0001680001147983 */ /* 0x000f280000300a00 */
[----:B------:R1:W-:Y:S04]  /*11260*/  STL [R1+0x8], R22 ;  /* 0x0000081601007387 */ /* 0x0003e80000100800 */
[----:B-1----:R-:W4:Y:S01]  /*11270*/  LDL.LU.64 R14, [R1+0x128] ;  /* 0x00012800010e7983 */ /* 0x002f220000300a00 */
[----:B------:R-:W-:-:S03]  /*11280*/  IMAD.MOV.U32 R22, RZ, RZ, R23 ;  /* 0x000000ffff167224 */ /* 0x000fc600078e0017 */
[----:B--2---:R-:W-:Y:S04]  /*11290*/  STL [R1+0x10], R12 ;  /* 0x0000100c01007387 */ /* 0x004fe80000100800 */
[----:B------:R1:W-:Y:S02]  /*112a0*/  STL [R1+0x4], R22 ;  /* 0x0000041601007387 */ /* 0x0003e40000100800 */
[----:B-1----:R-:W-:Y:S02]  /*112b0*/  IMAD.MOV.U32 R22, RZ, RZ, R13 ;  /* 0x000000ffff167224 */ /* 0x002fe400078e000d */
[----:B------:R-:W2:Y:S04]  /*112c0*/  LDL.LU.64 R12, [R1+0x60] ;  /* 0x00006000010c7983 */ /* 0x000ea80000300a00 */
[----:B------:R1:W-:Y:S04]  /*112d0*/  STL [R1+0xc], R22 ;  /* 0x00000c1601007387 */ /* 0x0003e80000100800 */
[----:B------:R1:W-:Y:S04]  /*112e0*/  STL [R1+0x18], R10 ;  /* 0x0000180a01007387 */ /* 0x0003e80000100800 */
[----:B-1----:R-:W2:Y:S01]  /*112f0*/  LDL.LU.64 R22, [R1+0x68] ;  /* 0x0000680001167983 */ /* 0x002ea20000300a00 */
[----:B------:R-:W-:-:S02]  /*11300*/  IMAD.MOV.U32 R10, RZ, RZ, R11 ;  /* 0x000000ffff0a7224 */ /* 0x000fc400078e000b */
[----:B------:R-:W-:-:S03]  /*11310*/  IMAD.MOV.U32 R11, RZ, RZ, R9 ;  /* 0x000000ffff0b7224 */ /* 0x000fc600078e0009 */
[----:B------:R1:W-:Y:S04]  /*11320*/  STL [R1+0x14], R10 ;  /* 0x0000140a01007387 */ /* 0x0003e80000100800 */
[----:B------:R3:W-:Y:S01]  /*11330*/  STL [R1+0x20], R90 ;  /* 0x0000205a01007387 */ /* 0x0007e20000100800 */
[----:B-1----:R-:W-:-:S03]  /*11340*/  IMAD.MOV.U32 R10, RZ, RZ, R8 ;  /* 0x000000ffff0a7224 */ /* 0x002fc600078e0008 */
[----:B------:R-:W2:Y:S01]  /*11350*/  LDL.LU.64 R8, [R1+0x70] ;  /* 0x0000700001087983 */ /* 0x000ea20000300a00 */
[----:B---3--:R-:W-:-:S03]  /*11360*/  IMAD.MOV.U32 R90, RZ, RZ, R91 ;  /* 0x000000ffff5a7224 */ /* 0x008fc600078e005b */
[----:B------:R1:W-:Y:S04]  /*11370*/  STL [R1+0x28], R88 ;  /* 0x0000285801007387 */ /* 0x0003e80000100800 */
[----:B------:R-:W-:Y:S04]  /*11380*/  STL [R1+0x1c], R90 ;  /* 0x00001c5a01007387 */ /* 0x000fe80000100800 */
[----:B------:R3:W-:Y:S01]  /*11390*/  STL [R1+0x30], R16 ;  /* 0x0000301001007387 */ /* 0x0007e20000100800 */
[----:B-1----:R-:W-:-:S05]  /*113a0*/  IMAD.MOV.U32 R88, RZ, RZ, R89 ;  /* 0x000000ffff587224 */ /* 0x002fca00078e0059 */
[----:B------:R-:W-:Y:S01]  /*113b0*/  STL [R1+0x24], R88 ;  /* 0x0000245801007387 */ /* 0x000fe20000100800 */
[----:B---3--:R-:W-:-:S03]  /*113c0*/  IMAD.MOV.U32 R16, RZ, RZ, R17 ;  /* 0x000000ffff107224 */ /* 0x008fc600078e0011 */
[----:B------:R-:W-:Y:S04]  /*113d0*/  STL [R1+0x38], R4 ;  /* 0x0000380401007387 */ /* 0x000fe80000100800 */
[----:B------:R1:W-:Y:S04]  /*113e0*/  STL [R1+0x2c], R16 ;  /* 0x00002c1001007387 */ /* 0x0003e80000100800 */
[----:B-1----:R-:W3:Y:S01]  /*113f0*/  LDL.LU.64 R16, [R1+0x368] ;  /* 0x0003680001107983 */ /* 0x002ee20000300a00 */
[----:B------:R-:W-:-:S03]  /*11400*/  IMAD.MOV.U32 R4, RZ, RZ, R5 ;  /* 0x000000ffff047224 */ /* 0x000fc600078e0005 */
[----:B------:R-:W-:Y:S04]  /*11410*/  STL [R1+0x40], R2 ;  /* 0x0000400201007387 */ /* 0x000fe80000100800 */
[----:B------:R1:W-:Y:S01]  /*11420*/  STL [R1+0x34], R4 ;  /* 0x0000340401007387 */ /* 0x0003e20000100800 */
[----:B----4-:R-:W-:-:S03]  /*11430*/  IMAD.MOV.U32 R88, RZ, RZ, R153 ;  /* 0x000000ffff587224 */ /* 0x010fc600078e0099 */
[----:B-1----:R-:W4:Y:S01]  /*11440*/  LDL.LU.64 R4, [R1+0x1a8] ;  /* 0x0001a80001047983 */ /* 0x002f220000300a00 */
[----:B------:R-:W-:-:S03]  /*11450*/  IMAD.MOV.U32 R2, RZ, RZ, R3 ;  /* 0x000000ffff027224 */ /* 0x000fc600078e0003 */
[----:B------:R-:W-:Y:S04]  /*11460*/  STL [R1+0x48], R152 ;  /* 0x0000489801007387 */ /* 0x000fe80000100800 */
[----:B------:R1:W-:Y:S04]  /*11470*/  STL [R1+0x3c], R2 ;  /* 0x00003c0201007387 */ /* 0x0003e80000100800 */
[----:B-1----:R-:W4:Y:S04]  /*11480*/  LDL.LU.64 R2, [R1+0x120] ;  /* 0x0001200001027983 */ /* 0x002f280000300a00 */
[----:B------:R1:W-:Y:S04]  /*11490*/  STL [R1+0x50], R20 ;  /* 0x0000501401007387 */ /* 0x0003e80000100800 */
[----:B------:R1:W-:Y:S04]  /*114a0*/  STL [R1+0x44], R88 ;  /* 0x0000445801007387 */ /* 0x0003e80000100800 */
[----:B------:R-:W4:Y:S01]  /*114b0*/  LDL.LU.64 R152, [R1+0xa0] ;  /* 0x0000a00001987983 */ /* 0x000f220000300a00 */
[----:B-1----:R-:W-:-:S03]  /*114c0*/  IMAD.MOV.U32 R20, RZ, RZ, R21 ;  /* 0x000000ffff147224 */ /* 0x002fc600078e0015 */
[----:B------:R-:W-:Y:S04]  /*114d0*/  STL [R1+0x58], R14 ;  /* 0x0000580e01007387 */ /* 0x000fe80000100800 */
[----:B------:R1:W-:Y:S01]  /*114e0*/  STL [R1+0x4c], R20 ;  /* 0x00004c1401007387 */ /* 0x0003e20000100800 */
[----:B------:R-:W-:-:S03]  /*114f0*/  IMAD.MOV.U32 R88, RZ, RZ, R15 ;  /* 0x000000ffff587224 */ /* 0x000fc600078e000f */
[----:B-1----:R-:W4:Y:S04]  /*11500*/  LDL.LU.64 R20, [R1+0xd8] ;  /* 0x0000d80001147983 */ /* 0x002f280000300a00 */
[----:B------:R-:W4:Y:S04]  /*11510*/  LDL.LU.64 R14, [R1+0xd0] ;  /* 0x0000d000010e7983 */ /* 0x000f280000300a00 */
[----:B------:R1:W-:Y:S04]  /*11520*/  STL [R1+0x54], R88 ;  /* 0x0000545801007387 */ /* 0x0003e80000100800 */
[----:B--2---:R2:W-:Y:S01]  /*11530*/  STL [R1+0x60], R12 ;  /* 0x0000600c01007387 */ /* 0x0045e20000100800 */
[----:B-1----:R-:W-:-:S03]  /*11540*/  IMAD.MOV.U32 R88, RZ, RZ, R13 ;  /* 0x000000ffff587224 */ /* 0x002fc600078e000d */
[----:B--2---:R-:W2:Y:S04]  /*11550*/  LDL.LU.64 R12, [R1+0xc8] ;  /* 0x0000c800010c7983 */ /* 0x004ea80000300a00 */
[----:B------:R-:W-:Y:S04]  /*11560*/  STL [R1+0x5c], R88 ;  /* 0x00005c5801007387 */ /* 0x000fe80000100800 */
[----:B------:R1:W-:Y:S02]  /*11570*/  STL [R1+0x68], R22 ;  /* 0x0000681601007387 */ /* 0x0003e40000100800 */
[----:B-1----:R-:W-:-:S05]  /*11580*/  IMAD.MOV.U32 R22, RZ, RZ, R23 ;  /* 0x000000ffff167224 */ /* 0x002fca00078e0017 */
[----:B------:R1:W-:Y:S04]  /*11590*/  STL [R1+0x64], R22 ;  /* 0x0000641601007387 */ /* 0x0003e80000100800 */
[----:B------:R1:W-:Y:S02]  /*115a0*/  STL [R1+0x70], R8 ;  /* 0x0000700801007387 */ /* 0x0003e40000100800 */
[----:B-1----:R-:W-:Y:S02]  /*115b0*/  IMAD.MOV.U32 R22, RZ, RZ, R9 ;  /* 0x000000ffff167224 */ /* 0x002fe400078e0009 */
[----:B------:R-:W2:Y:S04]  /*115c0*/  LDL.LU.64 R8, [R1+0x380] ;  /* 0x0003800001087983 */ /* 0x000ea80000300a00 */
[----:B------:R1:W-:Y:S04]  /*115d0*/  STL [R1+0x6c], R22 ;  /* 0x00006c1601007387 */ /* 0x0003e80000100800 */
[----:B------:R1:W-:Y:S02]  /*115e0*/  STL [R1+0x78], R6 ;  /* 0x0000780601007387 */ /* 0x0003e40000100800 */
[----:B-1----:R-:W-:-:S02]  /*115f0*/  IMAD.MOV.U32 R22, RZ, RZ, R7 ;  /* 0x000000ffff167224 */ /* 0x002fc400078e0007 */
[----:B------:R-:W2:Y:S04]  /*11600*/  LDL.LU.64 R6, [R1+0x228] ;  /* 0x0002280001067983 */ /* 0x000ea80000300a00 */
[----:B------:R1:W-:Y:S04]  /*11610*/  STL [R1+0x74], R22 ;  /* 0x0000741601007387 */ /* 0x0003e80000100800 */
[----:B------:R3:W-:Y:S01]  /*11620*/  STL [R1+0x80], R18 ;  /* 0x0000801201007387 */ /* 0x0007e20000100800 */
[----:B-1----:R-:W-:-:S03]  /*11630*/  IMAD.MOV.U32 R22, RZ, RZ, R19 ;  /* 0x000000ffff167224 */ /* 0x002fc600078e0013 */
[----:B---3--:R-:W3:Y:S04]  /*11640*/  LDL.LU.64 R18, [R1+0x1a0] ;  /* 0x0001a00001127983 */ /* 0x008ee80000300a00 */
[----:B------:R1:W-:Y:S04]  /*11650*/  STL [R1+0x7c], R22 ;  /* 0x00007c1601007387 */ /* 0x0003e80000100800 */
[----:B------:R1:W-:Y:S02]  /*11660*/  STL [R1+0x88], R16 ;  /* 0x0000881001007387 */ /* 0x0003e40000100800 */
[----:B-1----:R-:W-:-:S02]  /*11670*/  IMAD.MOV.U32 R22, RZ, RZ, R17 ;  /* 0x000000ffff167224 */ /* 0x002fc400078e0011 */
[----:B------:R-:W3:Y:S04]  /*11680*/  LDL.LU.64 R16, [R1+0xe0] ;  /* 0x0000e00001107983 */ /* 0x000ee80000300a00 */
[----:B------:R1:W-:Y:S04]  /*11690*/  STL [R1+0x84], R22 ;  /* 0x0000841601007387 */ /* 0x0003e80000100800 */
[----:B----4-:R4:W-:Y:S01]  /*116a0*/  STL [R1+0x90], R4 ;  /* 0x0000900401007387 */ /* 0x0109e20000100800 */
[----:B-1----:R-:W-:-:S03]  /*116b0*/  IMAD.MOV.U32 R22, RZ, RZ, R5 ;  /* 0x000000ffff167224 */ /* 0x002fc600078e0005 */
[----:B----4-:R-:W4:Y:S04]  /*116c0*/  LDL.LU.64 R4, [R1+0x118] ;  /* 0x0001180001047983 */ /* 0x010f280000300a00 */
[----:B------:R1:W-:Y:S04]  /*116d0*/  STL [R1+0x8c], R22 ;  /* 0x00008c1601007387 */ /* 0x0003e80000100800 */
[----:B------:R1:W-:Y:S02]  /*116e0*/  STL [R1+0x98], R2 ;  /* 0x0000980201007387 */ /* 0x0003e40000100800 */
[----:B-1----:R-:W-:-:S02]  /*116f0*/  IMAD.MOV.U32 R22, RZ, RZ, R3 ;  /* 0x000000ffff167224 */ /* 0x002fc400078e0003 */
[----:B------:R-:W4:Y:S04]  /*11700*/  LDL.LU.64 R2, [R1+0x110] ;  /* 0x0001100001027983 */ /* 0x000f280000300a00 */
[----:B------:R1:W-:Y:S04]  /*11710*/  STL [R1+0x94], R22 ;  /* 0x0000941601007387 */ /* 0x0003e80000100800 */
[----:B------:R1:W-:Y:S02]  /*11720*/  STL [R1+0xa0], R152 ;  /* 0x0000a09801007387 */ /* 0x0003e40000100800 */
[----:B-1----:R-:W-:-:S02]  /*11730*/  IMAD.MOV.U32 R22, RZ, RZ, R153 ;  /* 0x000000ffff167224 */ /* 0x002fc400078e0099 */
[----:B------:R-:W4:Y:S04]  /*11740*/  LDL.LU.64 R152, [R1+0x108] ;  /* 0x0001080001987983 */ /* 0x000f280000300a00 */
[----:B------:R-:W-:Y:S04]  /*11750*/  STL [R1+0x9c], R22 ;  /* 0x00009c1601007387 */ /* 0x000fe80000100800 */
[----:B------:R1:W-:Y:S02]  /*11760*/  STL [R1+0xa8], R20 ;  /* 0x0000a81401007387 */ /* 0x0003e40000100800 */
[----:B-1----:R-:W-:-:S05]  /*11770*/  IMAD.MOV.U32 R20, RZ, RZ, R21 ;  /* 0x000000ffff147224 */ /* 0x002fca00078e0015 */
[----:B------:R1:W-:Y:S04]  /*11780*/  STL [R1+0xa4], R20 ;  /* 0x0000a41401007387 */ /* 0x0003e80000100800 */
[----:B------:R1:W-:Y:S02]  /*11790*/  STL [R1+0xb0], R14 ;  /* 0x0000b00e01007387 */ /* 0x0003e40000100800 */
[----:B-1----:R-:W-:Y:S02]  /*117a0*/  IMAD.MOV.U32 R20, RZ, RZ, R15 ;  /* 0x000000ffff147224 */ /* 0x002fe400078e000f */
[----:B------:R-:W4:Y:S04]  /*117b0*/  LDL.LU.64 R14, [R1+0x3b8] ;  /* 0x0003b800010e7983 */ /* 0x000f280000300a00 */
[----:B------:R1:W-:Y:S04]  /*117c0*/  STL [R1+0xac], R20 ;  /* 0x0000ac1401007387 */ /* 0x0003e80000100800 */
[----:B--2---:R2:W-:Y:S01]  /*117d0*/  STL [R1+0xb8], R12 ;  /* 0x0000b80c01007387 */ /* 0x0045e20000100800 */
[----:B-1----:R-:W-:-:S03]  /*117e0*/  IMAD.MOV.U32 R20, RZ, RZ, R13 ;  /* 0x000000ffff147224 */ /* 0x002fc600078e000d */
[----:B--2---:R-:W2:Y:S04]  /*117f0*/  LDL.LU.64 R12, [R1+0x268] ;  /* 0x00026800010c7983 */ /* 0x004ea80000300a00 */
[----:B------:R1:W-:Y:S04]  /*11800*/  STL [R1+0xb4], R20 ;  /* 0x0000b41401007387 */ /* 0x0003e80000100800 */
[----:B------:R1:W-:Y:S02]  /*11810*/  STL [R1+0xc0], R10 ;  /* 0x0000c00a01007387 */ /* 0x0003e40000100800 */
[----:B-1----:R-:W-:-:S02]  /*11820*/  IMAD.MOV.U32 R20, RZ, RZ, R11 ;  /* 0x000000ffff147224 */ /* 0x002fc400078e000b */
[----:B------:R-:W2:Y:S04]  /*11830*/  LDL.LU.64 R10, [R1+0x1e8] ;  /* 0x0001e800010a7983 */ /* 0x000ea80000300a00 */
        /* <DEDUP_REMOVED lines=9> */
[----:B---3--:R3:W-:Y:S01]  /*118d0*/  STL [R1+0xd8], R18 ;  /* 0x0000d81201007387 */ /* 0x0087e20000100800 */
        /* <DEDUP_REMOVED lines=47> */
[----:B------:R1:W-:Y:S04]  /*11bd0*/  STL [R1+0x138], R16 ;  /* 0x0001381001007387 */ /* 0x0003e80000100800 */
[----:B-1----:R-:W3:Y:S01]  /*11be0*/  LDL.LU.64 R20, [R1+0x3f0] ;  /* 0x0003f00001147983 */ /* 0x002ee20000300a00 */
[----:B------:R-:W-:-:S05]  /*11bf0*/  IMAD.MOV.U32 R16, RZ, RZ, R17 ;  /* 0x000000ffff107224 */ /* 0x000fca00078e0011 */
        /* <DEDUP_REMOVED lines=17> */
[----:B------:R1:W-:Y:S04]  /*11d10*/  STL [R1+0x160], R14 ;  /* 0x0001600e01007387 */ /* 0x0003e80000100800 */
[----:B-1----:R-:W4:Y:S01]  /*11d20*/  LDL.LU.64 R16, [R1+0x1c8] ;  /* 0x0001c80001107983 */ /* 0x002f220000300a00 */
[----:B------:R-:W-:-:S05]  /*11d30*/  IMAD.MOV.U32 R14, RZ, RZ, R15 ;  /* 0x000000ffff0e7224 */ /* 0x000fca00078e000f */
[----:B------:R1:W-:Y:S04]  /*11d40*/  STL [R1+0x15c], R14 ;  /* 0x00015c0e01007387 */ /* 0x0003e80000100800 */
[----:B--2---:R2:W-:Y:S04]  /*11d50*/  STL [R1+0x168], R12 ;  /* 0x0001680c01007387 */ /* 0x0045e80000100800 */
[----:B-1----:R-:W4:Y:S01]  /*11d60*/  LDL.LU.64 R14, [R1+0x1c0] ;  /* 0x0001c000010e7983 */ /* 0x002f220000300a00 */
[----:B--2---:R-:W-:-:S05]  /*11d70*/  IMAD.MOV.U32 R12, RZ, RZ, R13 ;  /* 0x000000ffff0c7224 */ /* 0x004fca00078e000d */
[----:B------:R1:W-:Y:S04]  /*11d80*/  STL [R1+0x164], R12 ;  /* 0x0001640c01007387 */ /* 0x0003e80000100800 */
[----:B------:R2:W-:Y:S04]  /*11d90*/  STL [R1+0x170], R10 ;  /* 0x0001700a01007387 */ /* 0x0005e80000100800 */
[----:B-1----:R-:W4:Y:S01]  /*11da0*/  LDL.LU.64 R12, [R1+0x460] ;  /* 0x00046000010c7983 */ /* 0x002f220000300a00 */
[----:B--2---:R-:W-:-:S03]  /*11db0*/  IMAD.MOV.U32 R10, RZ, RZ, R11 ;  /* 0x000000ffff0a7224 */ /* 0x004fc600078e000b */
[----:B------:R1:W-:Y:S04]  /*11dc0*/  STL [R1+0x178], R8 ;  /* 0x0001780801007387 */ /* 0x0003e80000100800 */
[----:B------:R2:W-:Y:S01]  /*11dd0*/  STL [R1+0x16c], R10 ;  /* 0x00016c0a01007387 */ /* 0x0005e20000100800 */
[----:B-1----:R-:W-:-:S03]  /*11de0*/  IMAD.MOV.U32 R8, RZ, RZ, R9 ;  /* 0x000000ffff087224 */ /* 0x002fc600078e0009 */
[----:B--2---:R-:W2:Y:S04]  /*11df0*/  LDL.LU.64 R10, [R1+0x428] ;  /* 0x00042800010a7983 */ /* 0x004ea80000300a00 */
[----:B------:R1:W-:Y:S04]  /*11e00*/  STL [R1+0x180], R6 ;  /* 0x0001800601007387 */ /* 0x0003e80000100800 */
[----:B------:R1:W-:Y:S02]  /*11e10*/  STL [R1+0x174], R8 ;  /* 0x0001740801007387 */ /* 0x0003e40000100800 */
[----:B-1----:R-:W-:-:S02]  /*11e20*/  IMAD.MOV.U32 R6, RZ, RZ, R7 ;  /* 0x000000ffff067224 */ /* 0x002fc400078e0007 */
[----:B------:R-:W2:Y:S04]  /*11e30*/  LDL.LU.64 R8, [R1+0x3e8] ;  /* 0x0003e80001087983 */ /* 0x000ea80000300a00 */
[----:B---3--:R1:W-:Y:S04]  /*11e40*/  STL [R1+0x188], R18 ;  /* 0x0001881201007387 */ /* 0x0083e80000100800 */
[----:B------:R3:W-:Y:S01]  /*11e50*/  STL [R1+0x17c], R6 ;  /* 0x00017c0601007387 */ /* 0x0007e20000100800 */
[----:B-1----:R-:W-:-:S03]  /*11e60*/  IMAD.MOV.U32 R18, RZ, RZ, R19 ;  /* 0x000000ffff127224 */ /* 0x002fc600078e0013 */
[----:B---3--:R-:W3:Y:S04]  /*11e70*/  LDL.LU.64 R6, [R1+0x3a0] ;  /* 0x0003a00001067983 */ /* 0x008ee80000300a00 */
[----:B------:R-:W-:Y:S04]  /*11e80*/  STL [R1+0x190], R20 ;  /* 0x0001901401007387 */ /* 0x000fe80000100800 */
[----:B------:R1:W-:Y:S04]  /*11e90*/  STL [R1+0x184], R18 ;  /* 0x0001841201007387 */ /* 0x0003e80000100800 */
[----:B-1----:R-:W3:Y:S01]  /*11ea0*/  LDL.LU.64 R18, [R1+0x218] ;  /* 0x0002180001127983 */ /* 0x002ee20000300a00 */
[----:B------:R-:W-:-:S03]  /*11eb0*/  IMAD.MOV.U32 R20, RZ, RZ, R21 ;  /* 0x000000ffff147224 */ /* 0x000fc600078e0015 */
[----:B----4-:R-:W-:Y:S04]  /*11ec0*/  STL [R1+0x198], R4 ;  /* 0x0001980401007387 */ /* 0x010fe80000100800 */
[----:B------:R1:W-:Y:S02]  /*11ed0*/  STL [R1+0x18c], R20 ;  /* 0x00018c1401007387 */ /* 0x0003e40000100800 */
[----:B-1----:R-:W-:Y:S02]  /*11ee0*/  IMAD.MOV.U32 R20, RZ, RZ, R5 ;  /* 0x000000ffff147224 */ /* 0x002fe400078e0005 */
        /* <DEDUP_REMOVED lines=19> */
[----:B-1----:R-:W-:-:S02]  /*12020*/  IMAD.MOV.U32 R14, RZ, RZ, R15 ;  /* 0x000000ffff0e7224 */ /* 0x002fc400078e000f */
[----:B------:R1:W-:Y:S04]  /*12030*/  STL [R1+0x1c8], R12 ;  /* 0x0001c80c01007387 */ /* 0x0003e80000100800 */
[----:B------:R1:W-:Y:S02]  /*12040*/  STL [R1+0x1bc], R14 ;  /* 0x0001bc0e01007387 */ /* 0x0003e40000100800 */
[----:B-1----:R-:W-:Y:S02]  /*12050*/  IMAD.MOV.U32 R12, RZ, RZ, R13 ;  /* 0x000000ffff0c7224 */ /* 0x002fe400078e000d */
[----:B------:R-:W4:Y:S04]  /*12060*/  LDL.LU.64 R14, [R1+0x420] ;  /* 0x00042000010e7983 */ /* 0x000f280000300a00 */
[----:B--2---:R1:W-:Y:S04]  /*12070*/  STL [R1+0x1d0], R10 ;  /* 0x0001d00a01007387 */ /* 0x0043e80000100800 */
        /* <DEDUP_REMOVED lines=13> */
[----:B-1----:R-:W3:Y:S04]  /*12150*/  LDL.LU.64 R6, [R1+0x248] ;  /* 0x0002480001067983 */ /* 0x002ee80000300a00 */
[----:B------:R-:W3:Y:S01]  /*12160*/  LDL.LU.64 R20, [R1+0x240] ;  /* 0x0002400001147983 */ /* 0x000ee20000300a00 */
        /* <DEDUP_REMOVED lines=10> */
[----:B------:R1:W-:Y:S01]  /*12210*/  STL [R1+0x200], R152 ;  /* 0x0002009801007387 */ /* 0x0003e20000100800 */
[----:B------:R-:W-:-:S03]  /*12220*/  IMAD.MOV.U32 R22, RZ, RZ, R153 ;  /* 0x000000ffff167224 */ /* 0x000fc600078e0099 */
[----:B-1----:R-:W4:Y:S04]  /*12230*/  LDL.LU.64 R18, [R1+0x450] ;  /* 0x0004500001127983 */ /* 0x002f280000300a00 */
[----:B------:R-:W-:Y:S04]  /*12240*/  STL [R1+0x208], R156 ;  /* 0x0002089c01007387 */ /* 0x000fe80000100800 */
[----:B------:R1:W-:Y:S04]  /*12250*/  STL [R1+0x1fc], R22 ;  /* 0x0001fc1601007387 */ /* 0x0003e80000100800 */
[----:B------:R-:W4:Y:S01]  /*12260*/  LDL.LU.64 R152, [R1+0x418] ;  /* 0x0004180001987983 */ /* 0x000f220000300a00 */
[----:B-1----:R-:W-:-:S03]  /*12270*/  IMAD.MOV.U32 R22, RZ, RZ, R157 ;  /* 0x000000ffff167224 */ /* 0x002fc600078e009d */
[----:B------:R-:W-:Y:S04]  /*12280*/  STL [R1+0x210], R16 ;  /* 0x0002101001007387 */ /* 0x000fe80000100800 */
[----:B------:R1:W-:Y:S04]  /*12290*/  STL [R1+0x204], R22 ;  /* 0x0002041601007387 */ /* 0x0003e80000100800 */
[----:B------:R-:W4:Y:S01]  /*122a0*/  LDL.LU.64 R156, [R1+0x3d8] ;  /* 0x0003d800019c7983 */ /* 0x000f220000300a00 */
[----:B-1----:R-:W-:-:S03]  /*122b0*/  IMAD.MOV.U32 R22, RZ, RZ, R17 ;  /* 0x000000ffff167224 */ /* 0x002fc600078e0011 */
        /* <DEDUP_REMOVED lines=17> */
[----:B------:R-:W-:Y:S04]  /*123d0*/  STL [R1+0x22c], R22 ;  /* 0x00022c1601007387 */ /* 0x000fe80000100800 */
[----:B------:R1:W-:Y:S04]  /*123e0*/  STL [R1+0x238], R6 ;  /* 0x0002380601007387 */ /* 0x0003e80000100800 */
[----:B------:R1:W-:Y:S02]  /*123f0*/  STL [R1+0x240], R20 ;  /* 0x0002401401007387 */ /* 0x0003e40000100800 */
[----:B-1----:R-:W-:-:S05]  /*12400*/  IMAD.MOV.U32 R6, RZ, RZ, R7 ;  /* 0x000000ffff067224 */ /* 0x002fca00078e0007 */
[----:B------:R1:W-:Y:S01]  /*12410*/  STL [R1+0x234], R6 ;  /* 0x0002340601007387 */ /* 0x0003e20000100800 */
[----:B------:R-:W-:-:S03]  /*12420*/  IMAD.MOV.U32 R20, RZ, RZ, R21 ;  /* 0x000000ffff147224 */ /* 0x000fc600078e0015 */
[----:B-1----:R-:W3:Y:S04]  /*12430*/  LDL.LU.64 R6, [R1+0x478] ;  /* 0x0004780001067983 */ /* 0x002ee80000300a00 */
[----:B----4-:R-:W-:Y:S04]  /*12440*/  STL [R1+0x248], R4 ;  /* 0x0002480401007387 */ /* 0x010fe80000100800 */
[----:B------:R1:W-:Y:S02]  /*12450*/  STL [R1+0x23c], R20 ;  /* 0x00023c1401007387 */ /* 0x0003e40000100800 */
[----:B-1----:R-:W-:-:S02]  /*12460*/  IMAD.MOV.U32 R20, RZ, RZ, R5 ;  /* 0x000000ffff147224 */ /* 0x002fc400078e0005 */
[----:B------:R-:W4:Y:S04]  /*12470*/  LDL.LU.64 R4, [R1+0x448] ;  /* 0x0004480001047983 */ /* 0x000f280000300a00 */
[----:B------:R-:W-:Y:S04]  /*12480*/  STL [R1+0x244], R20 ;  /* 0x0002441401007387 */ /* 0x000fe80000100800 */
[----:B------:R1:W-:Y:S04]  /*12490*/  STL [R1+0x250], R2 ;  /* 0x0002500201007387 */ /* 0x0003e80000100800 */
[----:B------:R1:W-:Y:S02]  /*124a0*/  STL [R1+0x258], R18 ;  /* 0x0002581201007387 */ /* 0x0003e40000100800 */
[----:B-1----:R-:W-:-:S05]  /*124b0*/  IMAD.MOV.U32 R2, RZ, RZ, R3 ;  /* 0x000000ffff027224 */ /* 0x002fca00078e0003 */
[----:B------:R1:W-:Y:S01]  /*124c0*/  STL [R1+0x24c], R2 ;  /* 0x00024c0201007387 */ /* 0x0003e20000100800 */
[----:B------:R-:W-:-:S03]  /*124d0*/  IMAD.MOV.U32 R18, RZ, RZ, R19 ;  /* 0x000000ffff127224 */ /* 0x000fc600078e0013 */
[----:B-1----:R-:W4:Y:S04]  /*124e0*/  LDL.LU.64 R2, [R1+0x410] ;  /* 0x0004100001027983 */ /* 0x002f280000300a00 */
[----:B------:R-:W-:Y:S04]  /*124f0*/  STL [R1+0x260], R152 ;  /* 0x0002609801007387 */ /* 0x000fe80000100800 */
[----:B------:R1:W-:Y:S02]  /*12500*/  STL [R1+0x254], R18 ;  /* 0x0002541201007387 */ /* 0x0003e40000100800 */
[----:B-1----:R-:W-:-:S02]  /*12510*/  IMAD.MOV.U32 R18, RZ, RZ, R153 ;  /* 0x000000ffff127224 */ /* 0x002fc400078e0099 */
[----:B------:R-:W4:Y:S04]  /*12520*/  LDL.LU.64 R152, [R1+0x3d0] ;  /* 0x0003d00001987983 */ /* 0x000f280000300a00 */
[----:B------:R1:W-:Y:S04]  /*12530*/  STL [R1+0x25c], R18 ;  /* 0x00025c1201007387 */ /* 0x0003e80000100800 */
[----:B------:R1:W-:Y:S02]  /*12540*/  STL [R1+0x268], R156 ;  /* 0x0002689c01007387 */ /* 0x0003e40000100800 */
[----:B-1----:R-:W-:-:S02]  /*12550*/  IMAD.MOV.U32 R18, RZ, RZ, R157 ;  /* 0x000000ffff127224 */ /* 0x002fc400078e009d */
[----:B------:R1:W-:Y:S04]  /*12560*/  STL [R1+0x270], R16 ;  /* 0x0002701001007387 */ /* 0x0003e80000100800 */
[----:B------:R-:W-:Y:S04]  /*12570*/  STL [R1+0x264], R18 ;  /* 0x0002641201007387 */ /* 0x000fe80000100800 */
[----:B------:R-:W4:Y:S01]  /*12580*/  LDL.LU.64 R156, [R1+0x390] ;  /* 0x00039000019c7983 */ /* 0x000f220000300a00 */
[----:B------:R-:W-:Y:S02]  /*12590*/  IMAD.MOV.U32 R229, RZ, RZ, R230 ;  /* 0x000000ffffe57224 */ /* 0x000fe400078e00e6 */
[----:B------:R-:W-:-:S02]  /*125a0*/  IMAD.MOV.U32 R228, RZ, RZ, R231 ;  /* 0x000000ffffe47224 */ /* 0x000fc400078e00e7 */
[----:B-1----:R-:W-:Y:S02]  /*125b0*/  IMAD.MOV.U32 R16, RZ, RZ, R17 ;  /* 0x000000ffff107224 */ /* 0x002fe400078e0011 */
[----:B------:R-:W-:Y:S02]  /*125c0*/  IMAD.MOV.U32 R231, RZ, RZ, R232 ;  /* 0x000000ffffe77224 */ /* 0x000fe400078e00e8 */
[----:B------:R-:W-:Y:S02]  /*125d0*/  IMAD.MOV.U32 R230, RZ, RZ, R233 ;  /* 0x000000ffffe67224 */ /* 0x000fe400078e00e9 */
[----:B------:R-:W-:Y:S02]  /*125e0*/  IMAD.MOV.U32 R233, RZ, RZ, R234 ;  /* 0x000000ffffe97224 */ /* 0x000fe400078e00ea */
[----:B------:R-:W-:Y:S02]  /*125f0*/  IMAD.MOV.U32 R232, RZ, RZ, R235 ;  /* 0x000000ffffe87224 */ /* 0x000fe400078e00eb */
[----:B------:R-:W-:-:S02]  /*12600*/  IMAD.MOV.U32 R235, RZ, RZ, R236 ;  /* 0x000000ffffeb7224 */ /* 0x000fc400078e00ec */
[----:B------:R-:W-:Y:S02]  /*12610*/  IMAD.MOV.U32 R234, RZ, RZ, R237 ;  /* 0x000000ffffea7224 */ /* 0x000fe400078e00ed */
[----:B------:R-:W-:Y:S02]  /*12620*/  IMAD.MOV.U32 R237, RZ, RZ, R158 ;  /* 0x000000ffffed7224 */ /* 0x000fe400078e009e */
[----:B------:R-:W-:Y:S01]  /*12630*/  IMAD.MOV.U32 R236, RZ, RZ, R159 ;  /* 0x000000ffffec7224 */ /* 0x000fe200078e009f */
[----:B------:R1:W-:Y:S04]  /*12640*/  STL [R1+0x278], R14 ;  /* 0x0002780e01007387 */ /* 0x0003e80000100800 */
[----:B------:R-:W-:Y:S04]  /*12650*/  STL [R1+0x26c], R16 ;  /* 0x00026c1001007387 */ /* 0x000fe80000100800 */
[----:B------:R-:W4:Y:S01]  /*12660*/  LDL.LU.64 R158, [R1+0x370] ;  /* 0x00037000019e7983 */ /* 0x000f220000300a00 */
[----:B-1----:R-:W-:-:S05]  /*12670*/  IMAD.MOV.U32 R14, RZ, RZ, R15 ;  /* 0x000000ffff0e7224 */ /* 0x002fca00078e000f */
[----:B------:R-:W-:Y:S04]  /*12680*/  STL [R1+0x274], R14 ;  /* 0x0002740e01007387 */ /* 0x000fe80000100800 */
[----:B--2---:R1:W-:Y:S04]  /*12690*/  STL [R1+0x280], R12 ;  /* 0x0002800c01007387 */ /* 0x0043e80000100800 */
[----:B------:R-:W2:Y:S01]  /*126a0*/  LDL.LU.64 R90, [R1+0x4d0] ;  /* 0x0004d000015a7983 */ /* 0x000ea20000300a00 */
[----:B-1----:R-:W-:-:S05]  /*126b0*/  IMAD.MOV.U32 R12, RZ, RZ, R13 ;  /* 0x000000ffff0c7224 */ /* 0x002fca00078e000d */
[----:B------:R-:W-:Y:S04]  /*126c0*/  STL [R1+0x27c], R12 ;  /* 0x00027c0c01007387 */ /* 0x000fe80000100800 */
[----:B------:R1:W-:Y:S04]  /*126d0*/  STL [R1+0x288], R10 ;  /* 0x0002880a01007387 */ /* 0x0003e80000100800 */
[----:B------:R-:W2:Y:S01]  /*126e0*/  LDL.LU.64 R88, [R1+0x4b8] ;  /* 0x0004b80001587983 */ /* 0x000ea20000300a00 */
[----:B-1----:R-:W-:-:S05]  /*126f0*/  IMAD.MOV.U32 R10, RZ, RZ, R11 ;  /* 0x000000ffff0a7224 */ /* 0x002fca00078e000b */
[----:B------:R-:W-:Y:S04]  /*12700*/  STL [R1+0x284], R10 ;  /* 0x0002840a01007387 */ /* 0x000fe80000100800 */
[----:B---3--:R1:W-:Y:S04]  /*12710*/  STL [R1+0x290], R8 ;  /* 0x0002900801007387 */ /* 0x0083e80000100800 */
[----:B------:R-:W3:Y:S04]  /*12720*/  LDL.LU.64 R22, [R1+0x498] ;  /* 0x0004980001167983 */ /* 0x000ee80000300a00 */
[----:B------:R-:W3:Y:S01]  /*12730*/  LDL.LU.64 R20, [R1+0x470] ;  /* 0x0004700001147983 */ /* 0x000ee20000300a00 */
[----:B-1----:R-:W-:-:S05]  /*12740*/  IMAD.MOV.U32 R8, RZ, RZ, R9 ;  /* 0x000000ffff087224 */ /* 0x002fca00078e0009 */
[----:B------:R-:W-:Y:S04]  /*12750*/  STL [R1+0x28c], R8 ;  /* 0x00028c0801007387 */ /* 0x000fe80000100800 */
[----:B------:R1:W-:Y:S04]  /*12760*/  STL [R1+0x298], R6 ;  /* 0x0002980601007387 */ /* 0x0003e80000100800 */
[----:B------:R-:W3:Y:S04]  /*12770*/  LDL.LU.64 R18, [R1+0x440] ;  /* 0x0004400001127983 */ /* 0x000ee80000300a00 */
[----:B------:R-:W3:Y:S01]  /*12780*/  LDL.LU.64 R16, [R1+0x408] ;  /* 0x0004080001107983 */ /* 0x000ee20000300a00 */
[----:B-1----:R-:W-:-:S05]  /*12790*/  IMAD.MOV.U32 R6, RZ, RZ, R7 ;  /* 0x000000ffff067224 */ /* 0x002fca00078e0007 */
[----:B------:R-:W-:Y:S04]  /*127a0*/  STL [R1+0x294], R6 ;  /* 0x0002940601007387 */ /* 0x000fe80000100800 */
[----:B----4-:R1:W-:Y:S04]  /*127b0*/  STL [R1+0x2a0], R4 ;  /* 0x0002a00401007387 */ /* 0x0103e80000100800 */
[----:B------:R-:W4:Y:S04]  /*127c0*/  LDL.LU.64 R14, [R1+0x3c8] ;  /* 0x0003c800010e7983 */ /* 0x000f280000300a00 */
[----:B------:R-:W4:Y:S01]  /*127d0*/  LDL.LU.64 R12, [R1+0x388] ;  /* 0x00038800010c7983 */ /* 0x000f220000300a00 */
[----:B-1----:R-:W-:-:S05]  /*127e0*/  IMAD.MOV.U32 R4, RZ, RZ, R5 ;  /* 0x000000ffff047224 */ /* 0x002fca00078e0005 */
[----:B------:R-:W-:Y:S04]  /*127f0*/  STL [R1+0x29c], R4 ;  /* 0x00029c0401007387 */ /* 0x000fe80000100800 */
[----:B------:R1:W-:Y:S04]  /*12800*/  STL [R1+0x2a8], R2 ;  /* 0x0002a80201007387 */ /* 0x0003e80000100800 */
[----:B------:R-:W4:Y:S04]  /*12810*/  LDL.LU.64 R10, [R1+0x4d8] ;  /* 0x0004d800010a7983 */ /* 0x000f280000300a00 */
[----:B------:R-:W4:Y:S01]  /*12820*/  LDL.LU.64 R8, [R1+0x4c8] ;  /* 0x0004c80001087983 */ /* 0x000f220000300a00 */
[----:B-1----:R-:W-:-:S05]  /*12830*/  IMAD.MOV.U32 R2, RZ, RZ, R3 ;  /* 0x000000ffff027224 */ /* 0x002fca00078e0003 */
[----:B------:R1:W-:Y:S04]  /*12840*/  STL [R1+0x2a4], R2 ;  /* 0x0002a40201007387 */ /* 0x0003e80000100800 */
[----:B------:R1:W-:Y:S04]  /*12850*/  STL [R1+0x2b0], R152 ;  /* 0x0002b09801007387 */ /* 0x0003e80000100800 */
[----:B------:R-:W4:Y:S01]  /*12860*/  LDL.LU.64 R6, [R1+0x4b0] ;  /* 0x0004b00001067983 */ /* 0x000f220000300a00 */
[----:B-1----:R-:W-:-:S03]  /*12870*/  IMAD.MOV.U32 R2, RZ, RZ, R153 ;  /* 0x000000ffff027224 */ /* 0x002fc600078e0099 */
[----:B------:R-:W4:Y:S04]  /*12880*/  LDL.LU.64 R4, [R1+0x490] ;  /* 0x0004900001047983 */ /* 0x000f280000300a00 */
[----:B------:R1:W-:Y:S04]  /*12890*/  STL [R1+0x2ac], R2 ;  /* 0x0002ac0201007387 */ /* 0x0003e80000100800 */
[----:B------:R1:W-:Y:S04]  /*128a0*/  STL [R1+0x2b8], R156 ;  /* 0x0002b89c01007387 */ /* 0x0003e80000100800 */
[----:B------:R-:W4:Y:S01]  /*128b0*/  LDL.LU.64 R152, [R1+0x468] ;  /* 0x0004680001987983 */ /* 0x000f220000300a00 */
[----:B-1----:R-:W-:-:S02]  /*128c0*/  IMAD.MOV.U32 R2, RZ, RZ, R157 ;  /* 0x000000ffff027224 */ /* 0x002fc400078e009d */
[----:B------:R-:W-:Y:S01]  /*128d0*/  IMAD.MOV.U32 R126, RZ, RZ, R151 ;  /* 0x000000ffff7e7224 */ /* 0x000fe200078e0097 */
[----:B------:R-:W4:Y:S04]  /*128e0*/  LDL.LU.64 R156, [R1+0x438] ;  /* 0x00043800019c7983 */ /* 0x000f280000300a00 */
[----:B------:R1:W-:Y:S01]  /*128f0*/  STL [R1+0x2b4], R2 ;  /* 0x0002b40201007387 */ /* 0x0003e20000100800 */
[----:B------:R-:W-:-:S03]  /*12900*/  IMAD.MOV.U32 R151, RZ, RZ, R159 ;  /* 0x000000ffff977224 */ /* 0x000fc600078e009f */
[----:B------:R2:W-:Y:S04]  /*12910*/  STL [R1+0x2c0], R158 ;  /* 0x0002c09e01007387 */ /* 0x0005e80000100800 */
[----:B-1----:R-:W4:Y:S04]  /*12920*/  LDL.LU.64 R2, [R1+0x400] ;  /* 0x0004000001027983 */ /* 0x002f280000300a00 */
[----:B--2---:R-:W-:Y:S04]  /*12930*/  STL [R1+0x2c8], R90 ;  /* 0x0002c85a01007387 */ /* 0x004fe80000100800 */
[----:B------:R1:W-:Y:S04]  /*12940*/  STL [R1+0x2bc], R151 ;  /* 0x0002bc9701007387 */ /* 0x0003e80000100800 */
[----:B------:R-:W2:Y:S01]  /*12950*/  LDL.LU.64 R158, [R1+0x3c0] ;  /* 0x0003c000019e7983 */ /* 0x000ea20000300a00 */
[----:B-1----:R-:W-:-:S03]  /*12960*/  IMAD.MOV.U32 R151, RZ, RZ, R91 ;  /* 0x000000ffff977224 */ /* 0x002fc600078e005b */
[----:B------:R1:W5:Y:S04]  /*12970*/  LDL.LU.64 R90, [R1+0x690] ;  /* 0x00069000015a7983 */ /* 0x0003680000300a00 */
[----:B------:R-:W-:Y:S04]  /*12980*/  STL [R1+0x2d0], R88 ;  /* 0x0002d05801007387 */ /* 0x000fe80000100800 */
[----:B------:R1:W-:Y:S02]  /*12990*/  STL [R1+0x2c4], R151 ;  /* 0x0002c49701007387 */ /* 0x0003e40000100800 */
[----:B-1----:R-:W-:-:S02]  /*129a0*/  IMAD.MOV.U32 R151, RZ, RZ, R89 ;  /* 0x000000ffff977224 */ /* 0x002fc400078e0059 */
[----:B------:R1:W5:Y:S04]  /*129b0*/  LDL.LU.64 R88, [R1+0x688] ;  /* 0x0006880001587983 */ /* 0x0003680000300a00 */
[----:B---3--:R-:W-:Y:S04]  /*129c0*/  STL [R1+0x2d8], R22 ;  /* 0x0002d81601007387 */ /* 0x008fe80000100800 */
[----:B------:R3:W-:Y:S02]  /*129d0*/  STL [R1+0x2cc], R151 ;  /* 0x0002cc9701007387 */ /* 0x0007e40000100800 */
[----:B---3--:R-:W-:-:S02]  /*129e0*/  IMAD.MOV.U32 R151, RZ, RZ, R23 ;  /* 0x000000ffff977224 */ /* 0x008fc400078e0017 */
[----:B------:R1:W5:Y:S04]  /*129f0*/  LDL.LU.64 R22, [R1+0x680] ;  /* 0x0006800001167983 */ /* 0x0003680000300a00 */
[----:B------:R-:W-:Y:S04]  /*12a00*/  STL [R1+0x2e0], R20 ;  /* 0x0002e01401007387 */ /* 0x000fe80000100800 */
        /* <DEDUP_REMOVED lines=11> */
[----:B----4-:R-:W-:Y:S04]  /*12ac0*/  STL [R1+0x2f8], R14 ;  /* 0x0002f80e01007387 */ /* 0x010fe80000100800 */
        /* <DEDUP_REMOVED lines=26> */
[----:B------:R-:W3:Y:S04]  /*12c70*/  LDL.LU.64 R152, [R1+0x630] ;  /* 0x0006300001987983 */ /* 0x000ee80000300a00 */
[----:B------:R-:W-:Y:S04]  /*12c80*/  STL [R1+0x330], R156 ;  /* 0x0003309c01007387 */ /* 0x000fe80000100800 */
[----:B------:R4:W-:Y:S02]  /*12c90*/  STL [R1+0x324], R151 ;  /* 0x0003249701007387 */ /* 0x0009e40000100800 */
[----:B----4-:R-:W-:-:S02]  /*12ca0*/  IMAD.MOV.U32 R151, RZ, RZ, R157 ;  /* 0x000000ffff977224 */ /* 0x010fc400078e009d */
[----:B------:R1:W5:Y:S04]  /*12cb0*/  LDL.LU.64 R156, [R1+0x628] ;  /* 0x00062800019c7983 */ /* 0x0003680000300a00 */
[----:B------:R-:W-:Y:S04]  /*12cc0*/  STL [R1+0x338], R2 ;  /* 0x0003380201007387 */ /* 0x000fe80000100800 */
[----:B------:R4:W-:Y:S02]  /*12cd0*/  STL [R1+0x32c], R151 ;  /* 0x00032c9701007387 */ /* 0x0009e40000100800 */
[----:B----4-:R-:W-:-:S02]  /*12ce0*/  IMAD.MOV.U32 R151, RZ, RZ, R3 ;  /* 0x000000ffff977224 */ /* 0x010fc400078e0003 */
[----:B------:R1:W5:Y:S04]  /*12cf0*/  LDL.LU.64 R2, [R1+0x620] ;  /* 0x0006200001027983 */ /* 0x0003680000300a00 */
[----:B--2---:R-:W-:Y:S04]  /*12d00*/  STL [R1+0x340], R158 ;  /* 0x0003409e01007387 */ /* 0x004fe80000100800 */
[----:B------:R2:W-:Y:S02]  /*12d10*/  STL [R1+0x334], R151 ;  /* 0x0003349701007387 */ /* 0x0005e40000100800 */
[----:B--2---:R-:W-:-:S05]  /*12d20*/  IMAD.MOV.U32 R151, RZ, RZ, R159 ;  /* 0x000000ffff977224 */ /* 0x004fca00078e009f */
[----:B------:R-:W-:Y:S01]  /*12d30*/  STL [R1+0x33c], R151 ;  /* 0x00033c9701007387 */ /* 0x000fe20000100800 */
[----:B------:R-:W-:Y:S02]  /*12d40*/  IMAD.MOV.U32 R136, RZ, RZ, R138 ;  /* 0x000000ffff887224 */ /* 0x000fe400078e008a */
[----:B------:R-:W-:Y:S02]  /*12d50*/  IMAD.MOV.U32 R138, RZ, RZ, R140 ;  /* 0x000000ffff8a7224 */ /* 0x000fe400078e008c */
[----:B------:R-:W-:Y:S02]  /*12d60*/  IMAD.MOV.U32 R140, RZ, RZ, R142 ;  /* 0x000000ffff8c7224 */ /* 0x000fe400078e008e */
[----:B------:R-:W-:Y:S02]  /*12d70*/  IMAD.MOV.U32 R142, RZ, RZ, R144 ;  /* 0x000000ffff8e7224 */ /* 0x000fe400078e0090 */
[----:B------:R-:W-:Y:S02]  /*12d80*/  IMAD.MOV.U32 R144, RZ, RZ, R146 ;  /* 0x000000ffff907224 */ /* 0x000fe400078e0092 */
[----:B------:R-:W-:Y:S01]  /*12d90*/  IMAD.MOV.U32 R146, RZ, RZ, R204 ;  /* 0x000000ffff927224 */ /* 0x000fe200078e00cc */
[----:B------:R-:W-:Y:S01]  /*12da0*/  CS2R R24, SRZ ;  /* 0x0000000000187805 */ /* 0x000fe2000001ff00 */
[----:B------:R-:W-:Y:S01]  /*12db0*/  IMAD.MOV.U32 R204, RZ, RZ, R212 ;  /* 0x000000ffffcc7224 */ /* 0x000fe200078e00d4 */
[----:B------:R-:W-:Y:S01]  /*12dc0*/  CS2R R26, SRZ ;  /* 0x00000000001a7805 */ /* 0x000fe2000001ff00 */
[----:B------:R-:W-:Y:S01]  /*12dd0*/  IMAD.MOV.U32 R212, RZ, RZ, R222 ;  /* 0x000000ffffd47224 */ /* 0x000fe200078e00de */
        /* <DEDUP_REMOVED lines=28> */
[----:B------:R-:W-:Y:S01]  /*12fa0*/  CS2R R86, SRZ ;  /* 0x0000000000567805 */ /* 0x000fe2000001ff00 */
[----:B------:R-:W-:Y:S01]  /*12fb0*/  UIADD3 UR8, UR8, -0x100, URZ ;  /* 0xffffff0008087890 */ /* 0x000fe2000fffe03f */
[----:B------:R-:W-:Y:S01]  /*12fc0*/  UMOV UR9, 0x1 ;  /* 0x0000000100097882 */ /* 0x000fe20000000000 */
[----:B------:R-:W-:Y:S01]  /*12fd0*/  UMOV UR10, 0xffffffff ;  /* 0xffffffff000a7882 */ /* 0x000fe20000000000 */
[----:B------:R-:W-:Y:S01]  /*12fe0*/  UMOV UR4, URZ ;  /* 0x0000003f00047c82 */ /* 0x000fe20008000000 */
[----:B---3--:R-:W-:-:S04]  /*12ff0*/  SHF.R.S32.HI R56, RZ, 0x1f, R153 ;  /* 0x0000001fff387819 */ /* 0x008fc80000011499 */
[----:B------:R-:W-:-:S04]  /*13000*/  LEA.HI R56, R56, R153, RZ, 0x7 ;  /* 0x0000009938387211 */ /* 0x000fc800078f38ff */
[----:B------:R-:W-:-:S05]  /*13010*/  SHF.R.S32.HI R158, RZ, 0x7, R56 ;  /* 0x00000007ff9e7819 */ /* 0x000fca0000011438 */
[----:B------:R2:W-:Y:S02]  /*13020*/  STL [R1+0x344], R158 ;  /* 0x0003449e01007387 */ /* 0x0005e40000100800 */
[----:B--2---:R-:W-:-:S05]  /*13030*/  VIADD R158, R158, 0xfffffffe ;  /* 0xfffffffe9e9e7836 */ /* 0x004fca0000000000 */
[----:B------:R1:W-:Y:S01]  /*13040*/  STL [R1+0x348], R158 ;  /* 0x0003489e01007387 */ /* 0x0003e20000100800 */
[----:B------:R-:W-:Y:S02]  /*13050*/  SHF.R.S32.HI R151, RZ, 0x1f, R152 ;  /* 0x0000001fff977819 */ /* 0x000fe40000011498 */
[----:B------:R-:W-:Y:S02]  /*13060*/  SHF.R.S32.HI R153, RZ, 0x1f, R154 ;  /* 0x0000001fff997819 */ /* 0x000fe4000001149a */
[----:B------:R-:W-:Y:S02]  /*13070*/  CS2R R56, SRZ ;  /* 0x0000000000387805 */ /* 0x000fe4000001ff00 */
[C---:B------:R-:W-:Y:S01]  /*13080*/  SHF.L.U64.HI R151, R152.reuse, 0x2, R151 ;  /* 0x0000000298977819 */ /* 0x040fe20000010297 */
[----:B------:R-:W-:Y:S01]  /*13090*/  IMAD.SHL.U32 R152, R152, 0x4, RZ ;  /* 0x0000000498987824 */ /* 0x000fe200078e00ff */
[C---:B------:R-:W-:Y:S01]  /*130a0*/  SHF.L.U64.HI R153, R154.reuse, 0x2, R153 ;  /* 0x000000029a997819 */ /* 0x040fe20000010299 */
[----:B-1----:R-:W-:-:S07]  /*130b0*/  IMAD.SHL.U32 R154, R154, 0x4, RZ ;  /* 0x000000049a9a7824 */ /* 0x002fce00078e00ff */
.L_x_1:
[----:B------:R-:W-:Y:S01]  /*130c0*/  UIADD3 UR10, UR10, 0x1, URZ ;  /* 0x000000010a0a7890 */ /* 0x000fe2000fffe03f */
[----:B------:R-:W-:-:S04]  /*130d0*/  DEPBAR.LE SB0, 0x2 ;  /* 0x000080800000791a */ /* 0x000fc80000000000 */
[----:B------:R-:W-:Y:S01]  /*130e0*/  BAR.SYNC.DEFER_BLOCKING 0x0 ;  /* 0x0000000000007b1d */ /* 0x000fe20000010000 */
[----:B------:R-:W-:-:S04]  /*130f0*/  UISETP.GT.AND UP0, UPT, UR10, 0x2, UPT ;  /* 0x000000020a00788c */ /* 0x000fc8000bf04270 */
[----:B------:R-:W-:Y:S01]  /*13100*/  USEL UR10, UR10, URZ, !UP0 ;  /* 0x0000003f0a0a7287 */ /* 0x000fe2000c000000 */
[----:B------:R-:W2:Y:S03]  /*13110*/  LDL R159, [R1+0x348] ;  /* 0x00034800019f7983 */ /* 0x000ea60000100800 */
[----:B------:R-:W-:Y:S01]  /*13120*/  ULEA UR5, UR10, UR7, 0xf ;  /* 0x000000070a057291 */ /* 0x000fe2000f8e783f */
[-C--:B-----5:R-:W-:Y:S01]  /*13130*/  IADD3 R5, P3, R5, R152.reuse, RZ ;  /* 0x0000009805057210 */ /* 0x0a0fe20007f7e0ff */
[----:B------:R-:W-:Y:S01]  /*13140*/  ULEA UR6, UR10, UR7, 0x10 ;  /* 0x000000070a067291 */ /* 0x000fe2000f8e803f */
[-C--:B------:R-:W-:Y:S01]  /*13150*/  IADD3 R7, P4, R7, R152.reuse, RZ ;  /* 0x0000009807077210 */ /* 0x080fe20007f9e0ff */
[----:B------:R-:W-:Y:S01]  /*13160*/  UIADD3 UR5, UR5, 0x30000, URZ ;  /* 0x0003000005057890 */ /* 0x000fe2000fffe03f */
[----:B------:R1:W-:Y:S01]  /*13170*/  STL [R1+0x63c], R236 ;  /* 0x00063cec01007387 */ /* 0x0003e20000100800 */
[----:B------:R-:W-:Y:S01]  /*13180*/  USHF.R.U32.HI UR6, URZ, 0x4, UR6 ;  /* 0x000000043f067899 */ /* 0x000fe20008011606 */
[--C-:B------:R-:W-:Y:S01]  /*13190*/  IMAD.X R6, R6, 0x1, R151.reuse, P3 ;  /* 0x0000000106067824 */ /* 0x100fe200018e0697 */
[----:B------:R-:W-:Y:S01]  /*131a0*/  USHF.R.U32.HI UR5, URZ, 0x4, UR5 ;  /* 0x000000043f057899 */ /* 0x000fe20008011605 */
[----:B------:R-:W-:Y:S01]  /*131b0*/  STL [R1+0x638], R252 ;  /* 0x000638fc01007387 */ /* 0x000fe20000100800 */
[----:B------:R-:W-:Y:S01]  /*131c0*/  USGXT.U32 UR14, UR6, 0xe ;  /* 0x0000000e060e789a */ /* 0x000fe20008000000 */
[--C-:B------:R-:W-:Y:S01]  /*131d0*/  IMAD.X R8, R8, 0x1, R151.reuse, P4 ;  /* 0x0000000108087824 */ /* 0x100fe200020e0697 */
[----:B------:R-:W-:Y:S01]  /*131e0*/  USGXT.U32 UR12, UR5, 0xe ;  /* 0x0000000e050c789a */ /* 0x000fe20008000000 */
[----:B------:R-:W-:Y:S01]  /*131f0*/  STL [R1+0x624], R157 ;  /* 0x0006249d01007387 */ /* 0x000fe20000100800 */
[----:B------:R-:W-:Y:S01]  /*13200*/  UMOV UR15, 0x40000040 ;  /* 0x40000040000f7882 */ /* 0x000fe20000000000 */
[----:B------:R-:W-:Y:S01]  /*13210*/  WARPGROUP.ARRIVE ;  /* 0x00000000000079c5 */ /* 0x000fe20000000000 */
[----:B------:R-:W-:Y:S01]  /*13220*/  UMOV UR13, 0x40000040 ;  /* 0x40000040000d7882 */ /* 0x000fe20000000000 */
[----:B------:R-:W-:Y:S01]  /*13230*/  UMOV UR5, URZ ;  /* 0x0000003f00057c82 */ /* 0x000fe20008000000 */
[----:B------:R-:W-:Y:S01]  /*13240*/  UMOV UR6, URZ ;  /* 0x0000003f00067c82 */ /* 0x000fe20008000000 */
[----:B------:R-:W-:Y:S01]  /*13250*/  UIADD3 UR9, UR9, 0x1, URZ ;  /* 0x0000000109097890 */ /* 0x000fe2000fffe03f */
[----:B------:R-:W-:Y:S01]  /*13260*/  STL [R1+0x620], R156 ;  /* 0x0006209c01007387 */ /* 0x000fe20000100800 */
[----:B------:R-:W-:Y:S01]  /*13270*/  HGMMA.64x128x8.F32.TF32 R24, gdesc[UR12], R24 ;  /* 0x05e000000c1879f0 */ /* 0x000fe20008702818 */
[----:B------:R-:W-:Y:S01]  /*13280*/  UIADD3 UR14, UP1, UR14, 0x2, URZ ;  /* 0x000000020e0e7890 */ /* 0x000fe2000ff3e03f */
[-C--:B------:R-:W-:Y:S01]  /*13290*/  IADD3 R100, P3, R100, R152.reuse, RZ ;  /* 0x0000009864647210 */ /* 0x080fe20007f7e0ff */
[----:B------:R-:W-:Y:S01]  /*132a0*/  UIADD3 UR12, UP0, UR12, 0x2, URZ ;  /* 0x000000020c0c7890 */ /* 0x000fe2000ff1e03f */
[----:B------:R-:W-:Y:S01]  /*132b0*/  STL [R1+0x61c], R2 ;  /* 0x00061c0201007387 */ /* 0x000fe20000100800 */
[----:B------:R-:W-:Y:S01]  /*132c0*/  UIADD3.X UR15, UR6, 0x40000040, URZ, UP1, !UPT ;  /* 0x40000040060f7890 */ /* 0x000fe20008ffe43f */
[----:B------:R-:W-:Y:S01]  /*132d0*/  IADD3 R102, P4, R102, R152, RZ ;  /* 0x0000009866667210 */ /* 0x000fe20007f9e0ff */
[----:B------:R-:W-:Y:S01]  /*132e0*/  UIADD3.X UR13, UR5, 0x40000040, URZ, UP0, !UPT ;  /* 0x40000040050d7890 */ /* 0x000fe200087fe43f */
[----:B------:R3:W-:Y:S01]  /*132f0*/  STL [R1+0x628], R0 ;  /* 0x0006280001007387 */ /* 0x0007e20000100800 */
[----:B------:R-:W-:Y:S01]  /*13300*/  UIADD3.64 UR22, UR14, 0x2, URZ ;  /* 0x000000020e167897 */ /* 0x000fe2000fffe03f */
[--C-:B------:R-:W-:Y:S01]  /*13310*/  IMAD.X R101, R101, 0x1, R151.reuse, P3 ;  /* 0x0000000165657824 */ /* 0x100fe200018e0697 */
[----:B------:R-:W-:Y:S01]  /*13320*/  UIADD3.64 UR20, UR12, 0x2, URZ ;  /* 0x000000020c147897 */ /* 0x000fe2000fffe03f */
[----:B------:R4:W-:Y:S01]  /*13330*/  STL [R1+0x630], R5 ;  /* 0x0006300501007387 */ /* 0x0009e20000100800 */
[----:B------:R-:W-:Y:S01]  /*13340*/  UISETP.GT.AND UP0, UPT, UR9, 0x2, UPT ;  /* 0x000000020900788c */ /* 0x000fe2000bf04270 */
[----:B------:R-:W-:Y:S01]  /*13350*/  IMAD.X R103, R103, 0x1, R151, P4 ;  /* 0x0000000167677824 */ /* 0x000fe200020e0697 */
[----:B------:R-:W-:Y:S01]  /*13360*/  UIMAD UR5, UR4, -0x80, UR8 ;  /* 0xffffff80040578a4 */ /* 0x000fe2000f8e0208 */
[----:B------:R4:W-:Y:S01]  /*13370*/  STL [R1+0x62c], R6 ;  /* 0x00062c0601007387 */ /* 0x0009e20000100800 */
[----:B------:R-:W-:-:S03]  /*13380*/  USEL UR9, UR9, URZ, !UP0 ;  /* 0x0000003f09097287 */ /* 0x000fc6000c000000 */
[----:B------:R4:W-:Y:S01]  /*13390*/  STL [R1+0x634], R8 ;  /* 0x0006340801007387 */ /* 0x0009e20000100800 */
[----:B------:R-:W-:Y:S01]  /*133a0*/  ULEA UR6, UR9, UR7, 0xf ;  /* 0x0000000709067291 */ /* 0x000fe2000f8e783f */
[----:B------:R-:W-:Y:S01]  /*133b0*/  ISETP.GE.AND P1, PT, R3, UR5, PT ;  /* 0x0000000503007c0c */ /* 0x000fe2000bf26270 */
[----:B------:R-:W4:Y:S04]  /*133c0*/  S2R R158, SR_TID.X ;  /* 0x00000000009e7919 */ /* 0x000f280000002100 */
[----:B------:R-:W-:Y:S01]  /*133d0*/  VIADD R222, R0, UR6 ;  /* 0x0000000600de7c36 */ /* 0x000fe20008000000 */
[----:B-1----:R-:W1:Y:S01]  /*133e0*/  S2R R236, SR_TID.X ;  /* 0x0000000000ec7919 */ /* 0x002e620000002100 */
[----:B---3--:R-:W3:Y:S01]  /*133f0*/  LDL R0, [R1+0x618] ;  /* 0x0006180001007983 */ /* 0x008ee20000100800 */
[----:B-1----:R-:W-:-:S02]  /*13400*/  SHF.R.U32.HI R252, RZ, 0x6, R236 ;  /* 0x00000006fffc7819 */ /* 0x002fc400000116ec */
[----:B------:R-:W-:Y:S02]  /*13410*/  SHF.R.U32.HI R236, RZ, 0x6, R236 ;  /* 0x00000006ffec7819 */ /* 0x000fe400000116ec */
[----:B------:R-:W-:Y:S02]  /*13420*/  SGXT.U32 R252, R252, 0x1 ;  /* 0x00000001fcfc781a */ /* 0x000fe40000000000 */
[----:B------:R-:W-:Y:S02]  /*13430*/  SGXT.U32 R236, R236, 0x1 ;  /* 0x00000001ecec781a */ /* 0x000fe40000000000 */
[----:B------:R-:W-:Y:S02]  /*13440*/  LOP3.LUT R252, R252, 0x20, RZ, 0xfc, !PT ;  /* 0x00000020fcfc7812 */ /* 0x000fe400078efcff */
[----:B------:R-:W-:Y:S01]  /*13450*/  LOP3.LUT R236, R236, 0x22, RZ, 0xfc, !PT ;  /* 0x00000022ecec7812 */ /* 0x000fe200078efcff */
[----:B------:R-:W-:-:S12]  /*13460*/  HGMMA.64x128x8.F32.TF32 R24, gdesc[UR12], R24 ;  /* 0x05e000000c1879f0 */ /* 0x000fd80008702818 */
[----:B------:R-:W-:Y:S01]  /*13470*/  HGMMA.64x128x8.F32.TF32 R24, gdesc[UR20], R24 ;  /* 0x05e00000141879f0 */ /* 0x000fe20008702818 */
[----:B------:R-:W-:Y:S02]  /*13480*/  UIADD3.64 UR22, UR14, 0x4, URZ ;  /* 0x000000040e167897 */ /* 0x000fe4000fffe03f */
[----:B------:R-:W-:Y:S01]  /*13490*/  UIADD3.64 UR20, UR12, 0x4, URZ ;  /* 0x000000040c147897 */ /* 0x000fe2000fffe03f */
[----:B--2---:R-:W-:Y:S02]  /*134a0*/  ISETP.LE.AND P0, PT, R159, UR4, PT ;  /* 0x000000049f007c0c */ /* 0x004fe4000bf03270 */
[----:B----4-:R-:W-:Y:S02]  /*134b0*/  SHF.R.U32.HI R159, RZ, 0x6, R158 ;  /* 0x00000006ff9f7819 */ /* 0x010fe4000001169e */
[----:B------:R-:W-:Y:S02]  /*134c0*/  SEL R158, RZ, 0x4, P1 ;  /* 0x00000004ff9e7807 */ /* 0x000fe40000800000 */
[----:B------:R-:W-:-:S02]  /*134d0*/  SGXT.U32 R159, R159, 0x1 ;  /* 0x000000019f9f781a */ /* 0x000fc40000000000 */
[----:B------:R-:W-:Y:S02]  /*134e0*/  SEL R158, R158, RZ, !P0 ;  /* 0x000000ff9e9e7207 */ /* 0x000fe40004000000 */
[----:B------:R-:W-:Y:S02]  /*134f0*/  LOP3.LUT R159, R159, 0x2, RZ, 0xfc, !PT ;  /* 0x000000029f9f7812 */ /* 0x000fe400078efcff */
[----:B------:R-:W-:Y:S02]  /*13500*/  ISETP.NE.U32.AND P2, PT, R158, RZ, PT ;  /* 0x000000ff9e00720c */ /* 0x000fe40003f45070 */
[----:B------:R-:W-:Y:S01]  /*13510*/  ISETP.GE.AND P1, PT, R159, UR5, PT ;  /* 0x000000059f007c0c */ /* 0x000fe2000bf26270 */
[----:B------:R-:W-:-:S03]  /*13520*/  IMAD.MOV.U32 R159, RZ, RZ, R6 ;  /* 0x000000ffff9f7224 */ /* 0x000fc600078e0006 */
[----:B------:R-:W-:-:S04]  /*13530*/  SEL R158, RZ, 0x4, P1 ;  /* 0x00000004ff9e7807 */ /* 0x000fc80000800000 */
[----:B------:R-:W-:-:S04]  /*13540*/  SEL R158, R158, RZ, !P0 ;  /* 0x000000ff9e9e7207 */ /* 0x000fc80004000000 */
[----:B------:R-:W-:Y:S01]  /*13550*/  ISETP.NE.U32.AND P1, PT, R158, RZ, PT ;  /* 0x000000ff9e00720c */ /* 0x000fe20003f25070 */
[----:B------:R-:W-:Y:S01]  /*13560*/  IMAD.MOV.U32 R158, RZ, RZ, R5 ;  /* 0x000000ffff9e7224 */ /* 0x000fe200078e0005 */
[----:B------:R-:W-:Y:S01]  /*13570*/  HGMMA.64x128x8.F32.TF32 R24, gdesc[UR20], R24 ;  /* 0x05e00000141879f0 */ /* 0x000fe20008702818 */
[----:B------:R-:W-:Y:S02]  /*13580*/  UIADD3.64 UR22, UR14, 0x3fe, URZ ;  /* 0x000003fe0e167897 */ /* 0x000fe4000fffe03f */
[----:B------:R-:W-:-:S09]  /*13590*/  UIADD3.64 UR20, UR12, 0x1fe, URZ ;  /* 0x000001fe0c147897 */ /* 0x000fd2000fffe03f */
        /* <DEDUP_REMOVED lines=29> */
[----:B------:R-:W-:Y:S02]  /*13770*/  UIADD3.64 UR20, UR12, 0x602, URZ ;  /* 0x000006020c147897 */ /* 0x000fe4000fffe03f */
[----:B------:R-:W-:Y:S02]  /*13780*/  UIADD3.64 UR14, UR14, 0xc04, URZ ;  /* 0x00000c040e0e7897 */ /* 0x000fe4000fffe03f */
[----:B------:R-:W-:-:S05]  /*13790*/  UIADD3.64 UR12, UR12, 0x604, URZ ;  /* 0x000006040c0c7897 */ /* 0x000fca000fffe03f */
[----:B------:R-:W-:-:S12]  /*137a0*/  HGMMA.64x128x8.F32.TF32 R24, gdesc[UR20], R24 ;  /* 0x05e00000141879f0 */ /* 0x000fd80008702818 */
[----:B------:R-:W-:Y:S01]  /*137b0*/  HGMMA.64x128x8.F32.TF32 R24, gdesc[UR12], R24, gsb0 ;  /* 0x05e000000c1879f0 */ /* 0x000fe20008002818 */
[-C--:B------:R-:W-:Y:S02]  /*137c0*/  IADD3 R130, P3, R130, R152.reuse, RZ ;  /* 0x0000009882827210 */ /* 0x080fe40007f7e0ff */
[----:B------:R-:W-:-:S03]  /*137d0*/  IADD3 R132, P4, R132, R152, RZ ;  /* 0x0000009884847210 */ /* 0x000fc60007f9e0ff */
[--C-:B------:R-:W-:Y:S02]  /*137e0*/  IMAD.X R131, R131, 0x1, R151.reuse, P3 ;  /* 0x0000000183837824 */ /* 0x100fe400018e0697 */
[----:B------:R-:W-:Y:S01]  /*137f0*/  IMAD.X R133, R133, 0x1, R151, P4 ;  /* 0x0000000185857824 */ /* 0x000fe200020e0697 */
[----:B------:R-:W-:Y:S02]  /*13800*/  WARPGROUP.DEPBAR.LE gsb0, 0x1 ;  /* 0x00008000000079c5 */ /* 0x000fe40000010100 */
[----:B------:R-:W-:Y:S06]  /*13810*/  BAR.SYNC.DEFER_BLOCKING 0x0 ;  /* 0x0000000000007b1d */ /* 0x000fec0000010000 */
[----:B------:R-:W-:Y:S01]  /*13820*/  @!PT LDS RZ, [RZ] ;  /* 0x00000000fffff984 */ /* 0x000fe20000000800 */
[----:B------:R-:W-:Y:S01]  /*13830*/  @!PT LDS RZ, [RZ] ;  /* 0x00000000fffff984 */ /* 0x000fe20000000800 */
[----:B------:R-:W-:Y:S01]  /*13840*/  @!PT LDS RZ, [RZ] ;  /* 0x00000000fffff984 */ /* 0x000fe20000000800 */
[----:B------:R1:W-:Y:S02]  /*13850*/  LDGSTS.E [R222+0x30000], desc[UR16][R158.64], P2 ;  /* 0x300000009ede7fae */ /* 0x0003e40009121850 */
[----:B-1----:R-:W-:-:S02]  /*13860*/  IMAD.MOV.U32 R158, RZ, RZ, R7 ;  /* 0x000000ffff9e7224 */ /* 0x002fc400078e0007 */
[----:B------:R-:W-:-:S05]  /*13870*/  IMAD.MOV.U32 R159, RZ, RZ, R8 ;  /* 0x000000ffff9f7224 */ /* 0x000fca00078e0008 */
[----:B------:R1:W-:Y:S01]  /*13880*/  LDGSTS.E [R222+0x30008], desc[UR16][R158.64], P1 ;  /* 0x300080009ede7fae */ /* 0x0003e20008921850 */
[----:B------:R-:W-:-:S04]  /*13890*/  ISETP.GE.AND P1, PT, R252, UR5, PT ;  /* 0x00000005fc007c0c */ /* 0x000fc8000bf26270 */
[----:B-1----:R-:W-:Y:S02]  /*138a0*/  SEL R158, RZ, 0x4, P1 ;  /* 0x00000004ff9e7807 */ /* 0x002fe40000800000 */
[----:B------:R-:W-:Y:S02]  /*138b0*/  ISETP.GE.AND P1, PT, R236, UR5, PT ;  /* 0x00000005ec007c0c */ /* 0x000fe4000bf26270 */
[----:B------:R-:W1:Y:S01]  /*138c0*/  S2R R236, SR_TID.X ;  /* 0x0000000000ec7919 */ /* 0x000e620000002100 */
[----:B------:R-:W-:-:S04]  /*138d0*/  SEL R158, R158, RZ, !P0 ;  /* 0x000000ff9e9e7207 */ /* 0x000fc80004000000 */
[----:B------:R-:W-:Y:S02]  /*138e0*/  ISETP.NE.U32.AND P2, PT, R158, RZ, PT ;  /* 0x000000ff9e00720c */ /* 0x000fe40003f45070 */
[----:B------:R-:W-:-:S04]  /*138f0*/  SEL R158, RZ, 0x4, P1 ;  /* 0x00000004ff9e7807 */ /* 0x000fc80000800000 */
[----:B------:R-:W-:-:S04]  /*13900*/  SEL R158, R158, RZ, !P0 ;  /* 0x000000ff9e9e7207 */ /* 0x000fc80004000000 */
[----:B------:R-:W-:-:S03]  /*13910*/  ISETP.NE.U32.AND P1, PT, R158, RZ, PT ;  /* 0x000000ff9e00720c */ /* 0x000fc60003f25070 */
[----:B------:R-:W-:Y:S10]  /*13920*/  LDGSTS.E [R222+0x32000], desc[UR16][R100.64], P2 ;  /* 0x3200000064de7fae */ /* 0x000ff40009121850 */
[----:B------:R-:W-:Y:S01]  /*13930*/  LDGSTS.E [R222+0x32008], desc[UR16][R102.64], P1 ;  /* 0x3200800066de7fae */ /* 0x000fe20008921850 */
[----:B-1----:R-:W-:-:S02]  /*13940*/  SHF.R.U32.HI R3, RZ, 0x6, R236 ;  /* 0x00000006ff037819 */ /* 0x002fc400000116ec */
[----:B------:R-:W-:Y:S02]  /*13950*/  SHF.R.U32.HI R2, RZ, 0x6, R236 ;  /* 0x00000006ff027819 */ /* 0x000fe400000116ec */
[----:B------:R-:W1:Y:S01]  /*13960*/  S2R R236, SR_TID.X ;  /* 0x0000000000ec7919 */ /* 0x000e620000002100 */
[----:B------:R-:W-:Y:S02]  /*13970*/  SGXT.U32 R3, R3, 0x1 ;  /* 0x000000010303781a */ /* 0x000fe40000000000 */
[----:B------:R-:W-:Y:S02]  /*13980*/  SGXT.U32 R2, R2, 0x1 ;  /* 0x000000010202781a */ /* 0x000fe40000000000 */
[----:B------:R-:W-:Y:S02]  /*13990*/  LOP3.LUT R3, R3, 0x40, RZ, 0xfc, !PT ;  /* 0x0000004003037812 */ /* 0x000fe400078efcff */
[----:B------:R-:W-:Y:S02]  /*139a0*/  LOP3.LUT R2, R2, 0x42, RZ, 0xfc, !PT ;  /* 0x0000004202027812 */ /* 0x000fe400078efcff */
[----:B------:R-:W-:-:S04]  /*139b0*/  ISETP.GE.AND P1, PT, R3, UR5, PT ;  /* 0x0000000503007c0c */ /* 0x000fc8000bf26270 */
[----:B------:R-:W-:Y:S02]  /*139c0*/  SEL R158, RZ, 0x4, P1 ;  /* 0x00000004ff9e7807 */ /* 0x000fe40000800000 */
[----:B------:R-:W-:Y:S02]  /*139d0*/  ISETP.GE.AND P1, PT, R2, UR5, PT ;  /* 0x0000000502007c0c */ /* 0x000fe4000bf26270 */
[----:B------:R-:W-:-:S04]  /*139e0*/  SEL R158, R158, RZ, !P0 ;  /* 0x000000ff9e9e7207 */ /* 0x000fc80004000000 */
[----:B------:R-:W-:Y:S02]  /*139f0*/  ISETP.NE.U32.AND P2, PT, R158, RZ, PT ;  /* 0x000000ff9e00720c */ /* 0x000fe40003f45070 */
[----:B------:R-:W-:-:S04]  /*13a00*/  SEL R158, RZ, 0x4, P1 ;  /* 0x00000004ff9e7807 */ /* 0x000fc80000800000 */
[----:B------:R-:W-:-:S04]  /*13a10*/  SEL R158, R158, RZ, !P0 ;  /* 0x000000ff9e9e7207 */ /* 0x000fc80004000000 */
[----:B------:R-:W-:Y:S02]  /*13a20*/  ISETP.NE.U32.AND P1, PT, R158, RZ, PT ;  /* 0x000000ff9e00720c */ /* 0x000fe40003f25070 */
[--C-:B-1----:R-:W-:Y:S01]  /*13a30*/  SHF.R.U32.HI R3, RZ, 0x6, R236.reuse ;  /* 0x00000006ff037819 */ /* 0x102fe200000116ec */
[----:B------:R-:W-:Y:S01]  /*13a40*/  LDGSTS.E [R222+0x34000], desc[UR16][R130.64], P2 ;  /* 0x3400000082de7fae */ /* 0x000fe20009121850 */
[----:B------:R-:W-:Y:S02]  /*13a50*/  SHF.R.U32.HI R2, RZ, 0x6, R236 ;  /* 0x00000006ff027819 */ /* 0x000fe400000116ec */
[----:B------:R-:W1:Y:S01]  /*13a60*/  S2R R236, SR_TID.X ;  /* 0x0000000000ec7919 */ /* 0x000e620000002100 */
[----:B------:R-:W-:-:S04]  /*13a70*/  SGXT.U32 R3, R3, 0x1 ;  /* 0x000000010303781a */ /* 0x000fc80000000000 */
[----:B------:R-:W-:Y:S02]  /*13a80*/  LOP3.LUT R3, R3, 0x60, RZ, 0xfc, !PT ;  /* 0x0000006003037812 */ /* 0x000fe400078efcff */
[----:B------:R-:W-:Y:S01]  /*13a90*/  LDGSTS.E [R222+0x34008], desc[UR16][R132.64], P1 ;  /* 0x3400800084de7fae */ /* 0x000fe20008921850 */
[----:B------:R-:W-:Y:S02]  /*13aa0*/  SGXT.U32 R2, R2, 0x1 ;  /* 0x000000010202781a */ /* 0x000fe40000000000 */
[----:B------:R-:W-:Y:S02]  /*13ab0*/  ISETP.GE.AND P1, PT, R3, UR5, PT ;  /* 0x0000000503007c0c */ /* 0x000fe4000bf26270 */
[----:B------:R-:W-:Y:S02]  /*13ac0*/  LOP3.LUT R2, R2, 0x62, RZ, 0xfc, !PT ;  /* 0x0000006202027812 */ /* 0x000fe400078efcff */
[----:B------:R-:W-:Y:S02]  /*13ad0*/  SEL R158, RZ, 0x4, P1 ;  /* 0x00000004ff9e7807 */ /* 0x000fe40000800000 */
[----:B------:R-:W-:-:S02]  /*13ae0*/  ISETP.GE.AND P1, PT, R2, UR5, PT ;  /* 0x0000000502007c0c */ /* 0x000fc4000bf26270 */
[----:B------:R-:W-:Y:S02]  /*13af0*/  SEL R158, R158, RZ, !P0 ;  /* 0x000000ff9e9e7207 */ /* 0x000fe40004000000 */
[----:B------:R-:W-:Y:S02]  /*13b00*/  IADD3 R174, P3, R174, R152, RZ ;  /* 0x00000098aeae7210 */ /* 0x000fe40007f7e0ff */
[----:B------:R-:W-:Y:S02]  /*13b10*/  ISETP.NE.U32.AND P2, PT, R158, RZ, PT ;  /* 0x000000ff9e00720c */ /* 0x000fe40003f45070 */
[----:B------:R-:W-:Y:S01]  /*13b20*/  SEL R158, RZ, 0x4, P1 ;  /* 0x00000004ff9e7807 */ /* 0x000fe20000800000 */
[----:B------:R-:W-:-:S03]  /*13b30*/  IMAD.X R173, R173, 0x1, R151, P3 ;  /* 0x00000001adad7824 */ /* 0x000fc600018e0697 */
[----:B------:R-:W-:Y:S02]  /*13b40*/  SEL R158, R158, RZ, !P0 ;  /* 0x000000ff9e9e7207 */ /* 0x000fe40004000000 */
[----:B------:R-:W-:Y:S02]  /*13b50*/  IADD3 R176, P4, R176, R152, RZ ;  /* 0x00000098b0b07210 */ /* 0x000fe40007f9e0ff */
[--C-:B-1----:R-:W-:Y:S02]  /*13b60*/  SHF.R.U32.HI R2, RZ, 0x6, R236.reuse ;  /* 0x00000006ff027819 */ /* 0x102fe400000116ec */
[----:B------:R-:W-:Y:S02]  /*13b70*/  SHF.R.U32.HI R3, RZ, 0x6, R236 ;  /* 0x00000006ff037819 */ /* 0x000fe400000116ec */
[----:B------:R-:W1:Y:S01]  /*13b80*/  S2R R236, SR_TID.X ;  /* 0x0000000000ec7919 */ /* 0x000e620000002100 */
[----:B------:R-:W-:Y:S01]  /*13b90*/  ISETP.NE.U32.AND P1, PT, R158, RZ, PT ;  /* 0x000000ff9e00720c */ /* 0x000fe20003f25070 */
[----:B------:R-:W-:-:S02]  /*13ba0*/  IMAD.MOV.U32 R158, RZ, RZ, R174 ;  /* 0x000000ffff9e7224 */ /* 0x000fc400078e00ae */
[----:B------:R-:W-:Y:S02]  /*13bb0*/  IMAD.MOV.U32 R159, RZ, RZ, R173 ;  /* 0x000000ffff9f7224 */ /* 0x000fe400078e00ad */
[----:B------:R-:W-:Y:S01]  /*13bc0*/  IMAD.X R175, R175, 0x1, R151, P4 ;  /* 0x00000001afaf7824 */ /* 0x000fe200020e0697 */
[----:B------:R-:W-:Y:S02]  /*13bd0*/  SGXT.U32 R3, R3, 0x1 ;  /* 0x000000010303781a */ /* 0x000fe40000000000 */
[----:B------:R2:W-:Y:S02]  /*13be0*/  LDGSTS.E [R222+0x36000], desc[UR16][R158.64], P2 ;  /* 0x360000009ede7fae */ /* 0x0005e40009121850 */
[----:B------:R-:W-:Y:S02]  /*13bf0*/  LOP3.LUT R3, R3, 0x4, RZ, 0xfc, !PT ;  /* 0x0000000403037812 */ /* 0x000fe400078efcff */
[----:B------:R-:W-:Y:S01]  /*13c00*/  SGXT.U32 R2, R2, 0x1 ;  /* 0x000000010202781a */ /* 0x000fe20000000000 */
[----:B--2---:R-:W-:-:S02]  /*13c10*/  IMAD.MOV.U32 R158, RZ, RZ, R176 ;  /* 0x000000ffff9e7224 */ /* 0x004fc400078e00b0 */
[----:B------:R-:W-:Y:S01]  /*13c20*/  IMAD.MOV.U32 R159, RZ, RZ, R175 ;  /* 0x000000ffff9f7224 */ /* 0x000fe200078e00af */
[----:B------:R-:W-:-:S04]  /*13c30*/  LOP3.LUT R2, R2, 0x6, RZ, 0xfc, !PT ;  /* 0x0000000602027812 */ /* 0x000fc800078efcff */
[----:B------:R2:W-:Y:S01]  /*13c40*/  LDGSTS.E [R222+0x36008], desc[UR16][R158.64], P1 ;  /* 0x360080009ede7fae */ /* 0x0005e20008921850 */
[----:B------:R-:W-:Y:S02]  /*13c50*/  ISETP.GE.AND P1, PT, R3, UR5, PT ;  /* 0x0000000503007c0c */ /* 0x000fe4000bf26270 */
[----:B------:R-:W-:Y:S02]  /*13c60*/  ISETP.GE.AND P2, PT, R2, UR5, PT ;  /* 0x0000000502007c0c */ /* 0x000fe4000bf46270 */
[----:B------:R-:W-:Y:S02]  /*13c70*/  IADD3 R9, P3, R9, R152, RZ ;  /* 0x0000009809097210 */ /* 0x000fe40007f7e0ff */
[----:B--2---:R-:W-:Y:S02]  /*13c80*/  SEL R159, RZ, 0x4, P1 ;  /* 0x00000004ff9f7807 */ /* 0x004fe40000800000 */
[----:B------:R-:W-:Y:S02]  /*13c90*/  SEL R158, RZ, 0x4, P2 ;  /* 0x00000004ff9e7807 */ /* 0x000fe40001000000 */
[----:B------:R-:W-:-:S02]  /*13ca0*/  SEL R159, R159, RZ, !P0 ;  /* 0x000000ff9f9f7207 */ /* 0x000fc40004000000 */
[----:B------:R-:W-:Y:S02]  /*13cb0*/  SEL R158, R158, RZ, !P0 ;  /* 0x000000ff9e9e7207 */ /* 0x000fe40004000000 */
[----:B------:R-:W-:Y:S01]  /*13cc0*/  ISETP.NE.U32.AND P1, PT, R159, RZ, PT ;  /* 0x000000ff9f00720c */ /* 0x000fe20003f25070 */
[----:B------:R-:W-:Y:S01]  /*13cd0*/  IMAD.X R10, R10, 0x1, R151, P3 ;  /* 0x000000010a0a7824 */ /* 0x000fe200018e0697 */
[--C-:B-1----:R-:W-:Y:S01]  /*13ce0*/  SHF.R.U32.HI R2, RZ, 0x6, R236.reuse ;  /* 0x00000006ff027819 */ /* 0x102fe200000116ec */
[----:B---3--:R-:W-:Y:S01]  /*13cf0*/  VIADD R222, R0, UR6 ;  /* 0x0000000600de7c36 */ /* 0x008fe20008000000 */
[----:B------:R-:W-:Y:S02]  /*13d00*/  IADD3 R11, P4, R11, R152, RZ ;  /* 0x000000980b0b7210 */ /* 0x000fe40007f9e0ff */
[----:B------:R-:W-:Y:S02]  /*13d10*/  ISETP.NE.U32.AND P2, PT, R158, RZ, PT ;  /* 0x000000ff9e00720c */ /* 0x000fe40003f45070 */
[----:B------:R-:W-:Y:S01]  /*13d20*/  SHF.R.U32.HI R0, RZ, 0x6, R236 ;  /* 0x00000006ff007819 */ /* 0x000fe200000116ec */
[----:B------:R-:W-:Y:S01]  /*13d30*/  IMAD.MOV.U32 R158, RZ, RZ, R9 ;  /* 0x000000ffff9e7224 */ /* 0x000fe200078e0009 */
[----:B------:R-:W1:Y:S01]  /*13d40*/  S2R R236, SR_TID.X ;  /* 0x0000000000ec7919 */ /* 0x000e620000002100 */
[----:B------:R-:W-:Y:S01]  /*13d50*/  IMAD.MOV.U32 R159, RZ, RZ, R10 ;  /* 0x000000ffff9f7224 */ /* 0x000fe200078e000a */
[----:B------:R-:W-:Y:S01]  /*13d60*/  SGXT.U32 R2, R2, 0x1 ;  /* 0x000000010202781a */ /* 0x000fe20000000000 */
[----:B------:R-:W-:-:S03]  /*13d70*/  IMAD.X R12, R12, 0x1, R151, P4 ;  /* 0x000000010c0c7824 */ /* 0x000fc600020e0697 */
[----:B------:R-:W-:Y:S01]  /*13d80*/  LOP3.LUT R2, R2, 0x24, RZ, 0xfc, !PT ;  /* 0x0000002402027812 */ /* 0x000fe200078efcff */
[----:B------:R2:W-:Y:S01]  /*13d90*/  LDGSTS.E [R222+0x30000], desc[UR16][R158.64], P1 ;  /* 0x300000009ede7fae */ /* 0x0005e20008921850 */
[----:B------:R-:W-:Y:S02]  /*13da0*/  SGXT.U32 R0, R0, 0x1 ;  /* 0x000000010000781a */ /* 0x000fe40000000000 */
[----:B------:R-:W-:Y:S02]  /*13db0*/  ISETP.GE.AND P1, PT, R2, UR5, PT ;  /* 0x0000000502007c0c */ /* 0x000fe4000bf26270 */
[----:B------:R-:W-:Y:S01]  /*13dc0*/  LOP3.LUT R0, R0, 0x26, RZ, 0xfc, !PT ;  /* 0x0000002600007812 */ /* 0x000fe200078efcff */
[----:B--2---:R-:W-:Y:S02]  /*13dd0*/  IMAD.MOV.U32 R158, RZ, RZ, R11 ;  /* 0x000000ffff9e7224 */ /* 0x004fe400078e000b */
[----:B------:R-:W-:-:S05]  /*13de0*/  IMAD.MOV.U32 R159, RZ, RZ, R12 ;  /* 0x000000ffff9f7224 */ /* 0x000fca00078e000c */
[----:B------:R2:W-:Y:S02]  /*13df0*/  LDGSTS.E [R222+0x30008], desc[UR16][R158.64], P2 ;  /* 0x300080009ede7fae */ /* 0x0005e40009121850 */
[----:B--2---:R-:W-:Y:S02]  /*13e00*/  SEL R158, RZ, 0x4, P1 ;  /* 0x00000004ff9e7807 */ /* 0x004fe40000800000 */
[----:B------:R-:W-:Y:S02]  /*13e10*/  ISETP.GE.AND P1, PT, R0, UR5, PT ;  /* 0x0000000500007c0c */ /* 0x000fe4000bf26270 */
[----:B------:R-:W-:-:S04]  /*13e20*/  SEL R158, R158, RZ, !P0 ;  /* 0x000000ff9e9e7207 */ /* 0x000fc80004000000 */
[----:B------:R-:W-:Y:S02]  /*13e30*/  ISETP.NE.U32.AND P2, PT, R158, RZ, PT ;  /* 0x000000ff9e00720c */ /* 0x000fe40003f45070 */
[----:B------:R-:W-:-:S04]  /*13e40*/  SEL R158, RZ, 0x4, P1 ;  /* 0x00000004ff9e7807 */ /* 0x000fc80000800000 */
[----:B------:R-:W-:Y:S02]  /*13e50*/  SEL R158, R158, RZ, !P0 ;  /* 0x000000ff9e9e7207 */ /* 0x000fe40004000000 */
[-C--:B------:R-:W-:Y:S02]  /*13e60*/  IADD3 R104, P3, R104, R152.reuse, RZ ;  /* 0x0000009868687210 */ /* 0x080fe40007f7e0ff */
[----:B------:R-:W-:Y:S02]  /*13e70*/  ISETP.NE.U32.AND P1, PT, R158, RZ, PT ;  /* 0x000000ff9e00720c */ /* 0x000fe40003f25070 */
[----:B-1----:R-:W-:Y:S02]  /*13e80*/  SHF.R.U32.HI R2, RZ, 0x6, R236 ;  /* 0x00000006ff027819 */ /* 0x002fe400000116ec */
[----:B------:R-:W-:Y:S01]  /*13e90*/  IADD3 R106, P4, R106, R152, RZ ;  /* 0x000000986a6a7210 */ /* 0x000fe20007f9e0ff */
[----:B------:R-:W-:Y:S01]  /*13ea0*/  IMAD.X R105, R105, 0x1, R151, P3 ;  /* 0x0000000169697824 */ /* 0x000fe200018e0697 */
[----:B------:R-:W-:-:S02]  /*13eb0*/  SGXT.U32 R2, R2, 0x1 ;  /* 0x000000010202781a */ /* 0x000fc40000000000 */
[----:B------:R-:W-:Y:S01]  /*13ec0*/  SHF.R.U32.HI R0, RZ, 0x6, R236 ;  /* 0x00000006ff007819 */ /* 0x000fe200000116ec */
[----:B------:R-:W-:Y:S01]  /*13ed0*/  IMAD.X R107, R107, 0x1, R151, P4 ;  /* 0x000000016b6b7824 */ /* 0x000fe200020e0697 */
[----:B------:R-:W-:Y:S01]  /*13ee0*/  LOP3.LUT R2, R2, 0x44, RZ, 0xfc, !PT ;  /* 0x0000004402027812 */ /* 0x000fe200078efcff */
[----:B------:R-:W-:Y:S01]  /*13ef0*/  LDGSTS.E [R222+0x32000], desc[UR16][R104.64], P2 ;  /* 0x3200000068de7fae */ /* 0x000fe20009121850 */
[----:B------:R-:W-:-:S03]  /*13f00*/  SGXT.U32 R0, R0, 0x1 ;  /* 0x000000010000781a */ /* 0x000fc60000000000 */
[----:B------:R-:W-:Y:S01]  /*13f10*/  LDGSTS.E [R222+0x32008], desc[UR16][R106.64], P1 ;  /* 0x320080006ade7fae */ /* 0x000fe20008921850 */
[----:B------:R-:W-:Y:S02]  /*13f20*/  LOP3.LUT R0, R0, 0x46, RZ, 0xfc, !PT ;  /* 0x0000004600007812 */ /* 0x000fe400078efcff */
[----:B------:R-:W-:-:S04]  /*13f30*/  ISETP.GE.AND P1, PT, R2, UR5, PT ;  /* 0x0000000502007c0c */ /* 0x000fc8000bf26270 */
[----:B------:R-:W-:Y:S02]  /*13f40*/  SEL R158, RZ, 0x4, P1 ;  /* 0x00000004ff9e7807 */ /* 0x000fe40000800000 */
[----:B------:R-:W-:Y:S02]  /*13f50*/  ISETP.GE.AND P1, PT, R0, UR5, PT ;  /* 0x0000000500007c0c */ /* 0x000fe4000bf26270 */
[----:B------:R-:W2:Y:S01]  /*13f60*/  LDL R0, [R1+0x614] ;  /* 0x0006140001007983 */ /* 0x000ea20000100800 */
[----:B------:R-:W1:Y:S01]  /*13f70*/  S2R R236, SR_TID.X ;  /* 0x0000000000ec7919 */ /* 0x000e620000002100 */
[----:B------:R-:W-:-:S04]  /*13f80*/  SEL R158, R158, RZ, !P0 ;  /* 0x000000ff9e9e7207 */ /* 0x000fc80004000000 */
[----:B------:R-:W-:Y:S02]  /*13f90*/  ISETP.NE.U32.AND P2, PT, R158, RZ, PT ;  /* 0x000000ff9e00720c */ /* 0x000fe40003f45070 */
[----:B------:R-:W-:-:S04]  /*13fa0*/  SEL R158, RZ, 0x4, P1 ;  /* 0x00000004ff9e7807 */ /* 0x000fc80000800000 */
[----:B------:R-:W-:Y:S02]  /*13fb0*/  SEL R158, R158, RZ, !P0 ;  /* 0x000000ff9e9e7207 */ /* 0x000fe40004000000 */
[-C--:B------:R-:W-:Y:S02]  /*13fc0*/  IADD3 R134, P3, R134, R152.reuse, RZ ;  /* 0x0000009886867210 */ /* 0x080fe40007f7e0ff */
[----:B------:R-:W-:Y:S02]  /*13fd0*/  ISETP.NE.U32.AND P1, PT, R158, RZ, PT ;  /* 0x000000ff9e00720c */ /* 0x000fe40003f25070 */
[----:B------:R-:W-:Y:S01]  /*13fe0*/  IADD3 R136, P4, R136, R152, RZ ;  /* 0x0000009888887210 */ /* 0x000fe20007f9e0ff */
[----:B------:R-:W-:-:S04]  /*13ff0*/  IMAD.X R135, R135, 0x1, R151, P3 ;  /* 0x0000000187877824 */ /* 0x000fc800018e0697 */
[----:B------:R-:W-:Y:S01]  /*14000*/  IMAD.X R137, R137, 0x1, R151, P4 ;  /* 0x0000000189897824 */ /* 0x000fe200020e0697 */
[----:B------:R-:W-:Y:S05]  /*14010*/  LDGSTS.E [R222+0x34000], desc[UR16][R134.64], P2 ;  /* 0x3400000086de7fae */ /* 0x000fea0009121850 */
[----:B------:R-:W-:Y:S01]  /*14020*/  LDGSTS.E [R222+0x34008], desc[UR16][R136.64], P1 ;  /* 0x3400800088de7fae */ /* 0x000fe20008921850 */
[--C-:B-1----:R-:W-:Y:S02]  /*14030*/  SHF.R.U32.HI R3, RZ, 0x6, R236.reuse ;  /* 0x00000006ff037819 */ /* 0x102fe400000116ec */
[----:B------:R-:W-:Y:S02]  /*14040*/  SHF.R.U32.HI R2, RZ, 0x6, R236 ;  /* 0x00000006ff027819 */ /* 0x000fe400000116ec */
[----:B------:R-:W1:Y:S01]  /*14050*/  S2R R236, SR_TID.X ;  /* 0x0000000000ec7919 */ /* 0x000e620000002100 */
[----:B------:R-:W-:-:S04]  /*14060*/  SGXT.U32 R3, R3, 0x1 ;  /* 0x000000010303781a */ /* 0x000fc80000000000 */
[----:B------:R-:W-:Y:S02]  /*14070*/  LOP3.LUT R3, R3, 0x64, RZ, 0xfc, !PT ;  /* 0x0000006403037812 */ /* 0x000fe400078efcff */
        /* <DEDUP_REMOVED lines=23> */
[----:B---3--:R-:W-:-:S02]  /*141f0*/  IMAD.MOV.U32 R158, RZ, RZ, R180 ;  /* 0x000000ffff9e7224 */ /* 0x008fc400078e00b4 */
[----:B------:R-:W-:Y:S01]  /*14200*/  IMAD.MOV.U32 R159, RZ, RZ, R179 ;  /* 0x000000ffff9f7224 */ /* 0x000fe200078e00b3 */
[----:B------:R-:W-:-:S04]  /*14210*/  LOP3.LUT R2, R2, 0xa, RZ, 0xfc, !PT ;  /* 0x0000000a02027812 */ /* 0x000fc800078efcff */
[----:B------:R3:W-:Y:S01]  /*14220*/  LDGSTS.E [R222+0x36008], desc[UR16][R158.64], P1 ;  /* 0x360080009ede7fae */ /* 0x0007e20008921850 */
[----:B------:R-:W-:Y:S02]  /*14230*/  ISETP.GE.AND P1, PT, R3, UR5, PT ;  /* 0x0000000503007c0c */ /* 0x000fe4000bf26270 */
[----:B------:R-:W-:Y:S02]  /*14240*/  ISETP.GE.AND P2, PT, R2, UR5, PT ;  /* 0x0000000502007c0c */ /* 0x000fe4000bf46270 */
[----:B------:R-:W-:Y:S02]  /*14250*/  IADD3 R13, P3, R13, R152, RZ ;  /* 0x000000980d0d7210 */ /* 0x000fe40007f7e0ff */
[----:B---3--:R-:W-:Y:S02]  /*14260*/  SEL R159, RZ, 0x4, P1 ;  /* 0x00000004ff9f7807 */ /* 0x008fe40000800000 */
[----:B------:R-:W-:Y:S02]  /*14270*/  SEL R158, RZ, 0x4, P2 ;  /* 0x00000004ff9e7807 */ /* 0x000fe40001000000 */
[----:B------:R-:W-:-:S02]  /*14280*/  SEL R159, R159, RZ, !P0 ;  /* 0x000000ff9f9f7207 */ /* 0x000fc40004000000 */
[----:B------:R-:W-:Y:S02]  /*14290*/  SEL R158, R158, RZ, !P0 ;  /* 0x000000ff9e9e7207 */ /* 0x000fe40004000000 */
[----:B------:R-:W-:Y:S01]  /*142a0*/  ISETP.NE.U32.AND P1, PT, R159, RZ, PT ;  /* 0x000000ff9f00720c */ /* 0x000fe20003f25070 */
[----:B------:R-:W-:Y:S01]  /*142b0*/  IMAD.X R14, R14, 0x1, R151, P3 ;  /* 0x000000010e0e7824 */ /* 0x000fe200018e0697 */
[----:B-1----:R-:W-:Y:S02]  /*142c0*/  SHF.R.U32.HI R2, RZ, 0x6, R236 ;  /* 0x00000006ff027819 */ /* 0x002fe400000116ec */
[----:B------:R-:W-:Y:S02]  /*142d0*/  IADD3 R15, P4, R15, R152, RZ ;  /* 0x000000980f0f7210 */ /* 0x000fe40007f9e0ff */
[----:B------:R-:W-:Y:S01]  /*142e0*/  ISETP.NE.U32.AND P2, PT, R158, RZ, PT ;  /* 0x000000ff9e00720c */ /* 0x000fe20003f45070 */
[----:B------:R-:W-:Y:S01]  /*142f0*/  IMAD.MOV.U32 R158, RZ, RZ, R13 ;  /* 0x000000ffff9e7224 */ /* 0x000fe200078e000d */
[----:B------:R-:W-:Y:S01]  /*14300*/  SGXT.U32 R2, R2, 0x1 ;  /* 0x000000010202781a */ /* 0x000fe20000000000 */
[----:B------:R-:W-:-:S02]  /*14310*/  IMAD.MOV.U32 R159, RZ, RZ, R14 ;  /* 0x000000ffff9f7224 */ /* 0x000fc400078e000e */
[----:B------:R-:W-:Y:S01]  /*14320*/  IMAD.X R16, R16, 0x1, R151, P4 ;  /* 0x0000000110107824 */ /* 0x000fe200020e0697 */
[----:B------:R-:W-:Y:S02]  /*14330*/  LOP3.LUT R2, R2, 0x28, RZ, 0xfc, !PT ;  /* 0x0000002802027812 */ /* 0x000fe400078efcff */
[-C--:B------:R-:W-:Y:S02]  /*14340*/  IADD3 R108, P3, R108, R152.reuse, RZ ;  /* 0x000000986c6c7210 */ /* 0x080fe40007f7e0ff */
[----:B------:R-:W-:-:S03]  /*14350*/  IADD3 R110, P4, R110, R152, RZ ;  /* 0x000000986e6e7210 */ /* 0x000fc60007f9e0ff */
[--C-:B------:R-:W-:Y:S02]  /*14360*/  IMAD.X R109, R109, 0x1, R151.reuse, P3 ;  /* 0x000000016d6d7824 */ /* 0x100fe400018e0697 */
[----:B------:R-:W-:Y:S02]  /*14370*/  IMAD.X R111, R111, 0x1, R151, P4 ;  /* 0x000000016f6f7824 */ /* 0x000fe400020e0697 */
[----:B--2---:R-:W-:Y:S01]  /*14380*/  VIADD R222, R0, UR6 ;  /* 0x0000000600de7c36 */ /* 0x004fe20008000000 */
[----:B------:R-:W-:Y:S02]  /*14390*/  SHF.R.U32.HI R0, RZ, 0x6, R236 ;  /* 0x00000006ff007819 */ /* 0x000fe400000116ec */
[----:B------:R-:W1:Y:S02]  /*143a0*/  S2R R236, SR_TID.X ;  /* 0x0000000000ec7919 */ /* 0x000e640000002100 */
[----:B------:R2:W-:Y:S01]  /*143b0*/  LDGSTS.E [R222+0x30000], desc[UR16][R158.64], P1 ;  /* 0x300000009ede7fae */ /* 0x0005e20008921850 */
[----:B------:R-:W-:-:S02]  /*143c0*/  ISETP.GE.AND P1, PT, R2, UR5, PT ;  /* 0x0000000502007c0c */ /* 0x000fc4000bf26270 */
[----:B------:R-:W-:Y:S01]  /*143d0*/  SGXT.U32 R0, R0, 0x1 ;  /* 0x000000010000781a */ /* 0x000fe20000000000 */
[----:B--2---:R-:W-:Y:S02]  /*143e0*/  IMAD.MOV.U32 R158, RZ, RZ, R15 ;  /* 0x000000ffff9e7224 */ /* 0x004fe400078e000f */
[----:B------:R-:W-:Y:S01]  /*143f0*/  IMAD.MOV.U32 R159, RZ, RZ, R16 ;  /* 0x000000ffff9f7224 */ /* 0x000fe200078e0010 */
[----:B------:R-:W-:-:S04]  /*14400*/  LOP3.LUT R0, R0, 0x2a, RZ, 0xfc, !PT ;  /* 0x0000002a00007812 */ /* 0x000fc800078efcff */
[----:B------:R2:W-:Y:S02]  /*14410*/  LDGSTS.E [R222+0x30008], desc[UR16][R158.64], P2 ;  /* 0x300080009ede7fae */ /* 0x0005e40009121850 */
[----:B--2---:R-:W-:Y:S02]  /*14420*/  SEL R158, RZ, 0x4, P1 ;  /* 0x00000004ff9e7807 */ /* 0x004fe40000800000 */
[----:B------:R-:W-:Y:S02]  /*14430*/  ISETP.GE.AND P1, PT, R0, UR5, PT ;  /* 0x0000000500007c0c */ /* 0x000fe4000bf26270 */
[----:B------:R-:W-:-:S04]  /*14440*/  SEL R158, R158, RZ, !P0 ;  /* 0x000000ff9e9e7207 */ /* 0x000fc80004000000 */
[----:B------:R-:W-:Y:S02]  /*14450*/  ISETP.NE.U32.AND P2, PT, R158, RZ, PT ;  /* 0x000000ff9e00720c */ /* 0x000fe40003f45070 */
[----:B------:R-:W-:-:S04]  /*14460*/  SEL R158, RZ, 0x4, P1 ;  /* 0x00000004ff9e7807 */ /* 0x000fc80000800000 */
[----:B------:R-:W-:Y:S02]  /*14470*/  SEL R158, R158, RZ, !P0 ;  /* 0x000000ff9e9e7207 */ /* 0x000fe40004000000 */
[--C-:B-1----:R-:W-:Y:S02]  /*14480*/  SHF.R.U32.HI R2, RZ, 0x6, R236.reuse ;  /* 0x00000006ff027819 */ /* 0x102fe400000116ec */
[----:B------:R-:W-:Y:S02]  /*14490*/  ISETP.NE.U32.AND P1, PT, R158, RZ, PT ;  /* 0x000000ff9e00720c */ /* 0x000fe40003f25070 */
[----:B------:R-:W-:Y:S01]  /*144a0*/  SGXT.U32 R2, R2, 0x1 ;  /* 0x000000010202781a */ /* 0x000fe20000000000 */
[----:B------:R-:W-:Y:S01]  /*144b0*/  LDGSTS.E [R222+0x32000], desc[UR16][R108.64], P2 ;  /* 0x320000006cde7fae */ /* 0x000fe20009121850 */
[----:B------:R-:W-:Y:S02]  /*144c0*/  SHF.R.U32.HI R0, RZ, 0x6, R236 ;  /* 0x00000006ff007819 */ /* 0x000fe400000116ec */
[----:B------:R-:W-:-:S02]  /*144d0*/  LOP3.LUT R2, R2, 0x48, RZ, 0xfc, !PT ;  /* 0x0000004802027812 */ /* 0x000fc400078efcff */
[----:B------:R-:W-:-:S04]  /*144e0*/  SGXT.U32 R0, R0, 0x1 ;  /* 0x000000010000781a */ /* 0x000fc80000000000 */
[----:B------:R-:W-:Y:S01]  /*144f0*/  LOP3.LUT R0, R0, 0x4a, RZ, 0xfc, !PT ;  /* 0x0000004a00007812 */ /* 0x000fe200078efcff */
[----:B------:R-:W-:Y:S01]  /*14500*/  LDGSTS.E [R222+0x32008], desc[UR16][R110.64], P1 ;  /* 0x320080006ede7fae */ /* 0x000fe20008921850 */
        /* <DEDUP_REMOVED lines=200> */
[--C-:B------:R-:W-:Y:S02]  /*15190*/  IMAD.X R148, R148, 0x1, R151.reuse, P4 ;  /* 0x0000000194947824 */ /* 0x100fe400020e0697 */
[----:B------:R-:W-:Y:S02]  /*151a0*/  IMAD.MOV.U32 R158, RZ, RZ, R160 ;  /* 0x000000ffff9e7224 */ /* 0x000fe400078e00a0 */
[----:B------:R-:W-:Y:S01]  /*151b0*/  IMAD.X R147, R147, 0x1, R151, P3 ;  /* 0x0000000193937824 */ /* 0x000fe200018e0697 */
[----:B-1----:R-:W-:-:S02]  /*151c0*/  SHF.R.U32.HI R3, RZ, 0x6, R236 ;  /* 0x00000006ff037819 */ /* 0x002fc400000116ec */
[----:B------:R-:W-:Y:S01]  /*151d0*/  SHF.R.U32.HI R2, RZ, 0x6, R236 ;  /* 0x00000006ff027819 */ /* 0x000fe200000116ec */
[----:B------:R-:W-:Y:S01]  /*151e0*/  IMAD.MOV.U32 R159, RZ, RZ, R148 ;  /* 0x000000ffff9f7224 */ /* 0x000fe200078e0094 */
[----:B------:R-:W1:Y:S01]  /*151f0*/  S2R R236, SR_TID.X ;  /* 0x0000000000ec7919 */ /* 0x000e620000002100 */
[----:B------:R-:W-:Y:S01]  /*15200*/  SGXT.U32 R3, R3, 0x1 ;  /* 0x000000010303781a */ /* 0x000fe20000000000 */
[----:B------:R-:W-:Y:S03]  /*15210*/  LDGSTS.E [R222+0x34000], desc[UR16][R146.64], P2 ;  /* 0x3400000092de7fae */ /* 0x000fe60009121850 */
[----:B------:R-:W-:Y:S01]  /*15220*/  LOP3.LUT R3, R3, 0x70, RZ, 0xfc, !PT ;  /* 0x0000007003037812 */ /* 0x000fe200078efcff */
[----:B------:R3:W-:Y:S03]  /*15230*/  LDGSTS.E [R222+0x34008], desc[UR16][R158.64], P1 ;  /* 0x340080009ede7fae */ /* 0x0007e60008921850 */
[----:B------:R-:W-:-:S02]  /*15240*/  ISETP.GE.AND P1, PT, R3, UR5, PT ;  /* 0x0000000503007c0c */ /* 0x000fc4000bf26270 */
[----:B------:R-:W-:-:S04]  /*15250*/  SGXT.U32 R2, R2, 0x1 ;  /* 0x000000010202781a */ /* 0x000fc80000000000 */
[----:B------:R-:W-:Y:S02]  /*15260*/  LOP3.LUT R2, R2, 0x72, RZ, 0xfc, !PT ;  /* 0x0000007202027812 */ /* 0x000fe400078efcff */
[----:B---3--:R-:W-:Y:S02]  /*15270*/  SEL R158, RZ, 0x4, P1 ;  /* 0x00000004ff9e7807 */ /* 0x008fe40000800000 */
[----:B------:R-:W-:Y:S02]  /*15280*/  ISETP.GE.AND P1, PT, R2, UR5, PT ;  /* 0x0000000502007c0c */ /* 0x000fe4000bf26270 */
[----:B------:R-:W-:Y:S02]  /*15290*/  SEL R158, R158, RZ, !P0 ;  /* 0x000000ff9e9e7207 */ /* 0x000fe40004000000 */
[----:B------:R-:W-:Y:S02]  /*152a0*/  IADD3 R190, P3, R190, R152, RZ ;  /* 0x00000098bebe7210 */ /* 0x000fe40007f7e0ff */
[----:B------:R-:W-:-:S02]  /*152b0*/  ISETP.NE.U32.AND P2, PT, R158, RZ, PT ;  /* 0x000000ff9e00720c */ /* 0x000fc40003f45070 */
[----:B------:R-:W-:Y:S01]  /*152c0*/  SEL R158, RZ, 0x4, P1 ;  /* 0x00000004ff9e7807 */ /* 0x000fe20000800000 */
[----:B------:R-:W-:Y:S01]  /*152d0*/  IMAD.X R189, R189, 0x1, R151, P3 ;  /* 0x00000001bdbd7824 */ /* 0x000fe200018e0697 */
[--C-:B-1----:R-:W-:Y:S02]  /*152e0*/  SHF.R.U32.HI R2, RZ, 0x6, R236.reuse ;  /* 0x00000006ff027819 */ /* 0x102fe400000116ec */
[----:B------:R-:W-:Y:S02]  /*152f0*/  SEL R158, R158, RZ, !P0 ;  /* 0x000000ff9e9e7207 */ /* 0x000fe40004000000 */
[----:B------:R-:W-:Y:S02]  /*15300*/  SHF.R.U32.HI R3, RZ, 0x6, R236 ;  /* 0x00000006ff037819 */ /* 0x000fe400000116ec */
[----:B------:R-:W1:Y:S01]  /*15310*/  S2R R236, SR_TID.X ;  /* 0x0000000000ec7919 */ /* 0x000e620000002100 */
[----:B------:R-:W-:Y:S02]  /*15320*/  IADD3 R192, P4, R192, R152, RZ ;  /* 0x00000098c0c07210 */ /* 0x000fe40007f9e0ff */
        /* <DEDUP_REMOVED lines=63> */
[----:B------:R-:W-:Y:S02]  /*15720*/  SEL R158, R158, RZ, !P0 ;  /* 0x000000ff9e9e7207 */ /* 0x000fe40004000000 */
[----:B------:R-:W-:Y:S02]  /*15730*/  IADD3 R162, P3, R162, R152, RZ ;  /* 0x00000098a2a27210 */ /* 0x000fe40007f7e0ff */
[----:B------:R-:W-:-:S02]  /*15740*/  ISETP.NE.U32.AND P2, PT, R158, RZ, PT ;  /* 0x000000ff9e00720c */ /* 0x000fc40003f45070 */
[----:B------:R-:W-:Y:S01]  /*15750*/  SEL R158, RZ, 0x4, P1 ;  /* 0x00000004ff9e7807 */ /* 0x000fe20000800000 */
[----:B------:R-:W-:-:S03]  /*15760*/  IMAD.X R161, R161, 0x1, R151, P3 ;  /* 0x00000001a1a17824 */ /* 0x000fc600018e0697 */
[----:B------:R-:W-:Y:S02]  /*15770*/  SEL R158, R158, RZ, !P0 ;  /* 0x000000ff9e9e7207 */ /* 0x000fe40004000000 */
[----:B------:R-:W-:Y:S02]  /*15780*/  IADD3 R164, P4, R164, R152, RZ ;  /* 0x00000098a4a47210 */ /* 0x000fe40007f9e0ff */
[----:B------:R-:W-:Y:S01]  /*15790*/  ISETP.NE.U32.AND P1, PT, R158, RZ, PT ;  /* 0x000000ff9e00720c */ /* 0x000fe20003f25070 */
[----:B------:R-:W-:Y:S02]  /*157a0*/  IMAD.MOV.U32 R158, RZ, RZ, R162 ;  /* 0x000000ffff9e7224 */ /* 0x000fe400078e00a2 */
[----:B------:R-:W-:Y:S02]  /*157b0*/  IMAD.MOV.U32 R159, RZ, RZ, R161 ;  /* 0x000000ffff9f7224 */ /* 0x000fe400078e00a1 */
[----:B------:R-:W-:-:S03]  /*157c0*/  IMAD.X R163, R163, 0x1, R151, P4 ;  /* 0x00000001a3a37824 */ /* 0x000fc600020e0697 */
[----:B------:R3:W-:Y:S01]  /*157d0*/  LDGSTS.E [R222+0x34000], desc[UR16][R158.64], P2 ;  /* 0x340000009ede7fae */ /* 0x0007e20009121850 */
[--C-:B-1----:R-:W-:Y:S02]  /*157e0*/  SHF.R.U32.HI R3, RZ, 0x6, R236.reuse ;  /* 0x00000006ff037819 */ /* 0x102fe400000116ec */
[----:B------:R-:W-:Y:S02]  /*157f0*/  SHF.R.U32.HI R2, RZ, 0x6, R236 ;  /* 0x00000006ff027819 */ /* 0x000fe400000116ec */
[----:B------:R-:W1:Y:S01]  /*15800*/  S2R R236, SR_TID.X ;  /* 0x0000000000ec7919 */ /* 0x000e620000002100 */
[----:B------:R-:W-:Y:S01]  /*15810*/  SGXT.U32 R3, R3, 0x1 ;  /* 0x000000010303781a */ /* 0x000fe20000000000 */
[----:B---3--:R-:W-:Y:S02]  /*15820*/  IMAD.MOV.U32 R158, RZ, RZ, R164 ;  /* 0x000000ffff9e7224 */ /* 0x008fe400078e00a4 */
[----:B------:R-:W-:Y:S01]  /*15830*/  IMAD.MOV.U32 R159, RZ, RZ, R163 ;  /* 0x000000ffff9f7224 */ /* 0x000fe200078e00a3 */
[----:B------:R-:W-:-:S02]  /*15840*/  LOP3.LUT R3, R3, 0x74, RZ, 0xfc, !PT ;  /* 0x0000007403037812 */ /* 0x000fc400078efcff */
[----:B------:R-:W-:Y:S02]  /*15850*/  SGXT.U32 R2, R2, 0x1 ;  /* 0x000000010202781a */ /* 0x000fe40000000000 */
[----:B------:R3:W-:Y:S01]  /*15860*/  LDGSTS.E [R222+0x34008], desc[UR16][R158.64], P1 ;  /* 0x340080009ede7fae */ /* 0x0007e20008921850 */
[----:B------:R-:W-:Y:S02]  /*15870*/  ISETP.GE.AND P1, PT, R3, UR5, PT ;  /* 0x0000000503007c0c */ /* 0x000fe4000bf26270 */
[----:B------:R-:W-:Y:S02]  /*15880*/  LOP3.LUT R2, R2, 0x76, RZ, 0xfc, !PT ;  /* 0x0000007602027812 */ /* 0x000fe400078efcff */
[----:B---3--:R-:W-:Y:S02]  /*15890*/  SEL R158, RZ, 0x4, P1 ;  /* 0x00000004ff9e7807 */ /* 0x008fe40000800000 */
[----:B------:R-:W-:Y:S02]  /*158a0*/  ISETP.GE.AND P1, PT, R2, UR5, PT ;  /* 0x0000000502007c0c */ /* 0x000fe4000bf26270 */
[----:B------:R-:W-:-:S02]  /*158b0*/  SEL R158, R158, RZ, !P0 ;  /* 0x000000ff9e9e7207 */ /* 0x000fc40004000000 */
[----:B------:R-:W-:Y:S02]  /*158c0*/  IADD3 R194, P3, R194, R152, RZ ;  /* 0x00000098c2c27210 */ /* 0x000fe40007f7e0ff */
[----:B------:R-:W-:Y:S02]  /*158d0*/  ISETP.NE.U32.AND P2, PT, R158, RZ, PT ;  /* 0x000000ff9e00720c */ /* 0x000fe40003f45070 */
[----:B------:R-:W-:Y:S01]  /*158e0*/  SEL R158, RZ, 0x4, P1 ;  /* 0x00000004ff9e7807 */ /* 0x000fe20000800000 */
[----:B------:R-:W-:Y:S01]  /*158f0*/  IMAD.X R193, R193, 0x1, R151, P3 ;  /* 0x00000001c1c17824 */ /* 0x000fe200018e0697 */
[--C-:B-1----:R-:W-:Y:S02]  /*15900*/  SHF.R.U32.HI R2, RZ, 0x6, R236.reuse ;  /* 0x00000006ff027819 */ /* 0x102fe400000116ec */
[----:B------:R-:W-:Y:S02]  /*15910*/  SEL R158, R158, RZ, !P0 ;  /* 0x000000ff9e9e7207 */ /* 0x000fe40004000000 */
[----:B------:R-:W-:-:S02]  /*15920*/  SHF.R.U32.HI R3, RZ, 0x6, R236 ;  /* 0x00000006ff037819 */ /* 0x000fc400000116ec */
[----:B------:R-:W1:Y:S01]  /*15930*/  S2R R236, SR_TID.X ;  /* 0x0000000000ec7919 */ /* 0x000e620000002100 */
[----:B------:R-:W-:Y:S02]  /*15940*/  IADD3 R196, P4, R196, R152, RZ ;  /* 0x00000098c4c47210 */ /* 0x000fe40007f9e0ff */
[----:B------:R-:W-:Y:S01]  /*15950*/  ISETP.NE.U32.AND P1, PT, R158, RZ, PT ;  /* 0x000000ff9e00720c */ /* 0x000fe20003f25070 */
[----:B------:R-:W-:Y:S02]  /*15960*/  IMAD.MOV.U32 R158, RZ, RZ, R194 ;  /* 0x000000ffff9e7224 */ /* 0x000fe400078e00c2 */
[----:B------:R-:W-:Y:S02]  /*15970*/  IMAD.MOV.U32 R159, RZ, RZ, R193 ;  /* 0x000000ffff9f7224 */ /* 0x000fe400078e00c1 */
[----:B------:R-:W-:Y:S01]  /*15980*/  IMAD.X R195, R195, 0x1, R151, P4 ;  /* 0x00000001c3c37824 */ /* 0x000fe200020e0697 */
[----:B------:R-:W-:Y:S02]  /*15990*/  SGXT.U32 R3, R3, 0x1 ;  /* 0x000000010303781a */ /* 0x000fe40000000000 */
[----:B------:R3:W-:Y:S02]  /*159a0*/  LDGSTS.E [R222+0x36000], desc[UR16][R158.64], P2 ;  /* 0x360000009ede7fae */ /* 0x0007e40009121850 */
[----:B------:R-:W-:-:S02]  /*159b0*/  LOP3.LUT R3, R3, 0x18, RZ, 0xfc, !PT ;  /* 0x0000001803037812 */ /* 0x000fc400078efcff */
[----:B------:R-:W-:Y:S01]  /*159c0*/  SGXT.U32 R2, R2, 0x1 ;  /* 0x000000010202781a */ /* 0x000fe20000000000 */
[----:B---3--:R-:W-:Y:S02]  /*159d0*/  IMAD.MOV.U32 R158, RZ, RZ, R196 ;  /* 0x000000ffff9e7224 */ /* 0x008fe400078e00c4 */
        /* <DEDUP_REMOVED lines=40> */
[----:B-1----:R-:W-:Y:S02]  /*15c60*/  SHF.R.U32.HI R2, RZ, 0x6, R236 ;  /* 0x00000006ff027819 */ /* 0x002fe400000116ec */
[----:B------:R-:W-:Y:S01]  /*15c70*/  ISETP.NE.U32.AND P1, PT, R158, RZ, PT ;  /* 0x000000ff9e00720c */ /* 0x000fe20003f25070 */
[----:B------:R-:W-:Y:S01]  /*15c80*/  IMAD.MOV.U32 R158, RZ, RZ, R149 ;  /* 0x000000ffff9e7224 */ /* 0x000fe200078e0095 */
[----:B------:R-:W-:Y:S01]  /*15c90*/  SGXT.U32 R2, R2, 0x1 ;  /* 0x000000010202781a */ /* 0x000fe20000000000 */
[----:B------:R-:W-:Y:S01]  /*15ca0*/  IMAD.MOV.U32 R159, RZ, RZ, R126 ;  /* 0x000000ffff9f7224 */ /* 0x000fe200078e007e */
[----:B------:R-:W-:Y:S02]  /*15cb0*/  SHF.R.U32.HI R0, RZ, 0x6, R236 ;  /* 0x00000006ff007819 */ /* 0x000fe400000116ec */
[----:B------:R-:W-:-:S02]  /*15cc0*/  LOP3.LUT R2, R2, 0x58, RZ, 0xfc, !PT ;  /* 0x0000005802027812 */ /* 0x000fc400078efcff */
[----:B------:R-:W-:Y:S01]  /*15cd0*/  SGXT.U32 R0, R0, 0x1 ;  /* 0x000000010000781a */ /* 0x000fe20000000000 */
[----:B------:R1:W-:Y:S03]  /*15ce0*/  LDGSTS.E [R222+0x32000], desc[UR16][R158.64], P2 ;  /* 0x320000009ede7fae */ /* 0x0003e60009121850 */
[----:B------:R-:W-:Y:S01]  /*15cf0*/  LOP3.LUT R0, R0, 0x5a, RZ, 0xfc, !PT ;  /* 0x0000005a00007812 */ /* 0x000fe200078efcff */
[----:B------:R-:W-:Y:S01]  /*15d00*/  LDGSTS.E [R222+0x32008], desc[UR16][R124.64], P1 ;  /* 0x320080007cde7fae */ /* 0x000fe20008921850 */
[----:B------:R-:W-:-:S04]  /*15d10*/  ISETP.GE.AND P1, PT, R2, UR5, PT ;  /* 0x0000000502007c0c */ /* 0x000fc8000bf26270 */
[----:B-1----:R-:W-:Y:S02]  /*15d20*/  SEL R158, RZ, 0x4, P1 ;  /* 0x00000004ff9e7807 */ /* 0x002fe40000800000 */
        /* <DEDUP_REMOVED lines=51> */
[----:B------:R-:W-:Y:S01]  /*16060*/  ISETP.GE.AND P2, PT, R2, UR5, PT ;  /* 0x0000000502007c0c */ /* 0x000fe2000bf46270 */
[----:B------:R-:W4:Y:S01]  /*16070*/  LDL.LU R3, [R1+0x4] ;  /* 0x0000040001037983 */ /* 0x000f220000300800 */
        /* <DEDUP_REMOVED lines=18> */
[----:B------:R-:W-:Y:S01]  /*161a0*/  IMAD.X R128, R128, 0x1, R151, P4 ;  /* 0x0000000180807824 */ /* 0x000fe200020e0697 */
[-C--:B------:R-:W-:Y:S02]  /*161b0*/  IADD3 R170, P3, R170, R152.reuse, RZ ;  /* 0x00000098aaaa7210 */ /* 0x080fe40007f7e0ff */
[----:B------:R-:W-:-:S03]  /*161c0*/  IADD3 R172, P4, R172, R152, RZ ;  /* 0x00000098acac7210 */ /* 0x000fc60007f9e0ff */
[--C-:B------:R-:W-:Y:S02]  /*161d0*/  IMAD.X R169, R169, 0x1, R151.reuse, P3 ;  /* 0x00000001a9a97824 */ /* 0x100fe400018e0697 */
[----:B------:R-:W-:Y:S01]  /*161e0*/  IMAD.X R171, R171, 0x1, R151, P4 ;  /* 0x00000001abab7824 */ /* 0x000fe200020e0697 */
        /* <DEDUP_REMOVED lines=19> */
[----:B------:R-:W-:Y:S01]  /*16320*/  SEL R158, R158, RZ, !P0 ;  /* 0x000000ff9e9e7207 */ /* 0x000fe20004000000 */
[----:B------:R-:W-:Y:S01]  /*16330*/  IMAD.MOV.U32 R159, RZ, RZ, R129 ;  /* 0x000000ffff9f7224 */ /* 0x000fe200078e0081 */
[----:B-1----:R-:W-:Y:S02]  /*16340*/  SHF.R.U32.HI R2, RZ, 0x6, R236 ;  /* 0x00000006ff027819 */ /* 0x002fe400000116ec */
[----:B------:R-:W-:Y:S01]  /*16350*/  ISETP.NE.U32.AND P1, PT, R158, RZ, PT ;  /* 0x000000ff9e00720c */ /* 0x000fe20003f25070 */
[----:B------:R-:W-:Y:S01]  /*16360*/  IMAD.MOV.U32 R158, RZ, RZ, R150 ;  /* 0x000000ffff9e7224 */ /* 0x000fe200078e0096 */
[----:B------:R-:W-:Y:S02]  /*16370*/  SHF.R.U32.HI R0, RZ, 0x6, R236 ;  /* 0x00000006ff007819 */ /* 0x000fe400000116ec */
[----:B------:R-:W1:Y:S01]  /*16380*/  S2R R236, SR_TID.X ;  /* 0x0000000000ec7919 */ /* 0x000e620000002100 */
[----:B------:R-:W-:Y:S01]  /*16390*/  SGXT.U32 R2, R2, 0x1 ;  /* 0x000000010202781a */ /* 0x000fe20000000000 */
[----:B------:R2:W-:Y:S03]  /*163a0*/  LDGSTS.E [R222+0x32000], desc[UR16][R158.64], P2 ;  /* 0x320000009ede7fae */ /* 0x0005e60009121850 */
[----:B------:R-:W-:-:S02]  /*163b0*/  LOP3.LUT R2, R2, 0x5c, RZ, 0xfc, !PT ;  /* 0x0000005c02027812 */ /* 0x000fc400078efcff */
[----:B------:R-:W-:Y:S01]  /*163c0*/  SGXT.U32 R0, R0, 0x1 ;  /* 0x000000010000781a */ /* 0x000fe20000000000 */
[----:B--2---:R-:W-:Y:S02]  /*163d0*/  IMAD.MOV.U32 R158, RZ, RZ, R127 ;  /* 0x000000ffff9e7224 */ /* 0x004fe400078e007f */
[----:B------:R-:W-:-:S05]  /*163e0*/  IMAD.MOV.U32 R159, RZ, RZ, R128 ;  /* 0x000000ffff9f7224 */ /* 0x000fca00078e0080 */
[----:B------:R2:W-:Y:S01]  /*163f0*/  LDGSTS.E [R222+0x32008], desc[UR16][R158.64], P1 ;  /* 0x320080009ede7fae */ /* 0x0005e20008921850 */
[----:B------:R-:W-:Y:S02]  /*16400*/  ISETP.GE.AND P1, PT, R2, UR5, PT ;  /* 0x0000000502007c0c */ /* 0x000fe4000bf26270 */
[----:B------:R-:W-:Y:S02]  /*16410*/  LOP3.LUT R0, R0, 0x5e, RZ, 0xfc, !PT ;  /* 0x0000005e00007812 */ /* 0x000fe400078efcff */
        /* <DEDUP_REMOVED lines=10> */
[----:B------:R-:W-:-:S04]  /*164c0*/  SGXT.U32 R2, R2, 0x1 ;  /* 0x000000010202781a */ /* 0x000fc80000000000 */
[----:B------:R1:W-:Y:S01]  /*164d0*/  LDGSTS.E [R222+0x34000], desc[UR16][R158.64], P2 ;  /* 0x340000009ede7fae */ /* 0x0003e20009121850 */
[----:B------:R-:W-:Y:S02]  /*164e0*/  LOP3.LUT R2, R2, 0x7c, RZ, 0xfc, !PT ;  /* 0x0000007c02027812 */ /* 0x000fe400078efcff */
[----:B------:R-:W-:Y:S02]  /*164f0*/  SHF.R.U32.HI R0, RZ, 0x6, R236 ;  /* 0x00000006ff007819 */ /* 0x000fe400000116ec */
[----:B------:R-:W2:Y:S01]  /*16500*/  S2R R236, SR_TID.X ;  /* 0x0000000000ec7919 */ /* 0x000ea20000002100 */
[----:B-1----:R-:W-:Y:S02]  /*16510*/  IMAD.MOV.U32 R158, RZ, RZ, R172 ;  /* 0x000000ffff9e7224 */ /* 0x002fe400078e00ac */
[----:B------:R-:W-:Y:S01]  /*16520*/  IMAD.MOV.U32 R159, RZ, RZ, R171 ;  /* 0x000000ffff9f7224 */ /* 0x000fe200078e00ab */
[----:B------:R-:W-:-:S04]  /*16530*/  SGXT.U32 R0, R0, 0x1 ;  /* 0x000000010000781a */ /* 0x000fc80000000000 */
[----:B------:R1:W-:Y:S01]  /*16540*/  LDGSTS.E [R222+0x34008], desc[UR16][R158.64], P1 ;  /* 0x340080009ede7fae */ /* 0x0003e20008921850 */
[----:B------:R-:W-:Y:S02]  /*16550*/  ISETP.GE.AND P1, PT, R2, UR5, PT ;  /* 0x0000000502007c0c */ /* 0x000fe4000bf26270 */
[----:B------:R-:W-:Y:S02]  /*16560*/  LOP3.LUT R0, R0, 0x7e, RZ, 0xfc, !PT ;  /* 0x0000007e00007812 */ /* 0x000fe400078efcff */
[----:B-1----:R-:W-:Y:S02]  /*16570*/  SEL R158, RZ, 0x4, P1 ;  /* 0x00000004ff9e7807 */ /* 0x002fe40000800000 */
[----:B------:R-:W-:Y:S02]  /*16580*/  ISETP.GE.AND P1, PT, R0, UR5, PT ;  /* 0x0000000500007c0c */ /* 0x000fe4000bf26270 */
[----:B------:R-:W-:Y:S01]  /*16590*/  SEL R158, R158, RZ, !P0 ;  /* 0x000000ff9e9e7207 */ /* 0x000fe20004000000 */
[----:B------:R-:W-:Y:S01]  /*165a0*/  IMAD.MOV.U32 R159, RZ, RZ, R201 ;  /* 0x000000ffff9f7224 */ /* 0x000fe200078e00c9 */
[----:B------:R-:W3:Y:S02]  /*165b0*/  LDL.LU R0, [R1+0x8] ;  /* 0x0000080001007983 */ /* 0x000ee40000300800 */
[----:B------:R-:W-:-:S02]  /*165c0*/  ISETP.NE.U32.AND P2, PT, R158, RZ, PT ;  /* 0x000000ff9e00720c */ /* 0x000fc40003f45070 */
[----:B------:R-:W-:Y:S01]  /*165d0*/  SEL R158, RZ, 0x4, P1 ;  /* 0x00000004ff9e7807 */ /* 0x000fe20000800000 */
[----:B------:R-:W4:Y:S03]  /*165e0*/  LDL.LU R5, [R1+0x44] ;  /* 0x0000440001057983 */ /* 0x000f260000300800 */
[----:B------:R-:W-:-:S04]  /*165f0*/  SEL R158, R158, RZ, !P0 ;  /* 0x000000ff9e9e7207 */ /* 0x000fc80004000000 */
[----:B------:R-:W-:Y:S01]  /*16600*/  ISETP.NE.U32.AND P1, PT, R158, RZ, PT ;  /* 0x000000ff9e00720c */ /* 0x000fe20003f25070 */
[----:B------:R-:W-:Y:S01]  /*16610*/  IMAD.MOV.U32 R158, RZ, RZ, R202 ;  /* 0x000000ffff9e7224 */ /* 0x000fe200078e00ca */
[----:B--2---:R-:W-:-:S04]  /*16620*/  LOP3.LUT R2, R236, 0x7f, RZ, 0xc0, !PT ;  /* 0x0000007fec027812 */ /* 0x004fc800078ec0ff */
[----:B------:R1:W-:Y:S02]  /*16630*/  LDGSTS.E [R222+0x36000], desc[UR16][R158.64], P2 ;  /* 0x360000009ede7fae */ /* 0x0003e40009121850 */
[----:B-1----:R-:W-:Y:S02]  /*16640*/  IMAD.MOV.U32 R158, RZ, RZ, R204 ;  /* 0x000000ffff9e7224 */ /* 0x002fe400078e00cc */
[----:B------:R-:W-:-:S05]  /*16650*/  IMAD.MOV.U32 R159, RZ, RZ, R203 ;  /* 0x000000ffff9f7224 */ /* 0x000fca00078e00cb */
[----:B------:R1:W-:Y:S01]  /*16660*/  LDGSTS.E [R222+0x36008], desc[UR16][R158.64], P1 ;  /* 0x360080009ede7fae */ /* 0x0003e20008921850 */
[----:B------:R-:W-:-:S03]  /*16670*/  ISETP.GE.AND P1, PT, R2, UR5, PT ;  /* 0x0000000502007c0c */ /* 0x000fc6000bf26270 */
[----:B------:R-:W2:Y:S04]  /*16680*/  LDL.LU R2, [R1+0x48] ;  /* 0x0000480001027983 */ /* 0x000ea80000300800 */
[----:B------:R-:W2:Y:S04]  /*16690*/  LDL.LU R252, [R1+0x84] ;  /* 0x0000840001fc7983 */ /* 0x000ea80000300800 */
[----:B------:R-:W2:Y:S01]  /*166a0*/  LDL.LU R236, [R1+0x88] ;  /* 0x0000880001ec7983 */ /* 0x000ea20000300800 */
[----:B-1----:R-:W-:Y:S01]  /*166b0*/  SEL R158, RZ, 0x4, P1 ;  /* 0x00000004ff9e7807 */ /* 0x002fe20000800000 */
[----:B------:R-:W-:Y:S01]  /*166c0*/  ULEA UR5, UR9, UR7, 0x10 ;  /* 0x0000000709057291 */ /* 0x000fe2000f8e803f */
[----:B------:R-:W-:Y:S01]  /*166d0*/  IADD3 R223, P2, R223, R154, RZ ;  /* 0x0000009adfdf7210 */ /* 0x000fe20007f5e0ff */
[----:B------:R-:W0:Y:S01]  /*166e0*/  LDGDEPBAR ;  /* 0x00000000000079af */ /* 0x000e220000000000 */
[----:B------:R-:W-:-:S02]  /*166f0*/  SEL R158, R158, RZ, !P0 ;  /* 0x000000ff9e9e7207 */ /* 0x000fc40004000000 */
[----:B------:R-:W-:Y:S01]  /*16700*/  IADD3 R206, P1, R206, R154, RZ ;  /* 0x0000009acece7210 */ /* 0x000fe20007f3e0ff */
[----:B------:R-:W2:Y:S01]  /*16710*/  LDL.LU R156, [R1+0xc8] ;  /* 0x0000c800019c7983 */ /* 0x000ea20000300800 */
[----:B------:R-:W-:-:S03]  /*16720*/  ISETP.NE.U32.AND P0, PT, R158, RZ, PT ;  /* 0x000000ff9e00720c */ /* 0x000fc60003f05070 */
[----:B------:R-:W-:Y:S01]  /*16730*/  IMAD.X R205, R205, 0x1, R153, P1 ;  /* 0x00000001cdcd7824 */ /* 0x000fe200008e0699 */
[----:B------:R-:W2:Y:S01]  /*16740*/  LDL.LU R6, [R1+0x108] ;  /* 0x0001080001067983 */ /* 0x000ea20000300800 */
[----:B------:R-:W-:Y:S02]  /*16750*/  VIADD R222, R4, UR5 ;  /* 0x0000000504de7c36 */ /* 0x000fe40008000000 */
[----:B------:R-:W-:Y:S02]  /*16760*/  IMAD.MOV.U32 R158, RZ, RZ, R206 ;  /* 0x000000ffff9e7224 */ /* 0x000fe400078e00ce */
[----:B------:R-:W-:Y:S02]  /*16770*/  IMAD.MOV.U32 R159, RZ, RZ, R205 ;  /* 0x000000ffff9f7224 */ /* 0x000fe400078e00cd */
[--C-:B------:R-:W-:Y:S01]  /*16780*/  IMAD.X R221, R221, 0x1, R153.reuse, P2 ;  /* 0x00000001dddd7824 */ /* 0x100fe200010e0699 */
[----:B------:R-:W-:Y:S02]  /*16790*/  IADD3 R239, P1, R239, R154, RZ ;  /* 0x0000009aefef7210 */ /* 0x000fe40007f3e0ff */
[----:B------:R1:W-:Y:S03]  /*167a0*/  LDGSTS.E [R222], desc[UR16][R158.64], P0 ;  /* 0x000000009ede7fae */ /* 0x0003e60008121850 */
[----:B------:R-:W-:-:S02]  /*167b0*/  IMAD.X R238, R238, 0x1, R153, P1 ;  /* 0x00000001eeee7824 */ /* 0x000fc400008e0699 */
[----:B-1----:R-:W-:Y:S02]  /*167c0*/  IMAD.MOV.U32 R158, RZ, RZ, R223 ;  /* 0x000000ffff9e7224 */ /* 0x002fe400078e00df */
[----:B------:R-:W-:-:S05]  /*167d0*/  IMAD.MOV.U32 R159, RZ, RZ, R221 ;  /* 0x000000ffff9f7224 */ /* 0x000fca00078e00dd */
[----:B------:R1:W-:Y:S02]  /*167e0*/  LDGSTS.E [R222+0x400], desc[UR16][R158.64], P0 ;  /* 0x004000009ede7fae */ /* 0x0003e40008121850 */
[----:B-1----:R-:W-:Y:S02]  /*167f0*/  IMAD.MOV.U32 R158, RZ, RZ, R239 ;  /* 0x000000ffff9e7224 */ /* 0x002fe400078e00ef */
[----:B------:R-:W-:-:S05]  /*16800*/  IMAD.MOV.U32 R159, RZ, RZ, R238 ;  /* 0x000000ffff9f7224 */ /* 0x000fca00078e00ee */
[----:B------:R1:W-:Y:S01]  /*16810*/  LDGSTS.E [R222+0x800], desc[UR16][R158.64], P0 ;  /* 0x008000009ede7fae */ /* 0x0003e20008121850 */
[----:B---3--:R-:W-:-:S05]  /*16820*/  IADD3 R0, P2, R0, R154, RZ ;  /* 0x0000009a00007210 */ /* 0x008fca0007f5e0ff */
[----:B----4-:R-:W-:Y:S01]  /*16830*/  IMAD.X R3, R3, 0x1, R153, P2 ;  /* 0x0000000103037824 */ /* 0x010fe200010e0699 */
[----:B------:R-:W-:Y:S04]  /*16840*/  STL [R1+0x8], R0 ;  /* 0x0000080001007387 */ /* 0x000fe80000100800 */
[----:B------:R3:W-:Y:S04]  /*16850*/  STL [R1+0x4], R3 ;  /* 0x0000040301007387 */ /* 0x0007e80000100800 */
[----:B------:R-:W4:Y:S01]  /*16860*/  LDL.LU R157, [R1+0xc4] ;  /* 0x0000c400019d7983 */ /* 0x000f220000300800 */
[----:B-1----:R-:W-:-:S02]  /*16870*/  IMAD.MOV.U32 R158, RZ, RZ, R0 ;  /* 0x000000ffff9e7224 */ /* 0x002fc400078e0000 */
[----:B------:R-:W-:Y:S01]  /*16880*/  IMAD.MOV.U32 R159, RZ, RZ, R3 ;  /* 0x000000ffff9f7224 */ /* 0x000fe200078e0003 */
[----:B------:R-:W4:Y:S04]  /*16890*/  LDL.LU R8, [R1+0x104] ;  /* 0x0001040001087983 */ /* 0x000f280000300800 */
[----:B---3--:R-:W3:Y:S04]  /*168a0*/  LDL.LU R3, [R1+0x148] ;  /* 0x0001480001037983 */ /* 0x008ee80000300800 */
[----:B------:R-:W3:Y:S04]  /*168b0*/  LDL.LU R0, [R1+0x188] ;  /* 0x0001880001007983 */ /* 0x000ee80000300800 */
[----:B------:R1:W-:Y:S01]  /*168c0*/  LDGSTS.E [R222+0xc00], desc[UR16][R158.64], P0 ;  /* 0x00c000009ede7fae */ /* 0x0003e20008121850 */
[----:B--2---:R-:W-:-:S05]  /*168d0*/  IADD3 R2, P1, R2, R154, RZ ;  /* 0x0000009a02027210 */ /* 0x004fca0007f3e0ff */
[----:B------:R-:W-:Y:S01]  /*168e0*/  IMAD.X R5, R5, 0x1, R153, P1 ;  /* 0x0000000105057824 */ /* 0x000fe200008e0699 */
[----:B------:R-:W-:Y:S01]  /*168f0*/  IADD3 R236, P2, R236, R154, RZ ;  /* 0x0000009aecec7210 */ /* 0x000fe20007f5e0ff */
[----:B------:R-:W-:Y:S02]  /*16900*/  STL [R1+0x48], R2 ;  /* 0x0000480201007387 */ /* 0x000fe40000100800 */
[----:B-1----:R-:W-:Y:S02]  /*16910*/  IMAD.MOV.U32 R159, RZ, RZ, R5 ;  /* 0x000000ffff9f7224 */ /* 0x002fe400078e0005 */
[----:B------:R-:W-:Y:S01]  /*16920*/  IMAD.X R252, R252, 0x1, R153, P2 ;  /* 0x00000001fcfc7824 */ /* 0x000fe200010e0699 */
[----:B------:R1:W-:Y:S01]  /*16930*/  STL [R1+0x44], R5 ;  /* 0x0000440501007387 */ /* 0x0003e20000100800 */
[----:B------:R-:W-:-:S03]  /*16940*/  IMAD.MOV.U32 R158, RZ, RZ, R2 ;  /* 0x000000ffff9e7224 */ /* 0x000fc600078e0002 */
[----:B------:R-:W-:Y:S01]  /*16950*/  STL [R1+0x88], R236 ;  /* 0x000088ec01007387 */ /* 0x000fe20000100800 */
[----:B------:R-:W-:-:S03]  /*16960*/  IADD3 R156, P1, R156, R154, RZ ;  /* 0x0000009a9c9c7210 */ /* 0x000fc60007f3e0ff */
[----:B------:R2:W-:Y:S04]  /*16970*/  LDGSTS.E [R222+0x1000], desc[UR16][R158.64], P0 ;  /* 0x010000009ede7fae */ /* 0x0005e80008121850 */
[----:B-1----:R-:W3:Y:S04]  /*16980*/  LDL.LU R5, [R1+0x144] ;  /* 0x0001440001057983 */ /* 0x002ee80000300800 */
[----:B------:R1:W-:Y:S04]  /*16990*/  STL [R1+0x84], R252 ;  /* 0x000084fc01007387 */ /* 0x0003e80000100800 */
[----:B------:R-:W3:Y:S01]  /*169a0*/  LDL.LU R2, [R1+0x184] ;  /* 0x0001840001027983 */ /* 0x000ee20000300800 */
[----:B--2---:R-:W-:-:S02]  /*169b0*/  IMAD.MOV.U32 R158, RZ, RZ, R236 ;  /* 0x000000ffff9e7224 */ /* 0x004fc400078e00ec */
[----:B------:R-:W-:Y:S01]  /*169c0*/  IMAD.MOV.U32 R159, RZ, RZ, R252 ;  /* 0x000000ffff9f7224 */ /* 0x000fe200078e00fc */
[----:B------:R-:W-:-:S04]  /*169d0*/  IADD3 R6, P2, R6, R154, RZ ;  /* 0x0000009a06067210 */ /* 0x000fc80007f5e0ff */
[----:B------:R2:W-:Y:S04]  /*169e0*/  LDGSTS.E [R222+0x1400], desc[UR16][R158.64], P0 ;  /* 0x014000009ede7fae */ /* 0x0005e80008121850 */
[----:B------:R1:W-:Y:S01]  /*169f0*/  STL [R1+0xc8], R156 ;  /* 0x0000c89c01007387 */ /* 0x0003e20000100800 */
[----:B--2---:R-:W-:Y:S02]  /*16a00*/  IMAD.MOV.U32 R158, RZ, RZ, R156 ;  /* 0x000000ffff9e7224 */ /* 0x004fe400078e009c */
[----:B----4-:R-:W-:-:S04]  /*16a10*/  IMAD.X R157, R157, 0x1, R153, P1 ;  /* 0x000000019d9d7824 */ /* 0x010fc800008e0699 */
[----:B------:R-:W-:Y:S02]  /*16a20*/  IMAD.MOV.U32 R159, RZ, RZ, R157 ;  /* 0x000000ffff9f7224 */ /* 0x000fe400078e009d */
[----:B------:R-:W-:Y:S01]  /*16a30*/  IMAD.X R8, R8, 0x1, R153, P2 ;  /* 0x0000000108087824 */ /* 0x000fe200010e0699 */
[-C--:B---3--:R-:W-:Y:S02]  /*16a40*/  IADD3 R3, P1, R3, R154.reuse, RZ ;  /* 0x0000009a03037210 */ /* 0x088fe40007f3e0ff */
[----:B------:R2:W-:Y:S01]  /*16a50*/  LDGSTS.E [R222+0x1800], desc[UR16][R158.64], P0 ;  /* 0x018000009ede7fae */ /* 0x0005e20008121850 */
[----:B------:R-:W-:-:S03]  /*16a60*/  IADD3 R0, P2, R0, R154, RZ ;  /* 0x0000009a00007210 */ /* 0x000fc60007f5e0ff */
[----:B------:R-:W-:Y:S04]  /*16a70*/  STL [R1+0xc4], R157 ;  /* 0x0000c49d01007387 */ /* 0x000fe80000100800 */
[----:B------:R3:W-:Y:S01]  /*16a80*/  STL [R1+0x108], R6 ;  /* 0x0001080601007387 */ /* 0x0007e20000100800 */
[----:B--2---:R-:W-:Y:S02]  /*16a90*/  IMAD.MOV.U32 R158, RZ, RZ, R6 ;  /* 0x000000ffff9e7224 */ /* 0x004fe400078e0006 */
[----:B------:R-:W-:Y:S01]  /*16aa0*/  IMAD.MOV.U32 R159, RZ, RZ, R8 ;  /* 0x000000ffff9f7224 */ /* 0x000fe200078e0008 */
[----:B------:R2:W-:Y:S04]  /*16ab0*/  STL [R1+0x104], R8 ;  /* 0x0001040801007387 */ /* 0x0005e80000100800 */
[----:B-1----:R-:W4:Y:S04]  /*16ac0*/  LDL.LU R252, [R1+0x204] ;  /* 0x0002040001fc7983 */ /* 0x002f280000300800 */
[----:B------:R-:W4:Y:S04]  /*16ad0*/  LDL.LU R236, [R1+0x208] ;  /* 0x0002080001ec7983 */ /* 0x000f280000300800 */
[----:B------:R1:W-:Y:S04]  /*16ae0*/  LDGSTS.E [R222+0x1c00], desc[UR16][R158.64], P0 ;  /* 0x01c000009ede7fae */ /* 0x0003e80008121850 */
[----:B------:R-:W-:Y:S01]  /*16af0*/  STL [R1+0x148], R3 ;  /* 0x0001480301007387 */ /* 0x000fe20000100800 */
[----:B-1----:R-:W-:-:S02]  /*16b00*/  IMAD.MOV.U32 R158, RZ, RZ, R3 ;  /* 0x000000ffff9e7224 */ /* 0x002fc400078e0003 */
[----:B------:R-:W-:-:S04]  /*16b10*/  IMAD.X R5, R5, 0x1, R153, P1 ;  /* 0x0000000105057824 */ /* 0x000fc800008e0699 */
[----:B------:R-:W-:Y:S01]  /*16b20*/  IMAD.MOV.U32 R159, RZ, RZ, R5 ;  /* 0x000000ffff9f7224 */ /* 0x000fe200078e0005 */
[----:B------:R1:W-:Y:S01]  /*16b30*/  STL [R1+0x144], R5 ;  /* 0x0001440501007387 */ /* 0x0003e20000100800 */
[----:B------:R-:W-:-:S03]  /*16b40*/  IMAD.X R2, R2, 0x1, R153, P2 ;  /* 0x0000000102027824 */ /* 0x000fc600010e0699 */
[----:B------:R-:W-:Y:S04]  /*16b50*/  STL [R1+0x188], R0 ;  /* 0x0001880001007387 */ /* 0x000fe80000100800 */
[----:B------:R-:W4:Y:S04]  /*16b60*/  LDL.LU R156, [R1+0x248] ;  /* 0x00024800019c7983 */ /* 0x000f280000300800 */
[----:B------:R1:W-:Y:S04]  /*16b70*/  STL [R1+0x184], R2 ;  /* 0x0001840201007387 */ /* 0x0003e80000100800 */
[----:B---3--:R-:W3:Y:S04]  /*16b80*/  LDL.LU R6, [R1+0x288] ;  /* 0x0002880001067983 */ /* 0x008ee80000300800 */
[----:B------:R1:W-:Y:S04]  /*16b90*/  LDGSTS.E [R222+0x2000], desc[UR16][R158.64], P0 ;  /* 0x020000009ede7fae */ /* 0x0003e80008121850 */
[----:B------:R-:W3:Y:S04]  /*16ba0*/  LDL.LU R157, [R1+0x244] ;  /* 0x00024400019d7983 */ /* 0x000ee80000300800 */
[----:B--2---:R-:W2:Y:S01]  /*16bb0*/  LDL.LU R8, [R1+0x284] ;  /* 0x0002840001087983 */ /* 0x004ea20000300800 */
[----:B-1----:R-:W-:-:S03]  /*16bc0*/  IMAD.MOV.U32 R158, RZ, RZ, R0 ;  /* 0x000000ffff9e7224 */ /* 0x002fc600078e0000 */
[----:B------:R-:W2:Y:S01]  /*16bd0*/  LDL.LU R5, [R1+0x2c4] ;  /* 0x0002c40001057983 */ /* 0x000ea20000300800 */
[----:B------:R-:W-:-:S03]  /*16be0*/  IMAD.MOV.U32 R159, RZ, RZ, R2 ;  /* 0x000000ffff9f7224 */ /* 0x000fc600078e0002 */
[----:B------:R-:W2:Y:S04]  /*16bf0*/  LDL.LU R3, [R1+0x2c8] ;  /* 0x0002c80001037983 */ /* 0x000ea80000300800 */
[----:B------:R-:W2:Y:S04]  /*16c00*/  LDL.LU R2, [R1+0x304] ;  /* 0x0003040001027983 */ /* 0x000ea80000300800 */
[----:B------:R-:W2:Y:S04]  /*16c10*/  LDL.LU R0, [R1+0x308] ;  /* 0x0003080001007983 */ /* 0x000ea80000300800 */
[----:B------:R1:W-:Y:S04]  /*16c20*/  LDGSTS.E [R222+0x2400], desc[UR16][R158.64], P0 ;  /* 0x024000009ede7fae */ /* 0x0003e80008121850 */
[----:B------:R-:W2:Y:S04]  /*16c30*/  LDL.LU R158, [R1+0x1c4] ;  /* 0x0001c400019e7983 */ /* 0x000ea80000300800 */
[----:B------:R-:W1:Y:S01]  /*16c40*/  LDL.LU R159, [R1+0x1c8] ;  /* 0x0001c800019f7983 */ /* 0x000e620000300800 */
[----:B----4-:R-:W-:-:S05]  /*16c50*/  IADD3 R236, P2, R236, R154, RZ ;  /* 0x0000009aecec7210 */ /* 0x010fca0007f5e0ff */
[----:B------:R-:W-:Y:S01]  /*16c60*/  IMAD.X R252, R252, 0x1, R153, P2 ;  /* 0x00000001fcfc7824 */ /* 0x000fe200010e0699 */
[----:B---3--:R-:W-:-:S05]  /*16c70*/  IADD3 R6, P2, R6, R154, RZ ;  /* 0x0000009a06067210 */ /* 0x008fca0007f5e0ff */
[----:B--2---:R-:W-:Y:S01]  /*16c80*/  IMAD.X R8, R8, 0x1, R153, P2 ;  /* 0x0000000108087824 */ /* 0x004fe200010e0699 */
[----:B-1----:R-:W-:-:S05]  /*16c90*/  IADD3 R159, P1, R159, R154, RZ ;  /* 0x0000009a9f9f7210 */ /* 0x002fca0007f3e0ff */
[----:B------:R-:W-:Y:S01]  /*16ca0*/  IMAD.X R158, R158, 0x1, R153, P1 ;  /* 0x000000019e9e7824 */ /* 0x000fe200008e0699 */
[----:B------:R1:W-:Y:S04]  /*16cb0*/  STL [R1+0x1c8], R159 ;  /* 0x0001c89f01007387 */ /* 0x0003e80000100800 */
[----:B------:R2:W-:Y:S01]  /*16cc0*/  STL [R1+0x1c4], R158 ;  /* 0x0001c49e01007387 */ /* 0x0005e20000100800 */
[----:B-1----:R-:W-:-:S04]  /*16cd0*/  LOP3.LUT R159, R159, R158, RZ, 0x3c, !PT ;  /* 0x0000009e9f9f7212 */ /* 0x002fc800078e3cff */
[----:B--2---:R-:W-:-:S04]  /*16ce0*/  LOP3.LUT R158, R159, R158, RZ, 0x3c, !PT ;  /* 0x0000009e9f9e7212 */ /* 0x004fc800078e3cff */
[----:B------:R-:W-:Y:S02]  /*16cf0*/  LOP3.LUT R159, R159, R158, RZ, 0x3c, !PT ;  /* 0x0000009e9f9f7212 */ /* 0x000fe400078e3cff */
[----:B------:R-:W-:-:S03]  /*16d00*/  IADD3 R156, P1, R156, R154, RZ ;  /* 0x0000009a9c9c7210 */ /* 0x000fc60007f3e0ff */
[----:B------:R1:W-:Y:S02]  /*16d10*/  LDGSTS.E [R222+0x2800], desc[UR16][R158.64], P0 ;  /* 0x028000009ede7fae */ /* 0x0003e40008121850 */
[----:B------:R-:W-:Y:S01]  /*16d20*/  IMAD.X R157, R157, 0x1, R153, P1 ;  /* 0x000000019d9d7824 */ /* 0x000fe200008e0699 */
[----:B------:R-:W-:Y:S01]  /*16d30*/  IADD3 R3, P1, R3, R154, RZ ;  /* 0x0000009a03037210 */ /* 0x000fe20007f3e0ff */
[----:B-1----:R-:W-:Y:S02]  /*16d40*/  IMAD.MOV.U32 R158, RZ, RZ, R236 ;  /* 0x000000ffff9e7224 */ /* 0x002fe400078e00ec */
[----:B------:R-:W-:-:S05]  /*16d50*/  IMAD.MOV.U32 R159, RZ, RZ, R252 ;  /* 0x000000ffff9f7224 */ /* 0x000fca00078e00fc */
[----:B------:R1:W-:Y:S01]  /*16d60*/  LDGSTS.E [R222+0x2c00], desc[UR16][R158.64], P0 ;  /* 0x02c000009ede7fae */ /* 0x0003e20008121850 */
[----:B------:R-:W-:Y:S01]  /*16d70*/  IADD3 R0, P2, R0, R154, RZ ;  /* 0x0000009a00007210 */ /* 0x000fe20007f5e0ff */
[----:B------:R-:W-:Y:S02]  /*16d80*/  IMAD.X R5, R5, 0x1, R153, P1 ;  /* 0x0000000105057824 */ /* 0x000fe400008e0699 */
[----:B------:R-:W-:Y:S01]  /*16d90*/  STL [R1+0x208], R236 ;  /* 0x000208ec01007387 */ /* 0x000fe20000100800 */
[----:B-1----:R-:W-:Y:S02]  /*16da0*/  IMAD.MOV.U32 R158, RZ, RZ, R156 ;  /* 0x000000ffff9e7224 */ /* 0x002fe400078e009c */
[----:B------:R-:W-:Y:S01]  /*16db0*/  IMAD.MOV.U32 R159, RZ, RZ, R157 ;  /* 0x000000ffff9f7224 */ /* 0x000fe200078e009d */
[----:B------:R-:W-:Y:S04]  /*16dc0*/  STL [R1+0x204], R252 ;  /* 0x000204fc01007387 */ /* 0x000fe80000100800 */
[----:B------:R1:W-:Y:S01]  /*16dd0*/  LDGSTS.E [R222+0x3000], desc[UR16][R158.64], P0 ;  /* 0x030000009ede7fae */ /* 0x0003e20008121850 */
[----:B------:R-:W-:-:S03]  /*16de0*/  IMAD.X R2, R2, 0x1, R153, P2 ;  /* 0x0000000102027824 */ /* 0x000fc600010e0699 */
[----:B------:R-:W-:Y:S01]  /*16df0*/  STL [R1+0x248], R156 ;  /* 0x0002489c01007387 */ /* 0x000fe20000100800 */
[----:B-1----:R-:W-:Y:S02]  /*16e00*/  IMAD.MOV.U32 R158, RZ, RZ, R6 ;  /* 0x000000ffff9e7224 */ /* 0x002fe400078e0006 */
[----:B------:R-:W-:Y:S01]  /*16e10*/  IMAD.MOV.U32 R159, RZ, RZ, R8 ;  /* 0x000000ffff9f7224 */ /* 0x000fe200078e0008 */
[----:B------:R-:W-:Y:S04]  /*16e20*/  STL [R1+0x244], R157 ;  /* 0x0002449d01007387 */ /* 0x000fe80000100800 */
[----:B------:R1:W-:Y:S04]  /*16e30*/  LDGSTS.E [R222+0x3400], desc[UR16][R158.64], P0 ;  /* 0x034000009ede7fae */ /* 0x0003e80008121850 */
[----:B------:R-:W-:Y:S04]  /*16e40*/  STL [R1+0x288], R6 ;  /* 0x0002880601007387 */ /* 0x000fe80000100800 */
[----:B------:R-:W-:Y:S01]  /*16e50*/  STL [R1+0x284], R8 ;  /* 0x0002840801007387 */ /* 0x000fe20000100800 */
[----:B-1----:R-:W-:-:S02]  /*16e60*/  IMAD.MOV.U32 R158, RZ, RZ, R3 ;  /* 0x000000ffff9e7224 */ /* 0x002fc400078e0003 */
[----:B------:R-:W-:Y:S01]  /*16e70*/  IMAD.MOV.U32 R159, RZ, RZ, R5 ;  /* 0x000000ffff9f7224 */ /* 0x000fe200078e0005 */
[----:B------:R1:W-:Y:S04]  /*16e80*/  STL [R1+0x2c8], R3 ;  /* 0x0002c80301007387 */ /* 0x0003e80000100800 */
[----:B------:R-:W-:Y:S04]  /*16e90*/  STL [R1+0x2c4], R5 ;  /* 0x0002c40501007387 */ /* 0x000fe80000100800 */
[----:B------:R2:W-:Y:S04]  /*16ea0*/  STL [R1+0x308], R0 ;  /* 0x0003080001007387 */ /* 0x0005e80000100800 */
[----:B------:R3:W-:Y:S04]  /*16eb0*/  LDGSTS.E [R222+0x3800], desc[UR16][R158.64], P0 ;  /* 0x038000009ede7fae */ /* 0x0007e80008121850 */
[----:B------:R4:W-:Y:S04]  /*16ec0*/  STL [R1+0x304], R2 ;  /* 0x0003040201007387 */ /* 0x0009e80000100800 */
[----:B-1----:R-:W4:Y:S01]  /*16ed0*/  LDL.LU R3, [R1+0xc] ;  /* 0x00000c0001037983 */ /* 0x002f220000300800 */
[----:B---3--:R-:W-:-:S03]  /*16ee0*/  IMAD.MOV.U32 R158, RZ, RZ, R0 ;  /* 0x000000ffff9e7224 */ /* 0x008fc600078e0000 */
[----:B--2---:R-:W2:Y:S01]  /*16ef0*/  LDL.LU R0, [R1+0x10] ;  /* 0x0000100001007983 */ /* 0x004ea20000300800 */
[----:B------:R-:W-:Y:S01]  /*16f00*/  IMAD.MOV.U32 R159, RZ, RZ, R2 ;  /* 0x000000ffff9f7224 */ /* 0x000fe200078e0002 */
[----:B----4-:R-:W-:Y:S02]  /*16f10*/  LOP3.LUT R2, R4, 0x10, RZ, 0x3c, !PT ;  /* 0x0000001004027812 */ /* 0x010fe400078e3cff */
[----:B------:R-:W3:Y:S04]  /*16f20*/  LDL.LU R5, [R1+0x4c] ;  /* 0x00004c0001057983 */ /* 0x000ee80000300800 */
[----:B------:R1:W-:Y:S02]  /*16f30*/  LDGSTS.E [R222+0x3c00], desc[UR16][R158.64], P0 ;  /* 0x03c000009ede7fae */ /* 0x0003e40008121850 */
[----:B-1----:R-:W-:-:S02]  /*16f40*/  VIADD R222, R2, UR5 ;  /* 0x0000000502de7c36 */ /* 0x002fc40008000000 */
[----:B------:R-:W4:Y:S04]  /*16f50*/  LDL.LU R2, [R1+0x50] ;  /* 0x0000500001027983 */ /* 0x000f280000300800 */
[----:B------:R-:W3:Y:S04]  /*16f60*/  LDL.LU R252, [R1+0x8c] ;  /* 0x00008c0001fc7983 */ /* 0x000ee80000300800 */
[----:B------:R-:W3:Y:S01]  /*16f70*/  LDL.LU R236, [R1+0x90] ;  /* 0x0000900001ec7983 */ /* 0x000ee20000300800 */
[-C--:B------:R-:W-:Y:S02]  /*16f80*/  IADD3 R208, P1, R208, R154.reuse, RZ ;  /* 0x0000009ad0d07210 */ /* 0x080fe40007f3e0ff */
[----:B------:R-:W-:Y:S01]  /*16f90*/  IADD3 R225, P2, R225, R154, RZ ;  /* 0x0000009ae1e17210 */ /* 0x000fe20007f5e0ff */
[----:B------:R-:W3:Y:S02]  /*16fa0*/  LDL.LU R156, [R1+0xd0] ;  /* 0x0000d000019c7983 */ /* 0x000ee40000300800 */
[----:B------:R-:W-:-:S02]  /*16fb0*/  IMAD.X R207, R207, 0x1, R153, P1 ;  /* 0x00000001cfcf7824 */ /* 0x000fc400008e0699 */
[----:B------:R-:W-:Y:S01]  /*16fc0*/  IMAD.MOV.U32 R158, RZ, RZ, R208 ;  /* 0x000000ffff9e7224 */ /* 0x000fe200078e00d0 */
[----:B------:R-:W3:Y:S01]  /*16fd0*/  LDL.LU R6, [R1+0x110] ;  /* 0x0001100001067983 */ /* 0x000ee20000300800 */
[----:B------:R-:W-:Y:S02]  /*16fe0*/  IMAD.MOV.U32 R159, RZ, RZ, R207 ;  /* 0x000000ffff9f7224 */ /* 0x000fe400078e00cf */
[--C-:B------:R-:W-:Y:S01]  /*16ff0*/  IMAD.X R224, R224, 0x1, R153.reuse, P2 ;  /* 0x00000001e0e07824 */ /* 0x100fe200010e0699 */
[----:B------:R-:W-:Y:S02]  /*17000*/  IADD3 R241, P1, R241, R154, RZ ;  /* 0x0000009af1f17210 */ /* 0x000fe40007f3e0ff */
[----:B------:R1:W-:Y:S03]  /*17010*/  LDGSTS.E [R222+0x80], desc[UR16][R158.64], P0 ;  /* 0x000800009ede7fae */ /* 0x0003e60008121850 */
[----:B------:R-:W-:-:S02]  /*17020*/  IMAD.X R240, R240, 0x1, R153, P1 ;  /* 0x00000001f0f07824 */ /* 0x000fc400008e0699 */
[----:B-1----:R-:W-:Y:S02]  /*17030*/  IMAD.MOV.U32 R158, RZ, RZ, R225 ;  /* 0x000000ffff9e7224 */ /* 0x002fe400078e00e1 */
[----:B------:R-:W-:-:S05]  /*17040*/  IMAD.MOV.U32 R159, RZ, RZ, R224 ;  /* 0x000000ffff9f7224 */ /* 0x000fca00078e00e0 */
[----:B------:R1:W-:Y:S02]  /*17050*/  LDGSTS.E [R222+0x480], desc[UR16][R158.64], P0 ;  /* 0x004800009ede7fae */ /* 0x0003e40008121850 */
[----:B-1----:R-:W-:Y:S02]  /*17060*/  IMAD.MOV.U32 R158, RZ, RZ, R241 ;  /* 0x000000ffff9e7224 */ /* 0x002fe400078e00f1 */
[----:B------:R-:W-:-:S05]  /*17070*/  IMAD.MOV.U32 R159, RZ, RZ, R240 ;  /* 0x000000ffff9f7224 */ /* 0x000fca00078e00f0 */
[----:B------:R1:W-:Y:S01]  /*17080*/  LDGSTS.E [R222+0x880], desc[UR16][R158.64], P0 ;  /* 0x008800009ede7fae */ /* 0x0003e20008121850 */
[----:B--2---:R-:W-:-:S05]  /*17090*/  IADD3 R0, P2, R0, R154, RZ ;  /* 0x0000009a00007210 */ /* 0x004fca0007f5e0ff */
[----:B------:R-:W-:Y:S01]  /*170a0*/  IMAD.X R3, R3, 0x1, R153, P2 ;  /* 0x0000000103037824 */ /* 0x000fe200010e0699 */
[----:B------:R-:W-:Y:S04]  /*170b0*/  STL [R1+0x10], R0 ;  /* 0x0000100001007387 */ /* 0x000fe80000100800 */
[----:B------:R2:W-:Y:S04]  /*170c0*/  STL [R1+0xc], R3 ;  /* 0x00000c0301007387 */ /* 0x0005e80000100800 */
[----:B------:R-:W3:Y:S01]  /*170d0*/  LDL.LU R157, [R1+0xcc] ;  /* 0x0000cc00019d7983 */ /* 0x000ee20000300800 */
[----:B-1----:R-:W-:-:S02]  /*170e0*/  IMAD.MOV.U32 R158, RZ, RZ, R0 ;  /* 0x000000ffff9e7224 */ /* 0x002fc400078e0000 */
[----:B------:R-:W-:Y:S01]  /*170f0*/  IMAD.MOV.U32 R159, RZ, RZ, R3 ;  /* 0x000000ffff9f7224 */ /* 0x000fe200078e0003 */
[----:B------:R-:W3:Y:S01]  /*17100*/  LDL.LU R8, [R1+0x10c] ;  /* 0x00010c0001087983 */ /* 0x000ee20000300800 */
[----:B----4-:R-:W-:-:S03]  /*17110*/  IADD3 R2, P1, R2, R154, RZ ;  /* 0x0000009a02027210 */ /* 0x010fc60007f3e0ff */
[----:B--2---:R-:W2:Y:S02]  /*17120*/  LDL.LU R3, [R1+0x150] ;  /* 0x0001500001037983 */ /* 0x004ea40000300800 */
[----:B---3--:R-:W-:Y:S02]  /*17130*/  IMAD.X R5, R5, 0x1, R153, P1 ;  /* 0x0000000105057824 */ /* 0x008fe400008e0699 */
[----:B------:R-:W3:Y:S01]  /*17140*/  LDL.LU R0, [R1+0x190] ;  /* 0x0001900001007983 */ /* 0x000ee20000300800 */
[----:B------:R-:W-:-:S03]  /*17150*/  IADD3 R236, P2, R236, R154, RZ ;  /* 0x0000009aecec7210 */ /* 0x000fc60007f5e0ff */
[----:B------:R-:W-:Y:S02]  /*17160*/  STL [R1+0x50], R2 ;  /* 0x0000500201007387 */ /* 0x000fe40000100800 */
[----:B------:R-:W-:Y:S02]  /*17170*/  IMAD.X R252, R252, 0x1, R153, P2 ;  /* 0x00000001fcfc7824 */ /* 0x000fe400010e0699 */
[----:B------:R1:W-:Y:S04]  /*17180*/  LDGSTS.E [R222+0xc80], desc[UR16][R158.64], P0 ;  /* 0x00c800009ede7fae */ /* 0x0003e80008121850 */
[----:B------:R4:W-:Y:S04]  /*17190*/  STL [R1+0x4c], R5 ;  /* 0x00004c0501007387 */ /* 0x0009e80000100800 */
[----:B------:R-:W-:Y:S01]  /*171a0*/  STL [R1+0x90], R236 ;  /* 0x000090ec01007387 */ /* 0x000fe20000100800 */
[----:B-1----:R-:W-:-:S03]  /*171b0*/  IMAD.MOV.U32 R159, RZ, RZ, R5 ;  /* 0x000000ffff9f7224 */ /* 0x002fc600078e0005 */
[----:B----4-:R-:W4:Y:S01]  /*171c0*/  LDL.LU R5, [R1+0x14c] ;  /* 0x00014c0001057983 */ /* 0x010f220000300800 */
[----:B------:R-:W-:-:S03]  /*171d0*/  IMAD.MOV.U32 R158, RZ, RZ, R2 ;  /* 0x000000ffff9e7224 */ /* 0x000fc600078e0002 */
[----:B------:R1:W-:Y:S04]  /*171e0*/  STL [R1+0x8c], R252 ;  /* 0x00008cfc01007387 */ /* 0x0003e80000100800 */
[----:B------:R-:W4:Y:S01]  /*171f0*/  LDL.LU R2, [R1+0x18c] ;  /* 0x00018c0001027983 */ /* 0x000f220000300800 */
[----:B------:R-:W-:-:S03]  /*17200*/  IADD3 R156, P1, R156, R154, RZ ;  /* 0x0000009a9c9c7210 */ /* 0x000fc60007f3e0ff */
[----:B------:R1:W-:Y:S01]  /*17210*/  LDGSTS.E [R222+0x1080], desc[UR16][R158.64], P0 ;  /* 0x010800009ede7fae */ /* 0x0003e20008121850 */
[----:B------:R-:W-:Y:S01]  /*17220*/  IADD3 R6, P2, R6, R154, RZ ;  /* 0x0000009a06067210 */ /* 0x000fe20007f5e0ff */
[----:B-1----:R-:W-:Y:S02]  /*17230*/  IMAD.MOV.U32 R158, RZ, RZ, R236 ;  /* 0x000000ffff9e7224 */ /* 0x002fe400078e00ec */
[----:B------:R-:W-:-:S05]  /*17240*/  IMAD.MOV.U32 R159, RZ, RZ, R252 ;  /* 0x000000ffff9f7224 */ /* 0x000fca00078e00fc */
[----:B------:R1:W-:Y:S04]  /*17250*/  LDGSTS.E [R222+0x1480], desc[UR16][R158.64], P0 ;  /* 0x014800009ede7fae */ /* 0x0003e80008121850 */
[----:B------:R4:W-:Y:S01]  /*17260*/  STL [R1+0xd0], R156 ;  /* 0x0000d09c01007387 */ /* 0x0009e20000100800 */
[----:B-1----:R-:W-:Y:S02]  /*17270*/  IMAD.MOV.U32 R158, RZ, RZ, R156 ;  /* 0x000000ffff9e7224 */ /* 0x002fe400078e009c */
[----:B------:R-:W-:-:S04]  /*17280*/  IMAD.X R157, R157, 0x1, R153, P1 ;  /* 0x000000019d9d7824 */ /* 0x000fc800008e0699 */
[----:B------:R-:W-:Y:S02]  /*17290*/  IMAD.MOV.U32 R159, RZ, RZ, R157 ;  /* 0x000000ffff9f7224 */ /* 0x000fe400078e009d */
[----:B------:R-:W-:Y:S01]  /*172a0*/  IMAD.X R8, R8, 0x1, R153, P2 ;  /* 0x0000000108087824 */ /* 0x000fe200010e0699 */
[-C--:B--2---:R-:W-:Y:S02]  /*172b0*/  IADD3 R3, P1, R3, R154.reuse, RZ ;  /* 0x0000009a03037210 */ /* 0x084fe40007f3e0ff */
[----:B------:R1:W-:Y:S01]  /*172c0*/  LDGSTS.E [R222+0x1880], desc[UR16][R158.64], P0 ;  /* 0x018800009ede7fae */ /* 0x0003e20008121850 */
[----:B---3--:R-:W-:-:S03]  /*172d0*/  IADD3 R0, P2, R0, R154, RZ ;  /* 0x0000009a00007210 */ /* 0x008fc60007f5e0ff */
[----:B------:R-:W-:Y:S04]  /*172e0*/  STL [R1+0xcc], R157 ;  /* 0x0000cc9d01007387 */ /* 0x000fe80000100800 */
[----:B------:R2:W-:Y:S01]  /*172f0*/  STL [R1+0x110], R6 ;  /* 0x0001100601007387 */ /* 0x0005e20000100800 */
[----:B-1----:R-:W-:Y:S02]  /*17300*/  IMAD.MOV.U32 R158, RZ, RZ, R6 ;  /* 0x000000ffff9e7224 */ /* 0x002fe400078e0006 */
[----:B------:R-:W-:Y:S01]  /*17310*/  IMAD.MOV.U32 R159, RZ, RZ, R8 ;  /* 0x000000ffff9f7224 */ /* 0x000fe200078e0008 */
[----:B------:R1:W-:Y:S04]  /*17320*/  STL [R1+0x10c], R8 ;  /* 0x00010c0801007387 */ /* 0x0003e80000100800 */
[----:B------:R-:W3:Y:S04]  /*17330*/  LDL.LU R252, [R1+0x20c] ;  /* 0x00020c0001fc7983 */ /* 0x000ee80000300800 */
[----:B------:R-:W3:Y:S01]  /*17340*/  LDL.LU R236, [R1+0x210] ;  /* 0x0002100001ec7983 */ /* 0x000ee20000300800 */
[----:B----4-:R-:W-:-:S03]  /*17350*/  IMAD.X R5, R5, 0x1, R153, P1 ;  /* 0x0000000105057824 */ /* 0x010fc600008e0699 */
[----:B------:R4:W-:Y:S04]  /*17360*/  LDGSTS.E [R222+0x1c80], desc[UR16][R158.64], P0 ;  /* 0x01c800009ede7fae */ /* 0x0009e80008121850 */
[----:B------:R-:W-:Y:S01]  /*17370*/  STL [R1+0x150], R3 ;  /* 0x0001500301007387 */ /* 0x000fe20000100800 */
[----:B------:R-:W-:-:S03]  /*17380*/  IMAD.X R2, R2, 0x1, R153, P2 ;  /* 0x0000000102027824 */ /* 0x000fc600010e0699 */
[----:B------:R1:W-:Y:S01]  /*17390*/  STL [R1+0x14c], R5 ;  /* 0x00014c0501007387 */ /* 0x0003e20000100800 */
[----:B----4-:R-:W-:Y:S02]  /*173a0*/  IMAD.MOV.U32 R158, RZ, RZ, R3 ;  /* 0x000000ffff9e7224 */ /* 0x010fe400078e0003 */
[----:B------:R-:W-:Y:S01]  /*173b0*/  IMAD.MOV.U32 R159, RZ, RZ, R5 ;  /* 0x000000ffff9f7224 */ /* 0x000fe200078e0005 */
[----:B------:R-:W-:Y:S04]  /*173c0*/  STL [R1+0x190], R0 ;  /* 0x0001900001007387 */ /* 0x000fe80000100800 */
[----:B------:R-:W4:Y:S04]  /*173d0*/  LDL.LU R156, [R1+0x250] ;  /* 0x00025000019c7983 */ /* 0x000f280000300800 */
[----:B------:R1:W-:Y:S04]  /*173e0*/  STL [R1+0x18c], R2 ;  /* 0x00018c0201007387 */ /* 0x0003e80000100800 */
[----:B--2---:R-:W2:Y:S04]  /*173f0*/  LDL.LU R6, [R1+0x290] ;  /* 0x0002900001067983 */ /* 0x004ea80000300800 */
[----:B------:R1:W-:Y:S04]  /*17400*/  LDGSTS.E [R222+0x2080], desc[UR16][R158.64], P0 ;  /* 0x020800009ede7fae */ /* 0x0003e80008121850 */
[----:B------:R-:W4:Y:S04]  /*17410*/  LDL.LU R157, [R1+0x24c] ;  /* 0x00024c00019d7983 */ /* 0x000f280000300800 */
[----:B-1----:R-:W4:Y:S01]  /*17420*/  LDL.LU R8, [R1+0x28c] ;  /* 0x00028c0001087983 */ /* 0x002f220000300800 */
[----:B------:R-:W-:-:S03]  /*17430*/  IMAD.MOV.U32 R158, RZ, RZ, R0 ;  /* 0x000000ffff9e7224 */ /* 0x000fc600078e0000 */
[----:B------:R-:W4:Y:S01]  /*17440*/  LDL.LU R5, [R1+0x2cc] ;  /* 0x0002cc0001057983 */ /* 0x000f220000300800 */
[----:B------:R-:W-:-:S03]  /*17450*/  IMAD.MOV.U32 R159, RZ, RZ, R2 ;  /* 0x000000ffff9f7224 */ /* 0x000fc600078e0002 */
[----:B------:R-:W4:Y:S04]  /*17460*/  LDL.LU R3, [R1+0x2d0] ;  /* 0x0002d00001037983 */ /* 0x000f280000300800 */
[----:B------:R-:W4:Y:S04]  /*17470*/  LDL.LU R2, [R1+0x30c] ;  /* 0x00030c0001027983 */ /* 0x000f280000300800 */
[----:B------:R-:W4:Y:S04]  /*17480*/  LDL.LU R0, [R1+0x310] ;  /* 0x0003100001007983 */ /* 0x000f280000300800 */
[----:B------:R1:W-:Y:S04]  /*17490*/  LDGSTS.E [R222+0x2480], desc[UR16][R158.64], P0 ;  /* 0x024800009ede7fae */ /* 0x0003e80008121850 */
[----:B------:R-:W4:Y:S04]  /*174a0*/  LDL.LU R158, [R1+0x1cc] ;  /* 0x0001cc00019e7983 */ /* 0x000f280000300800 */
[----:B------:R-:W1:Y:S01]  /*174b0*/  LDL.LU R159, [R1+0x1d0] ;  /* 0x0001d000019f7983 */ /* 0x000e620000300800 */
[----:B---3--:R-:W-:-:S05]  /*174c0*/  IADD3 R236, P2, R236, R154, RZ ;  /* 0x0000009aecec7210 */ /* 0x008fca0007f5e0ff */
[----:B------:R-:W-:Y:S01]  /*174d0*/  IMAD.X R252, R252, 0x1, R153, P2 ;  /* 0x00000001fcfc7824 */ /* 0x000fe200010e0699 */
[----:B--2---:R-:W-:-:S05]  /*174e0*/  IADD3 R6, P2, R6, R154, RZ ;  /* 0x0000009a06067210 */ /* 0x004fca0007f5e0ff */
[----:B----4-:R-:W-:Y:S01]  /*174f0*/  IMAD.X R8, R8, 0x1, R153, P2 ;  /* 0x0000000108087824 */ /* 0x010fe200010e0699 */
        /* <DEDUP_REMOVED lines=621> */
[----:B------:R3:W-:Y:S01]  /*19bd0*/  STL [R1+0xb8], R236 ;  /* 0x0000b8ec01007387 */ /* 0x0007e20000100800 */
        /* <DEDUP_REMOVED lines=72> */
[----:B------:R1:W-:Y:S04]  /*1a060*/  STL [R1+0x234], R236 ;  /* 0x000234ec01007387 */ /* 0x0003e80000100800 */
[----:B------:R2:W-:Y:S01]  /*1a070*/  LDGSTS.E [R222+0x3300], desc[UR16][R158.64], P0 ;  /* 0x033000009ede7fae */ /* 0x0005e20008121850 */
[----:B------:R-:W-:-:S03]  /*1a080*/  IMAD.X R2, R2, 0x1, R153, P2 ;  /* 0x0000000102027824 */ /* 0x000fc600010e0699 */
[----:B-1----:R-:W3:Y:S04]  /*1a090*/  LDL.LU R236, [R1+0x63c] ;  /* 0x00063c0001ec7983 */ /* 0x002ee80000300800 */
[----:B------:R-:W4:Y:S01]  /*1a0a0*/  LDL.LU R252, [R1+0x638] ;  /* 0x0006380001fc7983 */ /* 0x000f220000300800 */
[----:B--2---:R-:W-:Y:S02]  /*1a0b0*/  IMAD.MOV.U32 R158, RZ, RZ, R6 ;  /* 0x000000ffff9e7224 */ /* 0x004fe400078e0006 */
[----:B------:R-:W-:Y:S01]  /*1a0c0*/  IMAD.MOV.U32 R159, RZ, RZ, R8 ;  /* 0x000000ffff9f7224 */ /* 0x000fe200078e0008 */
[----:B------:R-:W-:Y:S04]  /*1a0d0*/  STL [R1+0x278], R156 ;  /* 0x0002789c01007387 */ /* 0x000fe80000100800 */
[----:B------:R1:W-:Y:S04]  /*1a0e0*/  LDGSTS.E [R222+0x3700], desc[UR16][R158.64], P0 ;  /* 0x037000009ede7fae */ /* 0x0003e80008121850 */
[----:B------:R-:W-:Y:S04]  /*1a0f0*/  STL [R1+0x274], R157 ;  /* 0x0002749d01007387 */ /* 0x000fe80000100800 */
[----:B------:R-:W-:Y:S01]  /*1a100*/  STL [R1+0x2b8], R6 ;  /* 0x0002b80601007387 */ /* 0x000fe20000100800 */
[----:B-1----:R-:W-:-:S02]  /*1a110*/  IMAD.MOV.U32 R158, RZ, RZ, R3 ;  /* 0x000000ffff9e7224 */ /* 0x002fc400078e0003 */
[----:B------:R-:W-:Y:S01]  /*1a120*/  IMAD.MOV.U32 R159, RZ, RZ, R5 ;  /* 0x000000ffff9f7224 */ /* 0x000fe200078e0005 */
[----:B------:R-:W-:Y:S04]  /*1a130*/  STL [R1+0x2b4], R8 ;  /* 0x0002b40801007387 */ /* 0x000fe80000100800 */
[----:B------:R-:W-:Y:S04]  /*1a140*/  STL [R1+0x2f8], R3 ;  /* 0x0002f80301007387 */ /* 0x000fe80000100800 */
[----:B------:R-:W-:Y:S04]  /*1a150*/  STL [R1+0x2f4], R5 ;  /* 0x0002f40501007387 */ /* 0x000fe80000100800 */
[----:B------:R1:W-:Y:S04]  /*1a160*/  STL [R1+0x338], R0 ;  /* 0x0003380001007387 */ /* 0x0003e80000100800 */
[----:B------:R2:W-:Y:S04]  /*1a170*/  LDGSTS.E [R222+0x3b00], desc[UR16][R158.64], P0 ;  /* 0x03b000009ede7fae */ /* 0x0005e80008121850 */
[----:B------:R1:W-:Y:S01]  /*1a180*/  STL [R1+0x334], R2 ;  /* 0x0003340201007387 */ /* 0x0003e20000100800 */
[----:B--2---:R-:W-:-:S03]  /*1a190*/  IMAD.MOV.U32 R158, RZ, RZ, R0 ;  /* 0x000000ffff9e7224 */ /* 0x004fc600078e0000 */
[----:B-1----:R-:W2:Y:S01]  /*1a1a0*/  LDL.LU R0, [R1] ;  /* 0x0000000001007983 */ /* 0x002ea20000300800 */
[----:B------:R-:W-:Y:S01]  /*1a1b0*/  IMAD.MOV.U32 R159, RZ, RZ, R2 ;  /* 0x000000ffff9f7224 */ /* 0x000fe200078e0002 */
[----:B------:R-:W-:Y:S02]  /*1a1c0*/  LOP3.LUT R2, R4, 0x70, RZ, 0x3c, !PT ;  /* 0x0000007004027812 */ /* 0x000fe400078e3cff */
[----:B------:R-:W4:Y:S04]  /*1a1d0*/  LDL.LU R8, [R1+0x3c] ;  /* 0x00003c0001087983 */ /* 0x000f280000300800 */
[----:B------:R-:W4:Y:S04]  /*1a1e0*/  LDL.LU R156, [R1+0x40] ;  /* 0x00004000019c7983 */ /* 0x000f280000300800 */
[----:B------:R1:W-:Y:S04]  /*1a1f0*/  LDGSTS.E [R222+0x3f00], desc[UR16][R158.64], P0 ;  /* 0x03f000009ede7fae */ /* 0x0003e80008121850 */
[----:B------:R-:W4:Y:S01]  /*1a200*/  LDL.LU R157, [R1+0x7c] ;  /* 0x00007c00019d7983 */ /* 0x000f220000300800 */
[----:B-1----:R-:W-:-:S03]  /*1a210*/  VIADD R222, R2, UR5 ;  /* 0x0000000502de7c36 */ /* 0x002fc60008000000 */
[----:B------:R-:W4:Y:S04]  /*1a220*/  LDL.LU R2, [R1+0x80] ;  /* 0x0000800001027983 */ /* 0x000f280000300800 */
[----:B------:R-:W4:Y:S04]  /*1a230*/  LDL.LU R5, [R1+0xbc] ;  /* 0x0000bc0001057983 */ /* 0x000f280000300800 */
[----:B------:R-:W4:Y:S01]  /*1a240*/  LDL.LU R3, [R1+0xc0] ;  /* 0x0000c00001037983 */ /* 0x000f220000300800 */
[-C--:B------:R-:W-:Y:S02]  /*1a250*/  IADD3 R220, P1, R220, R154.reuse, RZ ;  /* 0x0000009adcdc7210 */ /* 0x080fe40007f3e0ff */
[----:B------:R-:W-:-:S03]  /*1a260*/  IADD3 R237, P2, R237, R154, RZ ;  /* 0x0000009aeded7210 */ /* 0x000fc60007f5e0ff */
[----:B------:R-:W-:Y:S02]  /*1a270*/  IMAD.X R219, R219, 0x1, R153, P1 ;  /* 0x00000001dbdb7824 */ /* 0x000fe400008e0699 */
[----:B------:R-:W-:Y:S02]  /*1a280*/  IMAD.MOV.U32 R158, RZ, RZ, R220 ;  /* 0x000000ffff9e7224 */ /* 0x000fe400078e00dc */
[----:B------:R-:W-:-:S05]  /*1a290*/  IMAD.MOV.U32 R159, RZ, RZ, R219 ;  /* 0x000000ffff9f7224 */ /* 0x000fca00078e00db */
[----:B------:R1:W-:Y:S02]  /*1a2a0*/  LDGSTS.E [R222+0x380], desc[UR16][R158.64], P0 ;  /* 0x003800009ede7fae */ /* 0x0003e40008121850 */
[----:B-1----:R-:W-:Y:S02]  /*1a2b0*/  IMAD.MOV.U32 R158, RZ, RZ, R237 ;  /* 0x000000ffff9e7224 */ /* 0x002fe400078e00ed */
[----:B---3--:R-:W-:-:S04]  /*1a2c0*/  IMAD.X R236, R236, 0x1, R153, P2 ;  /* 0x00000001ecec7824 */ /* 0x008fc800010e0699 */
[----:B------:R-:W-:-:S05]  /*1a2d0*/  IMAD.MOV.U32 R159, RZ, RZ, R236 ;  /* 0x000000ffff9f7224 */ /* 0x000fca00078e00ec */
[----:B------:R1:W-:Y:S01]  /*1a2e0*/  LDGSTS.E [R222+0x780], desc[UR16][R158.64], P0 ;  /* 0x007800009ede7fae */ /* 0x0003e20008121850 */
[----:B--2---:R-:W-:-:S05]  /*1a2f0*/  IADD3 R0, P1, R0, R154, RZ ;  /* 0x0000009a00007210 */ /* 0x004fca0007f3e0ff */
[--C-:B----4-:R-:W-:Y:S01]  /*1a300*/  IMAD.X R252, R252, 0x1, R153.reuse, P1 ;  /* 0x00000001fcfc7824 */ /* 0x110fe200008e0699 */
[----:B------:R-:W-:Y:S01]  /*1a310*/  IADD3 R156, P2, R156, R154, RZ ;  /* 0x0000009a9c9c7210 */ /* 0x000fe20007f5e0ff */
[----:B-1----:R-:W-:Y:S02]  /*1a320*/  IMAD.MOV.U32 R158, RZ, RZ, R0 ;  /* 0x000000ffff9e7224 */ /* 0x002fe400078e0000 */
[----:B------:R-:W-:Y:S02]  /*1a330*/  IMAD.MOV.U32 R159, RZ, RZ, R252 ;  /* 0x000000ffff9f7224 */ /* 0x000fe400078e00fc */
[----:B------:R-:W-:-:S03]  /*1a340*/  IMAD.X R8, R8, 0x1, R153, P2 ;  /* 0x0000000108087824 */ /* 0x000fc600010e0699 */
[----:B------:R1:W-:Y:S04]  /*1a350*/  LDGSTS.E [R222+0xb80], desc[UR16][R158.64], P0 ;  /* 0x00b800009ede7fae */ /* 0x0003e80008121850 */
[----:B------:R2:W-:Y:S01]  /*1a360*/  STL [R1], R0 ;  /* 0x0000000001007387 */ /* 0x0005e20000100800 */
[-C--:B------:R-:W-:Y:S01]  /*1a370*/  IADD3 R2, P1, R2, R154.reuse, RZ ;  /* 0x0000009a02027210 */ /* 0x080fe20007f3e0ff */
[----:B-1----:R-:W-:Y:S02]  /*1a380*/  IMAD.MOV.U32 R158, RZ, RZ, R156 ;  /* 0x000000ffff9e7224 */ /* 0x002fe400078e009c */
[----:B------:R-:W-:Y:S02]  /*1a390*/  IMAD.MOV.U32 R159, RZ, RZ, R8 ;  /* 0x000000ffff9f7224 */ /* 0x000fe400078e0008 */
[----:B------:R-:W-:Y:S01]  /*1a3a0*/  IMAD.X R157, R157, 0x1, R153, P1 ;  /* 0x000000019d9d7824 */ /* 0x000fe200008e0699 */
[----:B------:R-:W-:Y:S01]  /*1a3b0*/  STL [R1+0x40], R156 ;  /* 0x0000409c01007387 */ /* 0x000fe20000100800 */
[----:B------:R-:W-:-:S03]  /*1a3c0*/  IADD3 R3, P2, R3, R154, RZ ;  /* 0x0000009a03037210 */ /* 0x000fc60007f5e0ff */
[----:B--2---:R-:W2:Y:S04]  /*1a3d0*/  LDL.LU R0, [R1+0x100] ;  /* 0x0001000001007983 */ /* 0x004ea80000300800 */
[----:B------:R1:W-:Y:S01]  /*1a3e0*/  LDGSTS.E [R222+0xf80], desc[UR16][R158.64], P0 ;  /* 0x00f800009ede7fae */ /* 0x0003e20008121850 */
[----:B------:R-:W-:-:S03]  /*1a3f0*/  IMAD.X R5, R5, 0x1, R153, P2 ;  /* 0x0000000105057824 */ /* 0x000fc600010e0699 */
[----:B------:R3:W-:Y:S04]  /*1a400*/  STL [R1+0x3c], R8 ;  /* 0x00003c0801007387 */ /* 0x0007e80000100800 */
[----:B------:R-:W4:Y:S01]  /*1a410*/  LDL.LU R6, [R1+0x140] ;  /* 0x0001400001067983 */ /* 0x000f220000300800 */
[----:B-1----:R-:W-:Y:S02]  /*1a420*/  IMAD.MOV.U32 R158, RZ, RZ, R2 ;  /* 0x000000ffff9e7224 */ /* 0x002fe400078e0002 */
[----:B------:R-:W-:Y:S01]  /*1a430*/  IMAD.MOV.U32 R159, RZ, RZ, R157 ;  /* 0x000000ffff9f7224 */ /* 0x000fe200078e009d */
[----:B---3--:R-:W5:Y:S04]  /*1a440*/  LDL.LU R8, [R1+0x634] ;  /* 0x0006340001087983 */ /* 0x008f680000300800 */
[----:B------:R-:W3:Y:S04]  /*1a450*/  LDL.LU R156, [R1+0x13c] ;  /* 0x00013c00019c7983 */ /* 0x000ee80000300800 */
[----:B------:R-:W-:Y:S04]  /*1a460*/  STL [R1+0x80], R2 ;  /* 0x0000800201007387 */ /* 0x000fe80000100800 */
[----:B------:R1:W-:Y:S04]  /*1a470*/  STL [R1+0x7c], R157 ;  /* 0x00007c9d01007387 */ /* 0x0003e80000100800 */
[----:B------:R1:W-:Y:S04]  /*1a480*/  LDGSTS.E [R222+0x1380], desc[UR16][R158.64], P0 ;  /* 0x013800009ede7fae */ /* 0x0003e80008121850 */
[----:B------:R-:W-:Y:S04]  /*1a490*/  STL [R1+0xc0], R3 ;  /* 0x0000c00301007387 */ /* 0x000fe80000100800 */
[----:B-1----:R-:W3:Y:S01]  /*1a4a0*/  LDL.LU R157, [R1+0x180] ;  /* 0x00018000019d7983 */ /* 0x002ee20000300800 */
[----:B------:R-:W-:-:S02]  /*1a4b0*/  IMAD.MOV.U32 R158, RZ, RZ, R3 ;  /* 0x000000ffff9e7224 */ /* 0x000fc400078e0003 */
[----:B------:R-:W-:Y:S01]  /*1a4c0*/  IMAD.MOV.U32 R159, RZ, RZ, R5 ;  /* 0x000000ffff9f7224 */ /* 0x000fe200078e0005 */
[----:B------:R1:W-:Y:S04]  /*1a4d0*/  STL [R1+0xbc], R5 ;  /* 0x0000bc0501007387 */ /* 0x0003e80000100800 */
[----:B------:R-:W3:Y:S04]  /*1a4e0*/  LDL.LU R2, [R1+0x1c0] ;  /* 0x0001c00001027983 */ /* 0x000ee80000300800 */
[----:B------:R2:W-:Y:S04]  /*1a4f0*/  LDGSTS.E [R222+0x1780], desc[UR16][R158.64], P0 ;  /* 0x017800009ede7fae */ /* 0x0005e80008121850 */
[----:B-1----:R-:W5:Y:S04]  /*1a500*/  LDL.LU R5, [R1+0x630] ;  /* 0x0006300001057983 */ /* 0x002f680000300800 */
[----:B------:R-:W3:Y:S04]  /*1a510*/  LDL.LU R3, [R1+0x1bc] ;  /* 0x0001bc0001037983 */ /* 0x000ee80000300800 */
[----:B------:R-:W3:Y:S01]  /*1a520*/  LDL.LU R159, [R1+0xfc] ;  /* 0x0000fc00019f7983 */ /* 0x000ee20000300800 */
[----:B--2---:R-:W-:-:S05]  /*1a530*/  IADD3 R0, P1, R0, R154, RZ ;  /* 0x0000009a00007210 */ /* 0x004fca0007f3e0ff */
[----:B------:R-:W-:Y:S01]  /*1a540*/  IMAD.MOV.U32 R158, RZ, RZ, R0 ;  /* 0x000000ffff9e7224 */ /* 0x000fe200078e0000 */
[----:B----4-:R-:W-:Y:S01]  /*1a550*/  IADD3 R6, P2, R6, R154, RZ ;  /* 0x0000009a06067210 */ /* 0x010fe20007f5e0ff */
[----:B------:R1:W-:Y:S04]  /*1a560*/  STL [R1+0x100], R0 ;  /* 0x0001000001007387 */ /* 0x0003e80000100800 */
[--C-:B---3--:R-:W-:Y:S02]  /*1a570*/  IMAD.X R156, R156, 0x1, R153.reuse, P2 ;  /* 0x000000019c9c7824 */ /* 0x108fe400010e0699 */
[----:B------:R-:W-:-:S05]  /*1a580*/  IMAD.X R159, R159, 0x1, R153, P1 ;  /* 0x000000019f9f7824 */ /* 0x000fca00008e0699 */
[----:B------:R2:W-:Y:S04]  /*1a590*/  STL [R1+0xfc], R159 ;  /* 0x0000fc9f01007387 */ /* 0x0005e80000100800 */
[----:B------:R3:W-:Y:S04]  /*1a5a0*/  LDGSTS.E [R222+0x1b80], desc[UR16][R158.64], P0 ;  /* 0x01b800009ede7fae */ /* 0x0007e80008121850 */
[----:B------:R4:W-:Y:S04]  /*1a5b0*/  STL [R1+0x140], R6 ;  /* 0x0001400601007387 */ /* 0x0009e80000100800 */
[----:B-1----:R-:W4:Y:S01]  /*1a5c0*/  LDL.LU R0, [R1+0x240] ;  /* 0x0002400001007983 */ /* 0x002f220000300800 */
[----:B---3--:R-:W-:-:S02]  /*1a5d0*/  IMAD.MOV.U32 R158, RZ, RZ, R6 ;  /* 0x000000ffff9e7224 */ /* 0x008fc400078e0006 */
[----:B--2---:R-:W-:Y:S01]  /*1a5e0*/  IMAD.MOV.U32 R159, RZ, RZ, R156 ;  /* 0x000000ffff9f7224 */ /* 0x004fe200078e009c */
[----:B------:R1:W-:Y:S04]  /*1a5f0*/  STL [R1+0x13c], R156 ;  /* 0x00013c9c01007387 */ /* 0x0003e80000100800 */
[----:B----4-:R-:W2:Y:S04]  /*1a600*/  LDL.LU R6, [R1+0x23c] ;  /* 0x00023c0001067983 */ /* 0x010ea80000300800 */
[----:B------:R3:W-:Y:S04]  /*1a610*/  LDGSTS.E [R222+0x1f80], desc[UR16][R158.64], P0 ;  /* 0x01f800009ede7fae */ /* 0x0007e80008121850 */
[----:B-1----:R-:W4:Y:S04]  /*1a620*/  LDL.LU R156, [R1+0x2c0] ;  /* 0x0002c000019c7983 */ /* 0x002f280000300800 */
[----:B------:R-:W2:Y:S01]  /*1a630*/  LDL.LU R159, [R1+0x17c] ;  /* 0x00017c00019f7983 */ /* 0x000ea20000300800 */
[----:B------:R-:W-:-:S02]  /*1a640*/  IADD3 R157, P1, R157, R154, RZ ;  /* 0x0000009a9d9d7210 */ /* 0x000fc40007f3e0ff */
[----:B------:R-:W-:-:S03]  /*1a650*/  IADD3 R2, P2, R2, R154, RZ ;  /* 0x0000009a02027210 */ /* 0x000fc60007f5e0ff */
[----:B---3--:R-:W-:Y:S02]  /*1a660*/  IMAD.MOV.U32 R158, RZ, RZ, R157 ;  /* 0x000000ffff9e7224 */ /* 0x008fe400078e009d */
[--C-:B------:R-:W-:Y:S01]  /*1a670*/  IMAD.X R3, R3, 0x1, R153.reuse, P2 ;  /* 0x0000000103037824 */ /* 0x100fe200010e0699 */
[----:B------:R1:W-:Y:S01]  /*1a680*/  STL [R1+0x180], R157 ;  /* 0x0001809d01007387 */ /* 0x0003e20000100800 */
[----:B--2---:R-:W-:-:S05]  /*1a690*/  IMAD.X R159, R159, 0x1, R153, P1 ;  /* 0x000000019f9f7824 */ /* 0x004fca00008e0699 */
        /* <DEDUP_REMOVED lines=10> */
[----:B------:R-:W2:Y:S04]  /*1a740*/  LDL.LU R158, [R1+0x1fc] ;  /* 0x0001fc00019e7983 */ /* 0x000ea80000300800 */
[----:B------:R-:W3:Y:S01]  /*1a750*/  LDL.LU R159, [R1+0x200] ;  /* 0x00020000019f7983 */ /* 0x000ee20000300800 */
[----:B------:R-:W-:-:S05]  /*1a760*/  IADD3 R0, P2, R0, R154, RZ ;  /* 0x0000009a00007210 */ /* 0x000fca0007f5e0ff */
[----:B------:R-:W-:Y:S01]  /*1a770*/  IMAD.X R6, R6, 0x1, R153, P2 ;  /* 0x0000000106067824 */ /* 0x000fe200010e0699 */
[----:B---3--:R-:W-:-:S05]  /*1a780*/  IADD3 R159, P1, R159, R154, RZ ;  /* 0x0000009a9f9f7210 */ /* 0x008fca0007f3e0ff */
[----:B--2---:R-:W-:Y:S01]  /*1a790*/  IMAD.X R158, R158, 0x1, R153, P1 ;  /* 0x000000019e9e7824 */ /* 0x004fe200008e0699 */
[----:B------:R1:W-:Y:S04]  /*1a7a0*/  STL [R1+0x200], R159 ;  /* 0x0002009f01007387 */ /* 0x0003e80000100800 */
[----:B------:R2:W-:Y:S01]  /*1a7b0*/  STL [R1+0x1fc], R158 ;  /* 0x0001fc9e01007387 */ /* 0x0005e20000100800 */
[----:B-1----:R-:W-:-:S04]  /*1a7c0*/  LOP3.LUT R159, R159, R158, RZ, 0x3c, !PT ;  /* 0x0000009e9f9f7212 */ /* 0x002fc800078e3cff */
[----:B--2---:R-:W-:-:S04]  /*1a7d0*/  LOP3.LUT R158, R159, R158, RZ, 0x3c, !PT ;  /* 0x0000009e9f9e7212 */ /* 0x004fc800078e3cff */
[----:B------:R-:W-:Y:S01]  /*1a7e0*/  LOP3.LUT R159, R159, R158, RZ, 0x3c, !PT ;  /* 0x0000009e9f9f7212 */ /* 0x000fe200078e3cff */
[----:B------:R-:W-:Y:S04]  /*1a7f0*/  STL [R1+0x240], R0 ;  /* 0x0002400001007387 */ /* 0x000fe80000100800 */
[----:B------:R1:W-:Y:S04]  /*1a800*/  LDGSTS.E [R222+0x2b80], desc[UR16][R158.64], P0 ;  /* 0x02b800009ede7fae */ /* 0x0003e80008121850 */
[----:B------:R2:W-:Y:S01]  /*1a810*/  STL [R1+0x23c], R6 ;  /* 0x00023c0601007387 */ /* 0x0005e20000100800 */
[----:B-1----:R-:W-:-:S02]  /*1a820*/  IMAD.MOV.U32 R158, RZ, RZ, R0 ;  /* 0x000000ffff9e7224 */ /* 0x002fc400078e0000 */
[----:B------:R-:W-:Y:S02]  /*1a830*/  IMAD.MOV.U32 R159, RZ, RZ, R6 ;  /* 0x000000ffff9f7224 */ /* 0x000fe400078e0006 */
[----:B--2---:R-:W5:Y:S04]  /*1a840*/  LDL.LU R6, [R1+0x62c] ;  /* 0x00062c0001067983 */ /* 0x004f680000300800 */
[----:B------:R-:W5:Y:S04]  /*1a850*/  LDL.LU R0, [R1+0x628] ;  /* 0x0006280001007983 */ /* 0x000f680000300800 */
[----:B------:R1:W-:Y:S04]  /*1a860*/  LDGSTS.E [R222+0x2f80], desc[UR16][R158.64], P0 ;  /* 0x02f800009ede7fae */ /* 0x0003e80008121850 */
[----:B------:R-:W2:Y:S04]  /*1a870*/  LDL.LU R158, [R1+0x27c] ;  /* 0x00027c00019e7983 */ /* 0x000ea80000300800 */
[----:B------:R-:W1:Y:S01]  /*1a880*/  LDL.LU R159, [R1+0x280] ;  /* 0x00028000019f7983 */ /* 0x000e620000300800 */
[----:B------:R-:W-:-:S05]  /*1a890*/  IADD3 R156, P2, R156, R154, RZ ;  /* 0x0000009a9c9c7210 */ /* 0x000fca0007f5e0ff */
[----:B------:R-:W-:Y:S01]  /*1a8a0*/  IMAD.X R157, R157, 0x1, R153, P2 ;  /* 0x000000019d9d7824 */ /* 0x000fe200010e0699 */
[----:B-1----:R-:W-:-:S05]  /*1a8b0*/  IADD3 R159, P1, R159, R154, RZ ;  /* 0x0000009a9f9f7210 */ /* 0x002fca0007f3e0ff */
        /* <DEDUP_REMOVED lines=16> */
[----:B----4-:R-:W-:-:S05]  /*1a9c0*/  IADD3 R3, P2, R3, R154, RZ ;  /* 0x0000009a03037210 */ /* 0x010fca0007f5e0ff */
        /* <DEDUP_REMOVED lines=13> */
[----:B--2---:R1:W5:Y:S04]  /*1aaa0*/  LDL.LU R2, [R1+0x61c] ;  /* 0x00061c0001027983 */ /* 0x0043680000300800 */
[----:B------:R1:W-:Y:S01]  /*1aab0*/  LDGSTS.E [R222+0x3f80], desc[UR16][R158.64], P0 ;  /* 0x03f800009ede7fae */ /* 0x0003e20008121850 */
[----:B------:R-:W2:Y:S01]  /*1aac0*/  S2R R3, SR_TID.X ;  /* 0x0000000000037919 */ /* 0x000ea20000002100 */
[----:B------:R-:W-:Y:S02]  /*1aad0*/  UIADD3 UR4, UR4, 0x1, URZ ;  /* 0x0000000104047890 */ /* 0x000fe4000fffe03f */
[----:B------:R-:W0:Y:S04]  /*1aae0*/  LDGDEPBAR ;  /* 0x00000000000079af */ /* 0x000e280000000000 */
[----:B------:R-:W3:Y:S01]  /*1aaf0*/  LDL R159, [R1+0x344] ;  /* 0x00034400019f7983 */ /* 0x000ee20000100800 */
[----:B--2---:R-:W-:-:S04]  /*1ab00*/  SHF.R.U32.HI R3, RZ, 0x6, R3 ;  /* 0x00000006ff037819 */ /* 0x004fc80000011603 */
[----:B------:R-:W-:Y:S02]  /*1ab10*/  SGXT.U32 R3, R3, 0x1 ;  /* 0x000000010303781a */ /* 0x000fe40000000000 */
[----:B---3--:R-:W-:-:S13]  /*1ab20*/  ISETP.NE.U32.AND P0, PT, R159, UR4, PT ;  /* 0x000000049f007c0c */ /* 0x008fda000bf05070 */
[----:B-1----:R-:W-:Y:S05]  /*1ab30*/  @P0 BRA `(.L_x_1) ;  /* 0xffffff8400600947 */ /* 0x002fea000383ffff */
.L_x_0:
[----:B-----5:R-:W1:Y:S01]  /*1ab40*/  S2R R5, SR_TID.X ;  /* 0x0000000000057919 */ /* 0x020e620000002100 */
[----:B------:R-:W-:Y:S02]  /*1ab50*/  WARPGROUP.DEPBAR.LE gsb0, 0x0 ;  /* 0x00008000000079c5 */ /* 0x000fe40000010000 */
[----:B------:R-:W-:-:S04]  /*1ab60*/  DEPBAR.LE SB0, 0x0 ;  /* 0x000080000000791a */ /* 0x000fc80000000000 */
[----:B------:R-:W2:Y:S01]  /*1ab70*/  S2R R159, SR_TID.X ;  /* 0x00000000009f7919 */ /* 0x000ea20000002100 */
[----:B------:R-:W3:Y:S01]  /*1ab80*/  LDL.LU R158, [R1+0x4e0] ;  /* 0x0004e000019e7983 */ /* 0x000ee20000300800 */
[----:B------:R-:W-:Y:S01]  /*1ab90*/  LOP3.LUT R20, R2, R3, RZ, 0xfc, !PT ;  /* 0x0000000302147212 */ /* 0x000fe200078efcff */
[----:B------:R-:W-:Y:S01]  /*1aba0*/  ULDC UR6, c[0x0][0x248] ;  /* 0x0000920000067ab9 */ /* 0x000fe20000000800 */
[----:B------:R-:W-:Y:S01]  /*1abb0*/  ULDC UR4, c[0x0][0x244] ;  /* 0x0000910000047ab9 */ /* 0x000fe20000000800 */
[C---:B-1----:R-:W-:Y:S02]  /*1abc0*/  IMAD.SHL.U32 R0, R5.reuse, 0x8, RZ ;  /* 0x0000000805007824 */ /* 0x042fe400078e00ff */
[C---:B------:R-:W-:Y:S02]  /*1abd0*/  IMAD.SHL.U32 R4, R5.reuse, 0x80, RZ ;  /* 0x0000008005047824 */ /* 0x040fe400078e00ff */
[----:B------:R-:W-:Y:S01]  /*1abe0*/  IMAD.SHL.U32 R6, R5, 0x10, RZ ;  /* 0x0000001005067824 */ /* 0x000fe200078e00ff */
[----:B------:R-:W-:-:S02]  /*1abf0*/  LOP3.LUT R0, R0, 0x380, RZ, 0xc0, !PT ;  /* 0x0000038000007812 */ /* 0x000fc400078ec0ff */
[----:B------:R-:W-:Y:S02]  /*1ac00*/  LOP3.LUT R5, R4, 0x400, RZ, 0xc0, !PT ;  /* 0x0000040004057812 */ /* 0x000fe400078ec0ff */
[----:B------:R-:W-:Y:S02]  /*1ac10*/  LOP3.LUT R109, R6, 0x70, RZ, 0xc0, !PT ;  /* 0x00000070066d7812 */ /* 0x000fe400078ec0ff */
[----:B------:R-:W-:Y:S02]  /*1ac20*/  IADD3 R0, R0, UR7, R5 ;  /* 0x0000000700007c10 */ /* 0x000fe4000fffe005 */
[----:B--2---:R-:W-:-:S03]  /*1ac30*/  LOP3.LUT R159, R159, 0x7f, RZ, 0xc0, !PT ;  /* 0x0000007f9f9f7812 */ /* 0x004fc600078ec0ff */
[----:B------:R-:W-:Y:S01]  /*1ac40*/  IMAD.IADD R109, R109, 0x1, R0 ;  /* 0x000000016d6d7824 */ /* 0x000fe200078e0200 */
[----:B------:R-:W-:Y:S01]  /*1ac50*/  BAR.SYNC.DEFER_BLOCKING 0x0 ;  /* 0x0000000000007b1d */ /* 0x000fe20000010000 */
[----:B------:R-:W-:-:S05]  /*1ac60*/  LEA R0, R159, UR7, 0x4 ;  /* 0x000000079f007c11 */ /* 0x000fca000f8e20ff */
[----:B------:R-:W-:Y:S02]  /*1ac70*/  STSM.16.M88.4 [R109], R24 ;  /* 0x000000186d007844 */ /* 0x000fe40000000200 */
[----:B------:R-:W-:Y:S06]  /*1ac80*/  BAR.SYNC.DEFER_BLOCKING 0x0 ;  /* 0x0000000000007b1d */ /* 0x000fec0000010000 */
[----:B------:R-:W1:Y:S02]  /*1ac90*/  LDS.128 R112, [R0] ;  /* 0x0000000000707984 */ /* 0x000e640000000c00 */
[----:B------:R-:W-:Y:S06]  /*1aca0*/  BAR.SYNC.DEFER_BLOCKING 0x0 ;  /* 0x0000000000007b1d */ /* 0x000fec0000010000 */
[----:B------:R2:W-:Y:S02]  /*1acb0*/  STSM.16.M88.4 [R109], R28 ;  /* 0x0000001c6d007844 */ /* 0x0005e40000000200 */
[----:B------:R-:W-:Y:S01]  /*1acc0*/  BAR.SYNC.DEFER_BLOCKING 0x0 ;  /* 0x0000000000007b1d */ /* 0x000fe20000010000 */
[----:B--2---:R-:W-:-:S05]  /*1acd0*/  IMAD R28, R20, UR6, RZ ;  /* 0x00000006141c7c24 */ /* 0x004fca000f8e02ff */
[----:B------:R-:W2:Y:S02]  /*1ace0*/  LDS.128 R104, [R0] ;  /* 0x0000000000687984 */ /* 0x000ea40000000c00 */
[----:B------:R-:W-:Y:S06]  /*1acf0*/  BAR.SYNC.DEFER_BLOCKING 0x0 ;  /* 0x0000000000007b1d */ /* 0x000fec0000010000 */
[----:B------:R-:W-:Y:S02]  /*1ad00*/  STSM.16.M88.4 [R109], R32 ;  /* 0x000000206d007844 */ /* 0x000fe40000000200 */
[----:B------:R-:W-:Y:S06]  /*1ad10*/  BAR.SYNC.DEFER_BLOCKING 0x0 ;  /* 0x0000000000007b1d */ /* 0x000fec0000010000 */
[----:B------:R-:W4:Y:S02]  /*1ad20*/  LDS.128 R100, [R0] ;  /* 0x0000000000647984 */ /* 0x000f240000000c00 */
[----:B------:R-:W-:Y:S06]  /*1ad30*/  BAR.SYNC.DEFER_BLOCKING 0x0 ;  /* 0x0000000000007b1d */ /* 0x000fec0000010000 */
[----:B------:R-:W-:Y:S02]  /*1ad40*/  STSM.16.M88.4 [R109], R36 ;  /* 0x000000246d007844 */ /* 0x000fe40000000200 */
[----:B------:R-:W-:Y:S06]  /*1ad50*/  BAR.SYNC.DEFER_BLOCKING 0x0 ;  /* 0x0000000000007b1d */ /* 0x000fec0000010000 */
[----:B------:R-:W4:Y:S02]  /*1ad60*/  LDS.128 R96, [R0] ;  /* 0x0000000000607984 */ /* 0x000f240000000c00 */
[----:B------:R-:W-:Y:S06]  /*1ad70*/  BAR.SYNC.DEFER_BLOCKING 0x0 ;  /* 0x0000000000007b1d */ /* 0x000fec0000010000 */
[----:B------:R1:W-:Y:S02]  /*1ad80*/  STSM.16.M88.4 [R109], R40 ;  /* 0x000000286d007844 */ /* 0x0003e40000000200 */
[----:B------:R-:W-:Y:S01]  /*1ad90*/  BAR.SYNC.DEFER_BLOCKING 0x0 ;  /* 0x0000000000007b1d */ /* 0x000fe20000010000 */
[C---:B---3--:R-:W-:Y:S01]  /*1ada0*/  ISETP.GE.AND P0, PT, R158.reuse, R156, PT ;  /* 0x0000009c9e00720c */ /* 0x048fe20003f06270 */
[----:B------:R-:W-:-:S04]  /*1adb0*/  IMAD R108, R158, UR4, RZ ;  /* 0x000000049e6c7c24 */ /* 0x000fc8000f8e02ff */
[----:B------:R-:W-:Y:S01]  /*1adc0*/  ULDC.64 UR4, c[0x0][0x220] ;  /* 0x0000880000047ab9 */ /* 0x000fe20000000a00 */
[----:B------:R-:W-:Y:S02]  /*1add0*/  ISETP.LT.AND P1, PT, R20, R157, !P0 ;  /* 0x0000009d1400720c */ /* 0x000fe40004721270 */
[----:B-1----:R-:W-:-:S04]  /*1ade0*/  LEA R40, P2, R108, UR4, 0x2 ;  /* 0x000000046c287c11 */ /* 0x002fc8000f8410ff */
[----:B------:R-:W-:Y:S02]  /*1adf0*/  LEA.HI.X.SX32 R41, R108, UR5, 0x2, P2 ;  /* 0x000000056c297c11 */ /* 0x000fe400090f16ff */
[C---:B------:R-:W-:Y:S01]  /*1ae00*/  LEA R42, P2, R28.reuse, R40, 0x2 ;  /* 0x000000281c2a7211 */ /* 0x040fe200078410ff */
[----:B------:R-:W1:Y:S03]  /*1ae10*/  LDS.128 R92, [R0] ;  /* 0x00000000005c7984 */ /* 0x000e660000000c00 */
[----:B------:R-:W-:Y:S01]  /*1ae20*/  LEA.HI.X.SX32 R43, R28, R41, 0x2, P2 ;  /* 0x000000291c2b7211 */ /* 0x000fe200010f16ff */
[----:B------:R-:W-:Y:S06]  /*1ae30*/  BAR.SYNC.DEFER_BLOCKING 0x0 ;  /* 0x0000000000007b1d */ /* 0x000fec0000010000 */
[----:B------:R3:W-:Y:S02]  /*1ae40*/  STSM.16.M88.4 [R109], R44 ;  /* 0x0000002c6d007844 */ /* 0x0007e40000000200 */
[----:B------:R-:W-:Y:S01]  /*1ae50*/  BAR.SYNC.DEFER_BLOCKING 0x0 ;  /* 0x0000000000007b1d */ /* 0x000fe20000010000 */
[----:B---3--:R-:W-:-:S02]  /*1ae60*/  LOP3.LUT R46, R2, 0x2, R3, 0xfe, !PT ;  /* 0x00000002022e7812 */ /* 0x008fc400078efe03 */
[--C-:B------:R-:W-:Y:S02]  /*1ae70*/  LOP3.LUT R44, R2, 0x4, R3.reuse, 0xfe, !PT ;  /* 0x00000004022c7812 */ /* 0x100fe400078efe03 */
[CC--:B------:R-:W-:Y:S01]  /*1ae80*/  ISETP.LT.AND P2, PT, R46.reuse, R157.reuse, !P0 ;  /* 0x0000009d2e00720c */ /* 0x0c0fe20004741270 */
[----:B------:R-:W-:Y:S01]  /*1ae90*/  IMAD R45, R46, UR6, RZ ;  /* 0x000000062e2d7c24 */ /* 0x000fe2000f8e02ff */
[--C-:B------:R-:W-:Y:S01]  /*1aea0*/  LOP3.LUT R46, R2, 0x6, R3.reuse, 0xfe, !PT ;  /* 0x00000006022e7812 */ /* 0x100fe200078efe03 */
[C---:B------:R-:W-:Y:S01]  /*1aeb0*/  IMAD R47, R44.reuse, UR6, RZ ;  /* 0x000000062c2f7c24 */ /* 0x040fe2000f8e02ff */
[-C--:B------:R-:W-:Y:S02]  /*1aec0*/  ISETP.LT.AND P3, PT, R44, R157.reuse, !P0 ;  /* 0x0000009d2c00720c */ /* 0x080fe40004761270 */
[----:B------:R-:W-:Y:S01]  /*1aed0*/  ISETP.LT.AND P4, PT, R46, R157, !P0 ;  /* 0x0000009d2e00720c */ /* 0x000fe20004781270 */
[----:B------:R-:W3:Y:S01]  /*1aee0*/  LDS.128 R88, [R0] ;  /* 0x0000000000587984 */ /* 0x000ee20000000c00 */
[----:B------:R-:W-:Y:S06]  /*1aef0*/  BAR.SYNC.DEFER_BLOCKING 0x0 ;  /* 0x0000000000007b1d */ /* 0x000fec0000010000 */
[----:B------:R2:W-:Y:S02]  /*1af00*/  STSM.16.M88.4 [R109], R48 ;  /* 0x000000306d007844 */ /* 0x0005e40000000200 */
[----:B------:R-:W-:Y:S01]  /*1af10*/  BAR.SYNC.DEFER_BLOCKING 0x0 ;  /* 0x0000000000007b1d */ /* 0x000fe20000010000 */
[----:B--2---:R-:W-:Y:S01]  /*1af20*/  LOP3.LUT R48, R2, 0x8, R3, 0xfe, !PT ;  /* 0x0000000802307812 */ /* 0x004fe200078efe03 */
[----:B------:R-:W-:Y:S01]  /*1af30*/  IMAD R49, R46, UR6, RZ ;  /* 0x000000062e317c24 */ /* 0x000fe2000f8e02ff */
[----:B------:R-:W-:-:S02]  /*1af40*/  LEA R46, P5, R47, R40, 0x2 ;  /* 0x000000282f2e7211 */ /* 0x000fc400078a10ff */
[--C-:B------:R-:W-:Y:S01]  /*1af50*/  LOP3.LUT R50, R2, 0xa, R3.reuse, 0xfe, !PT ;  /* 0x0000000a02327812 */ /* 0x100fe200078efe03 */
[----:B------:R-:W-:Y:S01]  /*1af60*/  IMAD R51, R48, UR6, RZ ;  /* 0x0000000630337c24 */ /* 0x000fe2000f8e02ff */
[----:B------:R-:W-:Y:S01]  /*1af70*/  LEA.HI.X.SX32 R47, R47, R41, 0x2, P5 ;  /* 0x000000292f2f7211 */ /* 0x000fe200028f16ff */
[----:B------:R-:W2:Y:S01]  /*1af80*/  LDS.128 R36, [R0] ;  /* 0x0000000000247984 */ /* 0x000ea20000000c00 */
[----:B------:R-:W-:Y:S06]  /*1af90*/  BAR.SYNC.DEFER_BLOCKING 0x0 ;  /* 0x0000000000007b1d */ /* 0x000fec0000010000 */
[----:B------:R4:W-:Y:S02]  /*1afa0*/  STSM.16.M88.4 [R109], R52 ;  /* 0x000000346d007844 */ /* 0x0009e40000000200 */
[----:B------:R-:W-:Y:S01]  /*1afb0*/  BAR.SYNC.DEFER_BLOCKING 0x0 ;  /* 0x0000000000007b1d */ /* 0x000fe20000010000 */
[----:B----4-:R-:W-:-:S05]  /*1afc0*/  LOP3.LUT R52, R2, 0xc, R3, 0xfe, !PT ;  /* 0x0000000c02347812 */ /* 0x010fca00078efe03 */
[----:B------:R-:W4:Y:S02]  /*1afd0*/  LDS.128 R32, [R0] ;  /* 0x0000000000207984 */ /* 0x000f240000000c00 */
        /* <DEDUP_REMOVED lines=31> */
[----:B------:R1:W-:Y:S01]  /*1b1d0*/  @P1 STG.E desc[UR16][R42.64], R112 ;  /* 0x000000702a001986 */ /* 0x0003e2000c101910 */
[----:B------:R-:W-:-:S04]  /*1b1e0*/  LEA R44, P1, R45, R40, 0x2 ;  /* 0x000000282d2c7211 */ /* 0x000fc800078210ff */
[----:B------:R-:W-:Y:S02]  /*1b1f0*/  LEA.HI.X.SX32 R45, R45, R41, 0x2, P1 ;  /* 0x000000292d2d7211 */ /* 0x000fe400008f16ff */
[----:B------:R-:W-:-:S03]  /*1b200*/  ISETP.LT.AND P1, PT, R48, R157, !P0 ;  /* 0x0000009d3000720c */ /* 0x000fc60004721270 */
[----:B------:R-:W-:Y:S01]  /*1b210*/  @P2 STG.E desc[UR16][R44.64], R113 ;  /* 0x000000712c002986 */ /* 0x000fe2000c101910 */
[-C--:B------:R-:W-:Y:S02]  /*1b220*/  LEA R48, P2, R51, R40.reuse, 0x2 ;  /* 0x0000002833307211 */ /* 0x080fe400078410ff */
[C---:B-1----:R-:W-:Y:S01]  /*1b230*/  LEA R42, P6, R49.reuse, R40, 0x2 ;  /* 0x00000028312a7211 */ /* 0x042fe200078c10ff */
[----:B------:R1:W-:Y:S01]  /*1b240*/  @P3 STG.E desc[UR16][R46.64], R114 ;  /* 0x000000722e003986 */ /* 0x0003e2000c101910 */
[C---:B------:R-:W-:Y:S01]  /*1b250*/  ISETP.LT.AND P3, PT, R52.reuse, R157, !P0 ;  /* 0x0000009d3400720c */ /* 0x040fe20004761270 */
[----:B------:R-:W-:Y:S01]  /*1b260*/  IMAD R52, R52, UR6, RZ ;  /* 0x0000000634347c24 */ /* 0x000fe2000f8e02ff */
[-C--:B------:R-:W-:Y:S02]  /*1b270*/  LEA.HI.X.SX32 R43, R49, R41.reuse, 0x2, P6 ;  /* 0x00000029312b7211 */ /* 0x080fe400030f16ff */
[----:B------:R-:W-:Y:S01]  /*1b280*/  LEA.HI.X.SX32 R49, R51, R41, 0x2, P2 ;  /* 0x0000002933317211 */ /* 0x000fe200010f16ff */
[C---:B------:R-:W-:Y:S01]  /*1b290*/  IMAD R51, R50.reuse, UR6, RZ ;  /* 0x0000000632337c24 */ /* 0x040fe2000f8e02ff */
[----:B------:R-:W-:Y:S01]  /*1b2a0*/  ISETP.LT.AND P2, PT, R50, R157, !P0 ;  /* 0x0000009d3200720c */ /* 0x000fe20004741270 */
[----:B------:R3:W-:Y:S01]  /*1b2b0*/  @P4 STG.E desc[UR16][R42.64], R115 ;  /* 0x000000732a004986 */ /* 0x0007e2000c101910 */
[----:B------:R-:W-:-:S03]  /*1b2c0*/  LOP3.LUT R50, R2, 0xe, R3, 0xfe, !PT ;  /* 0x0000000e02327812 */ /* 0x000fc600078efe03 */
[----:B------:R2:W-:Y:S01]  /*1b2d0*/  @P1 STG.E desc[UR16][R48.64], R104 ;  /* 0x0000006830001986 */ /* 0x0005e2000c101910 */
[----:B-1----:R-:W-:Y:S02]  /*1b2e0*/  LOP3.LUT R46, R2, 0x10, R3, 0xfe, !PT ;  /* 0x00000010022e7812 */ /* 0x002fe400078efe03 */
[CC--:B------:R-:W-:Y:S02]  /*1b2f0*/  LEA R44, P1, R51.reuse, R40.reuse, 0x2 ;  /* 0x00000028332c7211 */ /* 0x0c0fe400078210ff */
[C---:B------:R-:W-:Y:S01]  /*1b300*/  ISETP.LT.AND P4, PT, R50.reuse, R157, !P0 ;  /* 0x0000009d3200720c */ /* 0x040fe20004781270 */
[----:B------:R-:W-:Y:S01]  /*1b310*/  IMAD R50, R50, UR6, RZ ;  /* 0x0000000632327c24 */ /* 0x000fe2000f8e02ff */
[----:B------:R-:W-:Y:S02]  /*1b320*/  LEA.HI.X.SX32 R45, R51, R41, 0x2, P1 ;  /* 0x00000029332d7211 */ /* 0x000fe400008f16ff */
[-C--:B---3--:R-:W-:Y:S02]  /*1b330*/  LEA R42, P5, R52, R40.reuse, 0x2 ;  /* 0x00000028342a7211 */ /* 0x088fe400078a10ff */
[C---:B------:R-:W-:Y:S01]  /*1b340*/  ISETP.LT.AND P1, PT, R46.reuse, R157, !P0 ;  /* 0x0000009d2e00720c */ /* 0x040fe20004721270 */
[----:B--2---:R-:W-:Y:S01]  /*1b350*/  IMAD R49, R46, UR6, RZ ;  /* 0x000000062e317c24 */ /* 0x004fe2000f8e02ff */
[----:B------:R1:W-:Y:S01]  /*1b360*/  @P2 STG.E desc[UR16][R44.64], R105 ;  /* 0x000000692c002986 */ /* 0x0003e2000c101910 */
[----:B------:R-:W-:-:S02]  /*1b370*/  LEA R46, P6, R50, R40, 0x2 ;  /* 0x00000028322e7211 */ /* 0x000fc400078c10ff */
[-C--:B------:R-:W-:Y:S02]  /*1b380*/  LEA.HI.X.SX32 R43, R52, R41.reuse, 0x2, P5 ;  /* 0x00000029342b7211 */ /* 0x080fe400028f16ff */
[C---:B------:R-:W-:Y:S02]  /*1b390*/  LEA R48, P2, R49.reuse, R40, 0x2 ;  /* 0x0000002831307211 */ /* 0x040fe400078410ff */
[--C-:B------:R-:W-:Y:S01]  /*1b3a0*/  LOP3.LUT R52, R2, 0x12, R3.reuse, 0xfe, !PT ;  /* 0x0000001202347812 */ /* 0x100fe200078efe03 */
[----:B------:R2:W-:Y:S01]  /*1b3b0*/  @P3 STG.E desc[UR16][R42.64], R106 ;  /* 0x0000006a2a003986 */ /* 0x0005e2000c101910 */
[-C--:B------:R-:W-:Y:S02]  /*1b3c0*/  LEA.HI.X.SX32 R47, R50, R41.reuse, 0x2, P6 ;  /* 0x00000029322f7211 */ /* 0x080fe400030f16ff */
[----:B------:R-:W-:Y:S02]  /*1b3d0*/  LEA.HI.X.SX32 R49, R49, R41, 0x2, P2 ;  /* 0x0000002931317211 */ /* 0x000fe400010f16ff */
[C---:B------:R-:W-:Y:S01]  /*1b3e0*/  ISETP.LT.AND P2, PT, R52.reuse, R157, !P0 ;  /* 0x0000009d3400720c */ /* 0x040fe20004741270 */
[----:B------:R-:W-:Y:S01]  /*1b3f0*/  IMAD R52, R52, UR6, RZ ;  /* 0x0000000634347c24 */ /* 0x000fe2000f8e02ff */
[C-C-:B------:R-:W-:Y:S01]  /*1b400*/  LOP3.LUT R50, R2.reuse, 0x14, R3.reuse, 0xfe, !PT ;  /* 0x0000001402327812 */ /* 0x140fe200078efe03 */
[----:B------:R3:W-:Y:S01]  /*1b410*/  @P4 STG.E desc[UR16][R46.64], R107 ;  /* 0x0000006b2e004986 */ /* 0x0007e2000c101910 */
[----:B-1----:R-:W-:-:S02]  /*1b420*/  LOP3.LUT R44, R2, 0x16, R3, 0xfe, !PT ;  /* 0x00000016022c7812 */ /* 0x002fc400078efe03 */
[C---:B------:R-:W-:Y:S01]  /*1b430*/  ISETP.LT.AND P3, PT, R50.reuse, R157, !P0 ;  /* 0x0000009d3200720c */ /* 0x040fe20004761270 */
[----:B------:R1:W-:Y:S01]  /*1b440*/  @P1 STG.E desc[UR16][R48.64], R100 ;  /* 0x0000006430001986 */ /* 0x0003e2000c101910 */
[----:B------:R-:W-:Y:S01]  /*1b450*/  IMAD R45, R50, UR6, RZ ;  /* 0x00000006322d7c24 */ /* 0x000fe2000f8e02ff */
[-C--:B--2---:R-:W-:Y:S02]  /*1b460*/  LEA R42, P1, R52, R40.reuse, 0x2 ;  /* 0x00000028342a7211 */ /* 0x084fe400078210ff */
[----:B------:R-:W-:Y:S02]  /*1b470*/  LOP3.LUT R50, R2, 0x18, R3, 0xfe, !PT ;  /* 0x0000001802327812 */ /* 0x000fe400078efe03 */
[----:B------:R-:W-:Y:S01]  /*1b480*/  LEA.HI.X.SX32 R43, R52, R41, 0x2, P1 ;  /* 0x00000029342b7211 */ /* 0x000fe200008f16ff */
[----:B---3--:R-:W-:Y:S01]  /*1b490*/  IMAD R47, R44, UR6, RZ ;  /* 0x000000062c2f7c24 */ /* 0x008fe2000f8e02ff */
[CC--:B------:R-:W-:Y:S01]  /*1b4a0*/  ISETP.LT.AND P1, PT, R50.reuse, R157.reuse, !P0 ;  /* 0x0000009d3200720c */ /* 0x0c0fe20004721270 */
[----:B------:R-:W-:Y:S01]  /*1b4b0*/  IMAD R50, R50, UR6, RZ ;  /* 0x0000000632327c24 */ /* 0x000fe2000f8e02ff */
[----:B------:R-:W-:Y:S01]  /*1b4c0*/  ISETP.LT.AND P4, PT, R44, R157, !P0 ;  /* 0x0000009d2c00720c */ /* 0x000fe20004781270 */
[----:B------:R2:W-:Y:S01]  /*1b4d0*/  @P2 STG.E desc[UR16][R42.64], R101 ;  /* 0x000000652a002986 */ /* 0x0005e2000c101910 */
[----:B------:R-:W-:-:S02]  /*1b4e0*/  LEA R44, P5, R45, R40, 0x2 ;  /* 0x000000282d2c7211 */ /* 0x000fc400078a10ff */
[-C--:B------:R-:W-:Y:S02]  /*1b4f0*/  LEA R46, P6, R47, R40.reuse, 0x2 ;  /* 0x000000282f2e7211 */ /* 0x080fe400078c10ff */
[----:B-1----:R-:W-:Y:S02]  /*1b500*/  LEA R48, P2, R50, R40, 0x2 ;  /* 0x0000002832307211 */ /* 0x002fe400078410ff */
[--C-:B------:R-:W-:Y:S02]  /*1b510*/  LOP3.LUT R52, R2, 0x1a, R3.reuse, 0xfe, !PT ;  /* 0x0000001a02347812 */ /* 0x100fe400078efe03 */
[-C--:B------:R-:W-:Y:S02]  /*1b520*/  LEA.HI.X.SX32 R45, R45, R41.reuse, 0x2, P5 ;  /* 0x000000292d2d7211 */ /* 0x080fe400028f16ff */
[-C--:B------:R-:W-:Y:S01]  /*1b530*/  LEA.HI.X.SX32 R47, R47, R41.reuse, 0x2, P6 ;  /* 0x000000292f2f7211 */ /* 0x080fe200030f16ff */
[----:B------:R-:W-:Y:S01]  /*1b540*/  IMAD R51, R52, UR6, RZ ;  /* 0x0000000634337c24 */ /* 0x000fe2000f8e02ff */
[----:B------:R-:W-:Y:S01]  /*1b550*/  LEA.HI.X.SX32 R49, R50, R41, 0x2, P2 ;  /* 0x0000002932317211 */ /* 0x000fe200010f16ff */
[----:B------:R-:W-:Y:S01]  /*1b560*/  @P3 STG.E desc[UR16][R44.64], R102 ;  /* 0x000000662c003986 */ /* 0x000fe2000c101910 */
[----:B------:R-:W-:-:S02]  /*1b570*/  LOP3.LUT R50, R2, 0x1c, R3, 0xfe, !PT ;  /* 0x0000001c02327812 */ /* 0x000fc400078efe03 */
[-C--:B------:R-:W-:Y:S01]  /*1b580*/  ISETP.LT.AND P2, PT, R52, R157.reuse, !P0 ;  /* 0x0000009d3400720c */ /* 0x080fe20004741270 */
[----:B------:R1:W-:Y:S01]  /*1b590*/  @P4 STG.E desc[UR16][R46.64], R103 ;  /* 0x000000672e004986 */ /* 0x0003e2000c101910 */
[--C-:B------:R-:W-:Y:S01]  /*1b5a0*/  LOP3.LUT R52, R2, 0x1e, R3.reuse, 0xfe, !PT ;  /* 0x0000001e02347812 */ /* 0x100fe200078efe03 */
[C---:B------:R-:W-:Y:S01]  /*1b5b0*/  IMAD R53, R50.reuse, UR6, RZ ;  /* 0x0000000632357c24 */ /* 0x040fe2000f8e02ff */
[-C--:B------:R-:W-:Y:S01]  /*1b5c0*/  ISETP.LT.AND P3, PT, R50, R157.reuse, !P0 ;  /* 0x0000009d3200720c */ /* 0x080fe20004761270 */
[----:B------:R3:W-:Y:S01]  /*1b5d0*/  @P1 STG.E desc[UR16][R48.64], R96 ;  /* 0x0000006030001986 */ /* 0x0007e2000c101910 */
[----:B--2---:R-:W-:Y:S02]  /*1b5e0*/  LEA R42, P1, R51, R40, 0x2 ;  /* 0x00000028332a7211 */ /* 0x004fe400078210ff */
[C---:B------:R-:W-:Y:S01]  /*1b5f0*/  ISETP.LT.AND P4, PT, R52.reuse, R157, !P0 ;  /* 0x0000009d3400720c */ /* 0x040fe20004781270 */
[----:B------:R-:W-:Y:S01]  /*1b600*/  IMAD R52, R52, UR6, RZ ;  /* 0x0000000634347c24 */ /* 0x000fe2000f8e02ff */
[----:B------:R-:W-:-:S02]  /*1b610*/  LOP3.LUT R50, R2, 0x20, R3, 0xfe, !PT ;  /* 0x0000002002327812 */ /* 0x000fc400078efe03 */
[----:B------:R-:W-:Y:S02]  /*1b620*/  LEA.HI.X.SX32 R43, R51, R41, 0x2, P1 ;  /* 0x00000029332b7211 */ /* 0x000fe400008f16ff */
[C---:B------:R-:W-:Y:S01]  /*1b630*/  ISETP.LT.AND P1, PT, R50.reuse, R157, !P0 ;  /* 0x0000009d3200720c */ /* 0x040fe20004721270 */
[----:B------:R-:W-:Y:S01]  /*1b640*/  IMAD R50, R50, UR6, RZ ;  /* 0x0000000632327c24 */ /* 0x000fe2000f8e02ff */
[CC--:B-1----:R-:W-:Y:S01]  /*1b650*/  LEA R46, P6, R52.reuse, R40.reuse, 0x2 ;  /* 0x00000028342e7211 */ /* 0x0c2fe200078c10ff */
[----:B------:R1:W-:Y:S01]  /*1b660*/  @P2 STG.E desc[UR16][R42.64], R97 ;  /* 0x000000612a002986 */ /* 0x0003e2000c101910 */
[-C--:B------:R-:W-:Y:S02]  /*1b670*/  LEA R44, P5, R53, R40.reuse, 0x2 ;  /* 0x00000028352c7211 */ /* 0x080fe400078a10ff */
[----:B------:R-:W-:Y:S02]  /*1b680*/  LEA.HI.X.SX32 R47, R52, R41, 0x2, P6 ;  /* 0x00000029342f7211 */ /* 0x000fe400030f16ff */
[----:B---3--:R-:W-:-:S02]  /*1b690*/  LEA R48, P2, R50, R40, 0x2 ;  /* 0x0000002832307211 */ /* 0x008fc400078410ff */
[--C-:B------:R-:W-:Y:S02]  /*1b6a0*/  LOP3.LUT R52, R2, 0x22, R3.reuse, 0xfe, !PT ;  /* 0x0000002202347812 */ /* 0x100fe400078efe03 */
[-C--:B------:R-:W-:Y:S02]  /*1b6b0*/  LEA.HI.X.SX32 R45, R53, R41.reuse, 0x2, P5 ;  /* 0x00000029352d7211 */ /* 0x080fe400028f16ff */
[----:B------:R-:W-:Y:S01]  /*1b6c0*/  LEA.HI.X.SX32 R49, R50, R41, 0x2, P2 ;  /* 0x0000002932317211 */ /* 0x000fe200010f16ff */
[----:B------:R-:W-:Y:S01]  /*1b6d0*/  IMAD R51, R52, UR6, RZ ;  /* 0x0000000634337c24 */ /* 0x000fe2000f8e02ff */
[--C-:B------:R-:W-:Y:S01]  /*1b6e0*/  LOP3.LUT R50, R2, 0x24, R3.reuse, 0xfe, !PT ;  /* 0x0000002402327812 */ /* 0x100fe200078efe03 */
[----:B------:R-:W-:Y:S01]  /*1b6f0*/  @P3 STG.E desc[UR16][R44.64], R98 ;  /* 0x000000622c003986 */ /* 0x000fe2000c101910 */
[-C--:B------:R-:W-:Y:S02]  /*1b700*/  ISETP.LT.AND P2, PT, R52, R157.reuse, !P0 ;  /* 0x0000009d3400720c */ /* 0x080fe40004741270 */
[--C-:B------:R-:W-:Y:S01]  /*1b710*/  LOP3.LUT R52, R2, 0x26, R3.reuse, 0xfe, !PT ;  /* 0x0000002602347812 */ /* 0x100fe200078efe03 */
[----:B------:R2:W-:Y:S01]  /*1b720*/  @P4 STG.E desc[UR16][R46.64], R99 ;  /* 0x000000632e004986 */ /* 0x0005e2000c101910 */
[CC--:B------:R-:W-:Y:S01]  /*1b730*/  ISETP.LT.AND P3, PT, R50.reuse, R157.reuse, !P0 ;  /* 0x0000009d3200720c */ /* 0x0c0fe20004761270 */
[----:B------:R-:W-:Y:S01]  /*1b740*/  IMAD R53, R50, UR6, RZ ;  /* 0x0000000632357c24 */ /* 0x000fe2000f8e02ff */
[C---:B------:R-:W-:Y:S01]  /*1b750*/  ISETP.LT.AND P4, PT, R52.reuse, R157, !P0 ;  /* 0x0000009d3400720c */ /* 0x040fe20004781270 */
[----:B------:R3:W-:Y:S01]  /*1b760*/  @P1 STG.E desc[UR16][R48.64], R92 ;  /* 0x0000005c30001986 */ /* 0x0007e2000c101910 */
[----:B-1----:R-:W-:Y:S01]  /*1b770*/  LEA R42, P1, R51, R40, 0x2 ;  /* 0x00000028332a7211 */ /* 0x002fe200078210ff */
[----:B------:R-:W-:Y:S01]  /*1b780*/  IMAD R52, R52, UR6, RZ ;  /* 0x0000000634347c24 */ /* 0x000fe2000f8e02ff */
[----:B------:R-:W-:-:S02]  /*1b790*/  LOP3.LUT R50, R2, 0x28, R3, 0xfe, !PT ;  /* 0x0000002802327812 */ /* 0x000fc400078efe03 */
[----:B------:R-:W-:Y:S02]  /*1b7a0*/  LEA.HI.X.SX32 R43, R51, R41, 0x2, P1 ;  /* 0x00000029332b7211 */ /* 0x000fe400008f16ff */
[C---:B------:R-:W-:Y:S01]  /*1b7b0*/  ISETP.LT.AND P1, PT, R50.reuse, R157, !P0 ;  /* 0x0000009d3200720c */ /* 0x040fe20004721270 */
[----:B------:R-:W-:Y:S01]  /*1b7c0*/  IMAD R50, R50, UR6, RZ ;  /* 0x0000000632327c24 */ /* 0x000fe2000f8e02ff */
[CC--:B--2---:R-:W-:Y:S01]  /*1b7d0*/  LEA R46, P6, R52.reuse, R40.reuse, 0x2 ;  /* 0x00000028342e7211 */ /* 0x0c4fe200078c10ff */
        /* <DEDUP_REMOVED lines=13> */
[C---:B------:R-:W-:Y:S01]  /*1b8b0*/  ISETP.LT.AND P3, PT, R50.reuse, R157, !P0 ;  /* 0x0000009d3200720c */ /* 0x040fe20004761270 */
[----:B------:R-:W-:Y:S01]  /*1b8c0*/  IMAD R53, R50, UR6, RZ ;  /* 0x0000000632357c24 */ /* 0x000fe2000f8e02ff */
[----:B------:R-:W-:Y:S01]  /*1b8d0*/  LOP3.LUT R50, R2, 0x30, R3, 0xfe, !PT ;  /* 0x0000003002327812 */ /* 0x000fe200078efe03 */
[----:B------:R3:W-:Y:S01]  /*1b8e0*/  @P1 STG.E desc[UR16][R48.64], R88 ;  /* 0x0000005830001986 */ /* 0x0007e2000c101910 */
[----:B-1----:R-:W-:-:S02]  /*1b8f0*/  LEA R42, P1, R51, R40, 0x2 ;  /* 0x00000028332a7211 */ /* 0x002fc400078210ff */
[C---:B------:R-:W-:Y:S01]  /*1b900*/  ISETP.LT.AND P4, PT, R52.reuse, R157, !P0 ;  /* 0x0000009d3400720c */ /* 0x040fe20004781270 */
[----:B------:R-:W-:Y:S01]  /*1b910*/  IMAD R52, R52, UR6, RZ ;  /* 0x0000000634347c24 */ /* 0x000fe2000f8e02ff */
[----:B------:R-:W-:Y:S02]  /*1b920*/  LEA.HI.X.SX32 R43, R51, R41, 0x2, P1 ;  /* 0x00000029332b7211 */ /* 0x000fe400008f16ff */
[C---:B------:R-:W-:Y:S01]  /*1b930*/  ISETP.LT.AND P1, PT, R50.reuse, R157, !P0 ;  /* 0x0000009d3200720c */ /* 0x040fe20004721270 */
[----:B------:R-:W-:Y:S01]  /*1b940*/  IMAD R50, R50, UR6, RZ ;  /* 0x0000000632327c24 */ /* 0x000fe2000f8e02ff */
[-C--:B--2---:R-:W-:Y:S01]  /*1b950*/  LEA R46, P6, R52, R40.reuse, 0x2 ;  /* 0x00000028342e7211 */ /* 0x084fe200078c10ff */
[----:B------:R1:W-:Y:S01]  /*1b960*/  @P2 STG.E desc[UR16][R42.64], R89 ;  /* 0x000000592a002986 */ /* 0x0003e2000c101910 */
[-C--:B------:R-:W-:Y:S02]  /*1b970*/  LEA R44, P5, R53, R40.reuse, 0x2 ;  /* 0x00000028352c7211 */ /* 0x080fe400078a10ff */
[----:B---3--:R-:W-:-:S02]  /*1b980*/  LEA R48, P2, R50, R40, 0x2 ;  /* 0x0000002832307211 */ /* 0x008fc400078410ff */
[-C--:B------:R-:W-:Y:S02]  /*1b990*/  LEA.HI.X.SX32 R47, R52, R41.reuse, 0x2, P6 ;  /* 0x00000029342f7211 */ /* 0x080fe400030f16ff */
[--C-:B------:R-:W-:Y:S02]  /*1b9a0*/  LOP3.LUT R52, R2, 0x32, R3.reuse, 0xfe, !PT ;  /* 0x0000003202347812 */ /* 0x100fe400078efe03 */
[-C--:B------:R-:W-:Y:S02]  /*1b9b0*/  LEA.HI.X.SX32 R45, R53, R41.reuse, 0x2, P5 ;  /* 0x00000029352d7211 */ /* 0x080fe400028f16ff */
[----:B------:R-:W-:Y:S01]  /*1b9c0*/  LEA.HI.X.SX32 R49, R50, R41, 0x2, P2 ;  /* 0x0000002932317211 */ /* 0x000fe200010f16ff */
[----:B------:R-:W-:Y:S01]  /*1b9d0*/  IMAD R51, R52, UR6, RZ ;  /* 0x0000000634337c24 */ /* 0x000fe2000f8e02ff */
[----:B------:R-:W-:Y:S01]  /*1b9e0*/  LOP3.LUT R50, R2, 0x34, R3, 0xfe, !PT ;  /* 0x0000003402327812 */ /* 0x000fe200078efe03 */
[----:B------:R2:W-:Y:S01]  /*1b9f0*/  @P3 STG.E desc[UR16][R44.64], R90 ;  /* 0x0000005a2c003986 */ /* 0x0005e2000c101910 */
[----:B------:R-:W-:-:S02]  /*1ba00*/  ISETP.LT.AND P2, PT, R52, R157, !P0 ;  /* 0x0000009d3400720c */ /* 0x000fc40004741270 */
[CC--:B------:R-:W-:Y:S01]  /*1ba10*/  ISETP.LT.AND P3, PT, R50.reuse, R157.reuse, !P0 ;  /* 0x0000009d3200720c */ /* 0x0c0fe20004761270 */
[----:B------:R-:W-:Y:S01]  /*1ba20*/  @P4 STG.E desc[UR16][R46.64], R91 ;  /* 0x0000005b2e004986 */ /* 0x000fe2000c101910 */
[----:B------:R-:W-:Y:S01]  /*1ba30*/  IMAD R53, R50, UR6, RZ ;  /* 0x0000000632357c24 */ /* 0x000fe2000f8e02ff */
[C-C-:B------:R-:W-:Y:S02]  /*1ba40*/  LOP3.LUT R52, R2.reuse, 0x36, R3.reuse, 0xfe, !PT ;  /* 0x0000003602347812 */ /* 0x140fe400078efe03 */
[----:B------:R3:W-:Y:S01]  /*1ba50*/  @P1 STG.E desc[UR16][R48.64], R36 ;  /* 0x0000002430001986 */ /* 0x0007e2000c101910 */
[----:B------:R-:W-:Y:S02]  /*1ba60*/  LOP3.LUT R50, R2, 0x38, R3, 0xfe, !PT ;  /* 0x0000003802327812 */ /* 0x000fe400078efe03 */
[C---:B-1----:R-:W-:Y:S02]  /*1ba70*/  LEA R42, P1, R51.reuse, R40, 0x2 ;  /* 0x00000028332a7211 */ /* 0x042fe400078210ff */
[C---:B------:R-:W-:Y:S01]  /*1ba80*/  ISETP.LT.AND P4, PT, R52.reuse, R157, !P0 ;  /* 0x0000009d3400720c */ /* 0x040fe20004781270 */
[----:B------:R-:W-:Y:S01]  /*1ba90*/  IMAD R52, R52, UR6, RZ ;  /* 0x0000000634347c24 */ /* 0x000fe2000f8e02ff */
[----:B------:R-:W-:-:S02]  /*1baa0*/  LEA.HI.X.SX32 R43, R51, R41, 0x2, P1 ;  /* 0x00000029332b7211 */ /* 0x000fc400008f16ff */
[C---:B------:R-:W-:Y:S02]  /*1bab0*/  ISETP.LT.AND P1, PT, R50.reuse, R157, !P0 ;  /* 0x0000009d3200720c */ /* 0x040fe40004721270 */
[CC--:B--2---:R-:W-:Y:S01]  /*1bac0*/  LEA R44, P5, R53.reuse, R40.reuse, 0x2 ;  /* 0x00000028352c7211 */ /* 0x0c4fe200078a10ff */
[----:B---3--:R-:W-:Y:S01]  /*1bad0*/  IMAD R36, R50, UR6, RZ ;  /* 0x0000000632247c24 */ /* 0x008fe2000f8e02ff */
[----:B------:R1:W-:Y:S01]  /*1bae0*/  @P2 STG.E desc[UR16][R42.64], R37 ;  /* 0x000000252a002986 */ /* 0x0003e2000c101910 */
[-C--:B------:R-:W-:Y:S02]  /*1baf0*/  LEA R46, P6, R52, R40.reuse, 0x2 ;  /* 0x00000028342e7211 */ /* 0x080fe400078c10ff */
[----:B------:R-:W-:Y:S02]  /*1bb00*/  LOP3.LUT R50, R2, 0x3a, R3, 0xfe, !PT ;  /* 0x0000003a02327812 */ /* 0x000fe400078efe03 */
[----:B------:R-:W-:Y:S02]  /*1bb10*/  LEA R48, P2, R36, R40, 0x2 ;  /* 0x0000002824307211 */ /* 0x000fe400078410ff */
[-C--:B------:R-:W-:Y:S01]  /*1bb20*/  LEA.HI.X.SX32 R45, R53, R41.reuse, 0x2, P5 ;  /* 0x00000029352d7211 */ /* 0x080fe200028f16ff */
[----:B------:R-:W-:Y:S01]  /*1bb30*/  IMAD R51, R50, UR6, RZ ;  /* 0x0000000632337c24 */ /* 0x000fe2000f8e02ff */
[----:B------:R-:W-:-:S02]  /*1bb40*/  LEA.HI.X.SX32 R47, R52, R41, 0x2, P6 ;  /* 0x00000029342f7211 */ /* 0x000fc400030f16ff */
[----:B------:R-:W-:Y:S01]  /*1bb50*/  LEA.HI.X.SX32 R49, R36, R41, 0x2, P2 ;  /* 0x0000002924317211 */ /* 0x000fe200010f16ff */
[----:B------:R2:W-:Y:S01]  /*1bb60*/  @P3 STG.E desc[UR16][R44.64], R38 ;  /* 0x000000262c003986 */ /* 0x0005e2000c101910 */
[--C-:B------:R-:W-:Y:S02]  /*1bb70*/  LOP3.LUT R36, R2, 0x3c, R3.reuse, 0xfe, !PT ;  /* 0x0000003c02247812 */ /* 0x100fe400078efe03 */
[-C--:B------:R-:W-:Y:S01]  /*1bb80*/  ISETP.LT.AND P2, PT, R50, R157.reuse, !P0 ;  /* 0x0000009d3200720c */ /* 0x080fe20004741270 */
[----:B------:R-:W-:Y:S01]  /*1bb90*/  @P4 STG.E desc[UR16][R46.64], R39 ;  /* 0x000000272e004986 */ /* 0x000fe2000c101910 */
[C---:B------:R-:W-:Y:S01]  /*1bba0*/  ISETP.LT.AND P3, PT, R36.reuse, R157, !P0 ;  /* 0x0000009d2400720c */ /* 0x040fe20004761270 */
[----:B-1----:R-:W-:Y:S01]  /*1bbb0*/  IMAD R43, R36, UR6, RZ ;  /* 0x00000006242b7c24 */ /* 0x002fe2000f8e02ff */
[C-C-:B------:R-:W-:Y:S01]  /*1bbc0*/  LOP3.LUT R50, R2.reuse, 0x3e, R3.reuse, 0xfe, !PT ;  /* 0x0000003e02327812 */ /* 0x140fe200078efe03 */
[----:B----4-:R1:W-:Y:S01]  /*1bbd0*/  @P1 STG.E desc[UR16][R48.64], R32 ;  /* 0x0000002030001986 */ /* 0x0103e2000c101910 */
[----:B------:R-:W-:-:S02]  /*1bbe0*/  LOP3.LUT R42, R2, 0x40, R3, 0xfe, !PT ;  /* 0x00000040022a7812 */ /* 0x000fc400078efe03 */
[CC--:B------:R-:W-:Y:S02]  /*1bbf0*/  LEA R36, P1, R51.reuse, R40.reuse, 0x2 ;  /* 0x0000002833247211 */ /* 0x0c0fe400078210ff */
[C---:B------:R-:W-:Y:S01]  /*1bc00*/  ISETP.LT.AND P4, PT, R50.reuse, R157, !P0 ;  /* 0x0000009d3200720c */ /* 0x040fe20004781270 */
[----:B------:R-:W-:Y:S01]  /*1bc10*/  IMAD R50, R50, UR6, RZ ;  /* 0x0000000632327c24 */ /* 0x000fe2000f8e02ff */
[----:B------:R-:W-:Y:S02]  /*1bc20*/  LEA.HI.X.SX32 R37, R51, R41, 0x2, P1 ;  /* 0x0000002933257211 */ /* 0x000fe400008f16ff */
[C---:B------:R-:W-:Y:S02]  /*1bc30*/  ISETP.LT.AND P1, PT, R42.reuse, R157, !P0 ;  /* 0x0000009d2a00720c */ /* 0x040fe40004721270 */
[-C--:B--2---:R-:W-:Y:S01]  /*1bc40*/  LEA R38, P5, R43, R40.reuse, 0x2 ;  /* 0x000000282b267211 */ /* 0x084fe200078a10ff */
[----:B-1----:R-:W-:Y:S01]  /*1bc50*/  IMAD R32, R42, UR6, RZ ;  /* 0x000000062a207c24 */ /* 0x002fe2000f8e02ff */
[----:B------:R1:W-:Y:S01]  /*1bc60*/  @P2 STG.E desc[UR16][R36.64], R33 ;  /* 0x0000002124002986 */ /* 0x0003e2000c101910 */
[----:B------:R-:W-:-:S02]  /*1bc70*/  LEA R42, P6, R50, R40, 0x2 ;  /* 0x00000028322a7211 */ /* 0x000fc400078c10ff */
[--C-:B------:R-:W-:Y:S02]  /*1bc80*/  LOP3.LUT R46, R2, 0x42, R3.reuse, 0xfe, !PT ;  /* 0x00000042022e7812 */ /* 0x100fe400078efe03 */
[----:B------:R-:W-:Y:S02]  /*1bc90*/  LEA R44, P2, R32, R40, 0x2 ;  /* 0x00000028202c7211 */ /* 0x000fe400078410ff */
[-C--:B------:R-:W-:Y:S01]  /*1bca0*/  LEA.HI.X.SX32 R39, R43, R41.reuse, 0x2, P5 ;  /* 0x000000292b277211 */ /* 0x080fe200028f16ff */
[----:B------:R-:W-:Y:S01]  /*1bcb0*/  IMAD R47, R46, UR6, RZ ;  /* 0x000000062e2f7c24 */ /* 0x000fe2000f8e02ff */
[-C--:B------:R-:W-:Y:S02]  /*1bcc0*/  LEA.HI.X.SX32 R43, R50, R41.reuse, 0x2, P6 ;  /* 0x00000029322b7211 */ /* 0x080fe400030f16ff */
[----:B------:R-:W-:Y:S01]  /*1bcd0*/  LEA.HI.X.SX32 R45, R32, R41, 0x2, P2 ;  /* 0x00000029202d7211 */ /* 0x000fe200010f16ff */
[----:B------:R2:W-:Y:S01]  /*1bce0*/  @P3 STG.E desc[UR16][R38.64], R34 ;  /* 0x0000002226003986 */ /* 0x0005e2000c101910 */
[----:B------:R-:W-:-:S02]  /*1bcf0*/  LOP3.LUT R32, R2, 0x44, R3, 0xfe, !PT ;  /* 0x0000004402207812 */ /* 0x000fc400078efe03 */
[-C--:B------:R-:W-:Y:S01]  /*1bd00*/  ISETP.LT.AND P2, PT, R46, R157.reuse, !P0 ;  /* 0x0000009d2e00720c */ /* 0x080fe20004741270 */
[----:B------:R-:W-:Y:S01]  /*1bd10*/  @P4 STG.E desc[UR16][R42.64], R35 ;  /* 0x000000232a004986 */ /* 0x000fe2000c101910 */
[CC--:B------:R-:W-:Y:S01]  /*1bd20*/  ISETP.LT.AND P3, PT, R32.reuse, R157.reuse, !P0 ;  /* 0x0000009d2000720c */ /* 0x0c0fe20004761270 */
[----:B-1----:R-:W-:Y:S01]  /*1bd30*/  IMAD R37, R32, UR6, RZ ;  /* 0x0000000620257c24 */ /* 0x002fe2000f8e02ff */
[C-C-:B------:R-:W-:Y:S01]  /*1bd40*/  LOP3.LUT R46, R2.reuse, 0x46, R3.reuse, 0xfe, !PT ;  /* 0x00000046022e7812 */ /* 0x140fe200078efe03 */
[----:B------:R1:W-:Y:S01]  /*1bd50*/  @P1 STG.E desc[UR16][R44.64], R4 ;  /* 0x000000042c001986 */ /* 0x0003e2000c101910 */
[----:B------:R-:W-:Y:S02]  /*1bd60*/  LOP3.LUT R36, R2, 0x48, R3, 0xfe, !PT ;  /* 0x0000004802247812 */ /* 0x000fe400078efe03 */
[C---:B------:R-:W-:Y:S02]  /*1bd70*/  LEA R32, P1, R47.reuse, R40, 0x2 ;  /* 0x000000282f207211 */ /* 0x040fe400078210ff */
[C---:B------:R-:W-:Y:S01]  /*1bd80*/  ISETP.LT.AND P4, PT, R46.reuse, R157, !P0 ;  /* 0x0000009d2e00720c */ /* 0x040fe20004781270 */
[----:B------:R-:W-:Y:S01]  /*1bd90*/  IMAD R46, R46, UR6, RZ ;  /* 0x000000062e2e7c24 */ /* 0x000fe2000f8e02ff */
[----:B------:R-:W-:-:S02]  /*1bda0*/  LEA.HI.X.SX32 R33, R47, R41, 0x2, P1 ;  /* 0x000000292f217211 */ /* 0x000fc400008f16ff */
[C---:B------:R-:W-:Y:S02]  /*1bdb0*/  ISETP.LT.AND P1, PT, R36.reuse, R157, !P0 ;  /* 0x0000009d2400720c */ /* 0x040fe40004721270 */
[CC--:B--2---:R-:W-:Y:S01]  /*1bdc0*/  LEA R34, P5, R37.reuse, R40.reuse, 0x2 ;  /* 0x0000002825227211 */ /* 0x0c4fe200078a10ff */
[----:B-1----:R-:W-:Y:S01]  /*1bdd0*/  IMAD R4, R36, UR6, RZ ;  /* 0x0000000624047c24 */ /* 0x002fe2000f8e02ff */
        /* <DEDUP_REMOVED lines=15> */
[----:B------:R1:W-:Y:S01]  /*1bed0*/  @P1 STG.E desc[UR16][R38.64], R8 ;  /* 0x0000000826001986 */ /* 0x0003e2000c101910 */
        /* <DEDUP_REMOVED lines=16> */
[----:B------:R-:W-:Y:S01]  /*1bfe0*/  @P3 STG.E desc[UR16][R6.64], R10 ;  /* 0x0000000a06003986 */ /* 0x000fe2000c101910 */
[----:B------:R-:W-:-:S02]  /*1bff0*/  LOP3.LUT R8, R2, 0x54, R3, 0xfe, !PT ;  /* 0x0000005402087812 */ /* 0x000fc400078efe03 */
[-C--:B------:R-:W-:Y:S01]  /*1c000*/  ISETP.LT.AND P2, PT, R36, R157.reuse, !P0 ;  /* 0x0000009d2400720c */ /* 0x080fe20004741270 */
[----:B------:R2:W-:Y:S01]  /*1c010*/  @P4 STG.E desc[UR16][R32.64], R11 ;  /* 0x0000000b20004986 */ /* 0x0005e2000c101910 */
[--C-:B------:R-:W-:Y:S01]  /*1c020*/  LOP3.LUT R36, R2, 0x56, R3.reuse, 0xfe, !PT ;  /* 0x0000005602247812 */ /* 0x100fe200078efe03 */
[C---:B-1----:R-:W-:Y:S01]  /*1c030*/  IMAD R9, R8.reuse, UR6, RZ ;  /* 0x0000000608097c24 */ /* 0x042fe2000f8e02ff */
[-C--:B------:R-:W-:Y:S01]  /*1c040*/  ISETP.LT.AND P3, PT, R8, R157.reuse, !P0 ;  /* 0x0000009d0800720c */ /* 0x080fe20004761270 */
[----:B------:R1:W-:Y:S01]  /*1c050*/  @P1 STG.E desc[UR16][R34.64], R12 ;  /* 0x0000000c22001986 */ /* 0x0003e2000c101910 */
[----:B------:R-:W-:Y:S02]  /*1c060*/  LOP3.LUT R8, R2, 0x58, R3, 0xfe, !PT ;  /* 0x0000005802087812 */ /* 0x000fe400078efe03 */
[C---:B------:R-:W-:Y:S02]  /*1c070*/  LEA R4, P1, R37.reuse, R40, 0x2 ;  /* 0x0000002825047211 */ /* 0x040fe400078210ff */
[C---:B------:R-:W-:Y:S01]  /*1c080*/  ISETP.LT.AND P4, PT, R36.reuse, R157, !P0 ;  /* 0x0000009d2400720c */ /* 0x040fe20004781270 */
[----:B------:R-:W-:Y:S01]  /*1c090*/  IMAD R36, R36, UR6, RZ ;  /* 0x0000000624247c24 */ /* 0x000fe2000f8e02ff */
[----:B------:R-:W-:Y:S01]  /*1c0a0*/  LEA.HI.X.SX32 R5, R37, R41, 0x2, P1 ;  /* 0x0000002925057211 */ /* 0x000fe200008f16ff */
[C---:B--2---:R-:W-:Y:S01]  /*1c0b0*/  IMAD R11, R8.reuse, UR6, RZ ;  /* 0x00000006080b7c24 */ /* 0x044fe2000f8e02ff */
[----:B------:R-:W-:-:S02]  /*1c0c0*/  ISETP.LT.AND P1, PT, R8, R157, !P0 ;  /* 0x0000009d0800720c */ /* 0x000fc40004721270 */
[-C--:B------:R-:W-:Y:S01]  /*1c0d0*/  LEA R6, P5, R9, R40.reuse, 0x2 ;  /* 0x0000002809067211 */ /* 0x080fe200078a10ff */
[----:B------:R2:W-:Y:S01]  /*1c0e0*/  @P2 STG.E desc[UR16][R4.64], R13 ;  /* 0x0000000d04002986 */ /* 0x0005e2000c101910 */
[-C--:B------:R-:W-:Y:S02]  /*1c0f0*/  LEA R8, P6, R36, R40.reuse, 0x2 ;  /* 0x0000002824087211 */ /* 0x080fe400078c10ff */
[----:B------:R-:W-:Y:S02]  /*1c100*/  LEA R10, P2, R11, R40, 0x2 ;  /* 0x000000280b0a7211 */ /* 0x000fe400078410ff */
[--C-:B------:R-:W-:Y:S02]  /*1c110*/  LOP3.LUT R32, R2, 0x5a, R3.reuse, 0xfe, !PT ;  /* 0x0000005a02207812 */ /* 0x100fe400078efe03 */
[-C--:B------:R-:W-:Y:S02]  /*1c120*/  LEA.HI.X.SX32 R7, R9, R41.reuse, 0x2, P5 ;  /* 0x0000002909077211 */ /* 0x080fe400028f16ff */
[-C--:B------:R-:W-:Y:S01]  /*1c130*/  LEA.HI.X.SX32 R9, R36, R41.reuse, 0x2, P6 ;  /* 0x0000002924097211 */ /* 0x080fe200030f16ff */
[----:B------:R-:W-:Y:S01]  /*1c140*/  IMAD R33, R32, UR6, RZ ;  /* 0x0000000620217c24 */ /* 0x000fe2000f8e02ff */
[----:B------:R-:W-:Y:S01]  /*1c150*/  LEA.HI.X.SX32 R11, R11, R41, 0x2, P2 ;  /* 0x000000290b0b7211 */ /* 0x000fe200010f16ff */
[----:B------:R3:W-:Y:S01]  /*1c160*/  @P3 STG.E desc[UR16][R6.64], R14 ;  /* 0x0000000e06003986 */ /* 0x0007e2000c101910 */
[----:B-1----:R-:W-:-:S02]  /*1c170*/  LOP3.LUT R12, R2, 0x5c, R3, 0xfe, !PT ;  /* 0x0000005c020c7812 */ /* 0x002fc400078efe03 */
[-C--:B------:R-:W-:Y:S01]  /*1c180*/  ISETP.LT.AND P2, PT, R32, R157.reuse, !P0 ;  /* 0x0000009d2000720c */ /* 0x080fe20004741270 */
[----:B------:R-:W-:Y:S01]  /*1c190*/  @P4 STG.E desc[UR16][R8.64], R15 ;  /* 0x0000000f08004986 */ /* 0x000fe2000c101910 */
[--C-:B------:R-:W-:Y:S01]  /*1c1a0*/  LOP3.LUT R32, R2, 0x5e, R3.reuse, 0xfe, !PT ;  /* 0x0000005e02207812 */ /* 0x100fe200078efe03 */
[C---:B--2---:R-:W-:Y:S01]  /*1c1b0*/  IMAD R13, R12.reuse, UR6, RZ ;  /* 0x000000060c0d7c24 */ /* 0x044fe2000f8e02ff */
[C---:B------:R-:W-:Y:S01]  /*1c1c0*/  LEA R4, P5, R33.reuse, R40, 0x2 ;  /* 0x0000002821047211 */ /* 0x040fe200078a10ff */
[----:B------:R1:W-:Y:S01]  /*1c1d0*/  @P1 STG.E desc[UR16][R10.64], R16 ;  /* 0x000000100a001986 */ /* 0x0003e2000c101910 */
[-C--:B------:R-:W-:Y:S02]  /*1c1e0*/  ISETP.LT.AND P1, PT, R12, R157.reuse, !P0 ;  /* 0x0000009d0c00720c */ /* 0x080fe40004721270 */
[----:B------:R-:W-:Y:S02]  /*1c1f0*/  LOP3.LUT R12, R2, 0x60, R3, 0xfe, !PT ;  /* 0x00000060020c7812 */ /* 0x000fe400078efe03 */
[C---:B------:R-:W-:Y:S01]  /*1c200*/  ISETP.LT.AND P3, PT, R32.reuse, R157, !P0 ;  /* 0x0000009d2000720c */ /* 0x040fe20004761270 */
[----:B------:R-:W-:Y:S01]  /*1c210*/  IMAD R32, R32, UR6, RZ ;  /* 0x0000000620207c24 */ /* 0x000fe2000f8e02ff */
[----:B------:R-:W-:-:S02]  /*1c220*/  LEA.HI.X.SX32 R5, R33, R41, 0x2, P5 ;  /* 0x0000002921057211 */ /* 0x000fc400028f16ff */
[CC--:B---3--:R-:W-:Y:S02]  /*1c230*/  LEA R6, P4, R13.reuse, R40.reuse, 0x2 ;  /* 0x000000280d067211 */ /* 0x0c8fe400078810ff */
[C---:B------:R-:W-:Y:S01]  /*1c240*/  ISETP.LT.AND P5, PT, R12.reuse, R157, !P0 ;  /* 0x0000009d0c00720c */ /* 0x040fe200047a1270 */
[----:B-1----:R-:W-:Y:S01]  /*1c250*/  IMAD R11, R12, UR6, RZ ;  /* 0x000000060c0b7c24 */ /* 0x002fe2000f8e02ff */
[----:B------:R-:W-:Y:S01]  /*1c260*/  LEA R8, P6, R32, R40, 0x2 ;  /* 0x0000002820087211 */ /* 0x000fe200078c10ff */
[----:B------:R1:W-:Y:S01]  /*1c270*/  @P2 STG.E desc[UR16][R4.64], R17 ;  /* 0x0000001104002986 */ /* 0x0003e2000c101910 */
[--C-:B------:R-:W-:Y:S02]  /*1c280*/  LOP3.LUT R12, R2, 0x62, R3.reuse, 0xfe, !PT ;  /* 0x00000062020c7812 */ /* 0x100fe400078efe03 */
[-C--:B------:R-:W-:Y:S02]  /*1c290*/  LEA.HI.X.SX32 R7, R13, R41.reuse, 0x2, P4 ;  /* 0x000000290d077211 */ /* 0x080fe400020f16ff */
[----:B------:R-:W-:Y:S01]  /*1c2a0*/  LEA.HI.X.SX32 R9, R32, R41, 0x2, P6 ;  /* 0x0000002920097211 */ /* 0x000fe200030f16ff */
[C---:B------:R-:W-:Y:S01]  /*1c2b0*/  IMAD R13, R12.reuse, UR6, RZ ;  /* 0x000000060c0d7c24 */ /* 0x040fe2000f8e02ff */
[----:B------:R-:W-:Y:S01]  /*1c2c0*/  ISETP.LT.AND P4, PT, R12, R157, !P0 ;  /* 0x0000009d0c00720c */ /* 0x000fe20004781270 */
[----:B------:R2:W-:Y:S01]  /*1c2d0*/  @P1 STG.E desc[UR16][R6.64], R18 ;  /* 0x0000001206001986 */ /* 0x0005e2000c101910 */
[----:B------:R-:W-:-:S02]  /*1c2e0*/  LOP3.LUT R32, R2, 0x64, R3, 0xfe, !PT ;  /* 0x0000006402207812 */ /* 0x000fc400078efe03 */
[-C--:B------:R-:W-:Y:S01]  /*1c2f0*/  LEA R10, P2, R11, R40.reuse, 0x2 ;  /* 0x000000280b0a7211 */ /* 0x080fe200078410ff */
[----:B------:R3:W-:Y:S01]  /*1c300*/  @P3 STG.E desc[UR16][R8.64], R19 ;  /* 0x0000001308003986 */ /* 0x0007e2000c101910 */
[C-C-:B------:R-:W-:Y:S02]  /*1c310*/  LOP3.LUT R16, R2.reuse, 0x66, R3.reuse, 0xfe, !PT ;  /* 0x0000006602107812 */ /* 0x140fe400078efe03 */
[----:B-1----:R-:W-:Y:S02]  /*1c320*/  LEA R4, P3, R13, R40, 0x2 ;  /* 0x000000280d047211 */ /* 0x002fe400078610ff */
[----:B------:R-:W-:Y:S02]  /*1c330*/  LOP3.LUT R14, R2, 0x68, R3, 0xfe, !PT ;  /* 0x00000068020e7812 */ /* 0x000fe400078efe03 */
[C---:B------:R-:W-:Y:S01]  /*1c340*/  ISETP.LT.AND P1, PT, R32.reuse, R157, !P0 ;  /* 0x0000009d2000720c */ /* 0x040fe20004721270 */
[----:B------:R-:W-:Y:S01]  /*1c350*/  IMAD R32, R32, UR6, RZ ;  /* 0x0000000620207c24 */ /* 0x000fe2000f8e02ff */
[----:B------:R-:W-:-:S02]  /*1c360*/  LEA.HI.X.SX32 R11, R11, R41, 0x2, P2 ;  /* 0x000000290b0b7211 */ /* 0x000fc400010f16ff */
[C---:B------:R-:W-:Y:S01]  /*1c370*/  ISETP.LT.AND P2, PT, R16.reuse, R157, !P0 ;  /* 0x0000009d1000720c */ /* 0x040fe20004741270 */
[----:B------:R-:W-:Y:S01]  /*1c380*/  IMAD R16, R16, UR6, RZ ;  /* 0x0000000610107c24 */ /* 0x000fe2000f8e02ff */
[----:B------:R-:W-:Y:S01]  /*1c390*/  LEA.HI.X.SX32 R5, R13, R41, 0x2, P3 ;  /* 0x000000290d057211 */ /* 0x000fe200018f16ff */
[----:B------:R1:W-:Y:S01]  /*1c3a0*/  @P5 STG.E desc[UR16][R10.64], R20 ;  /* 0x000000140a005986 */ /* 0x0003e2000c101910 */
[C---:B------:R-:W-:Y:S01]  /*1c3b0*/  ISETP.LT.AND P3, PT, R14.reuse, R157, !P0 ;  /* 0x0000009d0e00720c */ /* 0x040fe20004761270 */
[----:B------:R-:W-:Y:S01]  /*1c3c0*/  IMAD R14, R14, UR6, RZ ;  /* 0x000000060e0e7c24 */ /* 0x000fe2000f8e02ff */
[----:B------:R-:W-:Y:S01]  /*1c3d0*/  LOP3.LUT R12, R2, 0x6a, R3, 0xfe, !PT ;  /* 0x0000006a020c7812 */ /* 0x000fe200078efe03 */
[----:B------:R4:W-:Y:S01]  /*1c3e0*/  @P4 STG.E desc[UR16][R4.64], R21 ;  /* 0x0000001504004986 */ /* 0x0009e2000c101910 */
[-C--:B--2---:R-:W-:Y:S02]  /*1c3f0*/  LEA R6, P6, R32, R40.reuse, 0x2 ;  /* 0x0000002820067211 */ /* 0x084fe400078c10ff */
[----:B---3--:R-:W-:Y:S01]  /*1c400*/  LEA R8, P4, R16, R40, 0x2 ;  /* 0x0000002810087211 */ /* 0x008fe200078810ff */
[----:B------:R-:W-:Y:S01]  /*1c410*/  IMAD R13, R12, UR6, RZ ;  /* 0x000000060c0d7c24 */ /* 0x000fe2000f8e02ff */
[----:B------:R-:W-:-:S02]  /*1c420*/  LEA.HI.X.SX32 R7, R32, R41, 0x2, P6 ;  /* 0x0000002920077211 */ /* 0x000fc400030f16ff */
[----:B------:R-:W-:Y:S02]  /*1c430*/  ISETP.LT.AND P6, PT, R12, R157, !P0 ;  /* 0x0000009d0c00720c */ /* 0x000fe400047c1270 */
[-C--:B-1----:R-:W-:Y:S01]  /*1c440*/  LEA R10, P5, R14, R40.reuse, 0x2 ;  /* 0x000000280e0a7211 */ /* 0x082fe200078a10ff */
[----:B------:R-:W-:Y:S01]  /*1c450*/  @P1 STG.E desc[UR16][R6.64], R22 ;  /* 0x0000001606001986 */ /* 0x000fe2000c101910 */
[-C--:B------:R-:W-:Y:S02]  /*1c460*/  LEA.HI.X.SX32 R9, R16, R41.reuse, 0x2, P4 ;  /* 0x0000002910097211 */ /* 0x080fe400020f16ff */
[----:B------:R-:W-:Y:S02]  /*1c470*/  LEA.HI.X.SX32 R11, R14, R41, 0x2, P5 ;  /* 0x000000290e0b7211 */ /* 0x000fe400028f16ff */
[----:B------:R-:W-:Y:S01]  /*1c480*/  LEA R12, P4, R13, R40, 0x2 ;  /* 0x000000280d0c7211 */ /* 0x000fe200078810ff */
[----:B------:R1:W-:Y:S01]  /*1c490*/  @P2 STG.E desc[UR16][R8.64], R23 ;  /* 0x0000001708002986 */ /* 0x0003e2000c101910 */
[----:B------:R-:W-:-:S02]  /*1c4a0*/  LOP3.LUT R38, R2, 0x6c, R3, 0xfe, !PT ;  /* 0x0000006c02267812 */ /* 0x000fc400078efe03 */
[C-C-:B------:R-:W-:Y:S01]  /*1c4b0*/  LOP3.LUT R36, R2.reuse, 0x6e, R3.reuse, 0xfe, !PT ;  /* 0x0000006e02247812 */ /* 0x140fe200078efe03 */
[----:B------:R-:W-:Y:S01]  /*1c4c0*/  @P3 STG.E desc[UR16][R10.64], R24 ;  /* 0x000000180a003986 */ /* 0x000fe2000c101910 */
[----:B------:R-:W-:Y:S02]  /*1c4d0*/  LEA.HI.X.SX32 R13, R13, R41, 0x2, P4 ;  /* 0x000000290d0d7211 */ /* 0x000fe400020f16ff */
[----:B----4-:R-:W-:Y:S02]  /*1c4e0*/  LOP3.LUT R4, R2, 0x70, R3, 0xfe, !PT ;  /* 0x0000007002047812 */ /* 0x010fe400078efe03 */
[CC--:B------:R-:W-:Y:S01]  /*1c4f0*/  ISETP.LT.AND P1, PT, R38.reuse, R157.reuse, !P0 ;  /* 0x0000009d2600720c */ /* 0x0c0fe20004721270 */
[----:B------:R-:W-:Y:S01]  /*1c500*/  IMAD R38, R38, UR6, RZ ;  /* 0x0000000626267c24 */ /* 0x000fe2000f8e02ff */
[CC--:B------:R-:W-:Y:S01]  /*1c510*/  ISETP.LT.AND P3, PT, R36.reuse, R157.reuse, !P0 ;  /* 0x0000009d2400720c */ /* 0x0c0fe20004761270 */
[----:B------:R-:W-:Y:S01]  /*1c520*/  IMAD R36, R36, UR6, RZ ;  /* 0x0000000624247c24 */ /* 0x000fe2000f8e02ff */
[----:B------:R2:W-:Y:S01]  /*1c530*/  @P6 STG.E desc[UR16][R12.64], R25 ;  /* 0x000000190c006986 */ /* 0x0005e2000c101910 */
[C---:B------:R-:W-:Y:S01]  /*1c540*/  ISETP.LT.AND P2, PT, R4.reuse, R157, !P0 ;  /* 0x0000009d0400720c */ /* 0x040fe20004741270 */
[----:B-1----:R-:W-:Y:S01]  /*1c550*/  IMAD R9, R4, UR6, RZ ;  /* 0x0000000604097c24 */ /* 0x002fe2000f8e02ff */
[----:B------:R-:W-:-:S02]  /*1c560*/  LEA R4, P6, R38, R40, 0x2 ;  /* 0x0000002826047211 */ /* 0x000fc400078c10ff */
[----:B------:R-:W-:Y:S02]  /*1c570*/  LEA R6, P5, R36, R40, 0x2 ;  /* 0x0000002824067211 */ /* 0x000fe400078a10ff */
[--C-:B------:R-:W-:Y:S02]  /*1c580*/  LOP3.LUT R34, R2, 0x72, R3.reuse, 0xfe, !PT ;  /* 0x0000007202227812 */ /* 0x100fe400078efe03 */
[-C--:B------:R-:W-:Y:S02]  /*1c590*/  LEA.HI.X.SX32 R5, R38, R41.reuse, 0x2, P6 ;  /* 0x0000002926057211 */ /* 0x080fe400030f16ff */
[----:B------:R-:W-:Y:S02]  /*1c5a0*/  LEA.HI.X.SX32 R7, R36, R41, 0x2, P5 ;  /* 0x0000002924077211 */ /* 0x000fe400028f16ff */
[----:B------:R1:W3:Y:S01]  /*1c5b0*/  LDS.128 R36, [R0] ;  /* 0x0000000000247984 */ /* 0x0002e20000000c00 */
[C---:B------:R-:W-:Y:S01]  /*1c5c0*/  ISETP.LT.AND P4, PT, R34.reuse, R157, !P0 ;  /* 0x0000009d2200720c */ /* 0x040fe20004781270 */
[----:B------:R-:W-:Y:S01]  /*1c5d0*/  IMAD R34, R34, UR6, RZ ;  /* 0x0000000622227c24 */ /* 0x000fe2000f8e02ff */
[C-C-:B------:R-:W-:Y:S01]  /*1c5e0*/  LOP3.LUT R32, R2.reuse, 0x74, R3.reuse, 0xfe, !PT ;  /* 0x0000007402207812 */ /* 0x140fe200078efe03 */
[----:B------:R4:W-:Y:S01]  /*1c5f0*/  @P1 STG.E desc[UR16][R4.64], R26 ;  /* 0x0000001a04001986 */ /* 0x0009e2000c101910 */
[----:B------:R-:W-:-:S02]  /*1c600*/  LOP3.LUT R20, R2, 0x76, R3, 0xfe, !PT ;  /* 0x0000007602147812 */ /* 0x000fc400078efe03 */
[C-C-:B------:R-:W-:Y:S01]  /*1c610*/  LOP3.LUT R18, R2.reuse, 0x78, R3.reuse, 0xfe, !PT ;  /* 0x0000007802127812 */ /* 0x140fe200078efe03 */
[----:B------:R4:W-:Y:S01]  /*1c620*/  @P3 STG.E desc[UR16][R6.64], R27 ;  /* 0x0000001b06003986 */ /* 0x0009e2000c101910 */
[C-C-:B------:R-:W-:Y:S02]  /*1c630*/  LOP3.LUT R16, R2.reuse, 0x7a, R3.reuse, 0xfe, !PT ;  /* 0x0000007a02107812 */ /* 0x140fe400078efe03 */
[C-C-:B------:R-:W-:Y:S02]  /*1c640*/  LOP3.LUT R14, R2.reuse, 0x7c, R3.reuse, 0xfe, !PT ;  /* 0x0000007c020e7812 */ /* 0x140fe400078efe03 */
[----:B--2---:R-:W-:Y:S01]  /*1c650*/  LOP3.LUT R12, R2, 0x7e, R3, 0xfe, !PT ;  /* 0x0000007e020c7812 */ /* 0x004fe200078efe03 */
[----:B-1----:R-:W-:Y:S01]  /*1c660*/  IMAD R0, R16, UR6, RZ ;  /* 0x0000000610007c24 */ /* 0x002fe2000f8e02ff */
[-C--:B------:R-:W-:Y:S01]  /*1c670*/  LEA R2, P5, R34, R40.reuse, 0x2 ;  /* 0x0000002822027211 */ /* 0x080fe200078a10ff */
[----:B------:R-:W-:Y:S01]  /*1c680*/  IMAD R11, R14, UR6, RZ ;  /* 0x000000060e0b7c24 */ /* 0x000fe2000f8e02ff */
[----:B------:R-:W-:Y:S01]  /*1c690*/  LEA R8, P6, R9, R40, 0x2 ;  /* 0x0000002809087211 */ /* 0x000fe200078c10ff */
[----:B------:R-:W-:Y:S01]  /*1c6a0*/  IMAD R13, R12, UR6, RZ ;  /* 0x000000060c0d7c24 */ /* 0x000fe2000f8e02ff */
[----:B------:R-:W-:-:S02]  /*1c6b0*/  LEA.HI.X.SX32 R3, R34, R41, 0x2, P5 ;  /* 0x0000002922037211 */ /* 0x000fc400028f16ff */
[C---:B------:R-:W-:Y:S01]  /*1c6c0*/  ISETP.LT.AND P5, PT, R32.reuse, R157, !P0 ;  /* 0x0000009d2000720c */ /* 0x040fe200047a1270 */
[----:B------:R-:W-:Y:S01]  /*1c6d0*/  IMAD R32, R32, UR6, RZ ;  /* 0x0000000620207c24 */ /* 0x000fe2000f8e02ff */
[----:B------:R-:W-:Y:S02]  /*1c6e0*/  LEA.HI.X.SX32 R9, R9, R41, 0x2, P6 ;  /* 0x0000002909097211 */ /* 0x000fe400030f16ff */
[CC--:B------:R-:W-:Y:S01]  /*1c6f0*/  ISETP.LT.AND P3, PT, R18.reuse, R157.reuse, !P0 ;  /* 0x0000009d1200720c */ /* 0x0c0fe20004761270 */
[----:B------:R-:W-:Y:S01]  /*1c700*/  IMAD R18, R18, UR6, RZ ;  /* 0x0000000612127c24 */ /* 0x000fe2000f8e02ff */
[-C--:B----4-:R-:W-:Y:S01]  /*1c710*/  LEA R4, P1, R32, R40.reuse, 0x2 ;  /* 0x0000002820047211 */ /* 0x090fe200078210ff */
[----:B------:R1:W-:Y:S03]  /*1c720*/  @P2 STG.E desc[UR16][R8.64], R28 ;  /* 0x0000001c08002986 */ /* 0x0003e6000c101910 */
[----:B------:R-:W-:Y:S01]  /*1c730*/  LEA R6, P2, R18, R40, 0x2 ;  /* 0x0000002812067211 */ /* 0x000fe200078410ff */
[----:B------:R2:W-:Y:S01]  /*1c740*/  @P4 STG.E desc[UR16][R2.64], R29 ;  /* 0x0000001d02004986 */ /* 0x0005e2000c101910 */
[C---:B------:R-:W-:Y:S01]  /*1c750*/  ISETP.LT.AND P4, PT, R20.reuse, R157, !P0 ;  /* 0x0000009d1400720c */ /* 0x040fe20004781270 */
[----:B------:R-:W-:Y:S01]  /*1c760*/  IMAD R20, R20, UR6, RZ ;  /* 0x0000000614147c24 */ /* 0x000fe2000f8e02ff */
[----:B------:R-:W-:-:S02]  /*1c770*/  LEA.HI.X.SX32 R5, R32, R41, 0x2, P1 ;  /* 0x0000002920057211 */ /* 0x000fc400008f16ff */
[----:B------:R-:W-:Y:S02]  /*1c780*/  LEA.HI.X.SX32 R7, R18, R41, 0x2, P2 ;  /* 0x0000002912077211 */ /* 0x000fe400010f16ff */
[----:B------:R-:W-:Y:S01]  /*1c790*/  ISETP.LT.AND P2, PT, R16, R157, !P0 ;  /* 0x0000009d1000720c */ /* 0x000fe20004741270 */
[----:B------:R4:W-:Y:S01]  /*1c7a0*/  @P5 STG.E desc[UR16][R4.64], R30 ;  /* 0x0000001e04005986 */ /* 0x0009e2000c101910 */
[-C--:B-1----:R-:W-:Y:S02]  /*1c7b0*/  LEA R8, P1, R0, R40.reuse, 0x2 ;  /* 0x0000002800087211 */ /* 0x082fe400078210ff */
[----:B--2---:R-:W-:Y:S02]  /*1c7c0*/  LEA R2, P6, R20, R40, 0x2 ;  /* 0x0000002814027211 */ /* 0x004fe400078c10ff */
[----:B------:R-:W-:Y:S02]  /*1c7d0*/  LEA.HI.X.SX32 R9, R0, R41, 0x2, P1 ;  /* 0x0000002900097211 */ /* 0x000fe400008f16ff */
[----:B------:R-:W-:-:S02]  /*1c7e0*/  ISETP.LT.AND P1, PT, R14, R157, !P0 ;  /* 0x0000009d0e00720c */ /* 0x000fc40004721270 */
[----:B------:R-:W-:Y:S02]  /*1c7f0*/  ISETP.LT.AND P0, PT, R12, R157, !P0 ;  /* 0x0000009d0c00720c */ /* 0x000fe40004701270 */
[----:B------:R-:W-:Y:S02]  /*1c800*/  LEA.HI.X.SX32 R3, R20, R41, 0x2, P6 ;  /* 0x0000002914037211 */ /* 0x000fe400030f16ff */
[----:B------:R-:W-:-:S03]  /*1c810*/  LEA R10, P6, R11, R40, 0x2 ;  /* 0x000000280b0a7211 */ /* 0x000fc600078c10ff */
[----:B------:R4:W-:Y:S01]  /*1c820*/  @P4 STG.E desc[UR16][R2.64], R31 ;  /* 0x0000001f02004986 */ /* 0x0009e2000c101910 */
[-C--:B------:R-:W-:Y:S02]  /*1c830*/  LEA.HI.X.SX32 R11, R11, R41.reuse, 0x2, P6 ;  /* 0x000000290b0b7211 */ /* 0x080fe400030f16ff */
[C---:B------:R-:W-:Y:S01]  /*1c840*/  LEA R40, P6, R13.reuse, R40, 0x2 ;  /* 0x000000280d287211 */ /* 0x040fe200078c10ff */
[----:B---3--:R4:W-:Y:S03]  /*1c850*/  @P3 STG.E desc[UR16][R6.64], R36 ;  /* 0x0000002406003986 */ /* 0x0089e6000c101910 */
[----:B------:R-:W-:Y:S01]  /*1c860*/  LEA.HI.X.SX32 R41, R13, R41, 0x2, P6 ;  /* 0x000000290d297211 */ /* 0x000fe200030f16ff */
[----:B------:R4:W-:Y:S04]  /*1c870*/  @P2 STG.E desc[UR16][R8.64], R37 ;  /* 0x0000002508002986 */ /* 0x0009e8000c101910 */
[----:B------:R4:W-:Y:S01]  /*1c880*/  @P1 STG.E desc[UR16][R10.64], R38 ;  /* 0x000000260a001986 */ /* 0x0009e2000c101910 */
[----:B------:R-:W-:Y:S05]  /*1c890*/  @!P0 EXIT ;  /* 0x000000000000894d */ /* 0x000fea0003800000 */
[----:B------:R-:W-:Y:S01]  /*1c8a0*/  STG.E desc[UR16][R40.64], R39 ;  /* 0x0000002728007986 */ /* 0x000fe2000c101910 */
[----:B------:R-:W-:Y:S05]  /*1c8b0*/  EXIT ;  /* 0x000000000000794d */ /* 0x000fea0003800000 */
.L_x_2:
[----:B------:R-:W-:-:S00]  /*1c8c0*/  BRA `(.L_x_2) ;  /* 0xfffffffc00fc7947 */ /* 0x000fc0000383ffff */
[----:B------:R-:W-:-:S00]  /*1c8d0*/  NOP ;  /* 0x0000000000007918 */ /* 0x000fc00000000000 */
        /* <DEDUP_REMOVED lines=10> */
.L_x_3:


//--------------------- .nv.shared.matmul_kernel  --------------------------
	.section	.nv.shared.matmul_kernel,"aw",@nobits
	.sectionflags	@""
	.align	16
	.zero		1024


//--------------------- .nv.shared.reserved.0     --------------------------
	.section	.nv.shared.reserved.0,"aw",@nobits
	.weak		__nv_reservedSMEM_offset_0_alias
	.size		__nv_reservedSMEM_offset_0_alias, 0, 0
	.other		__nv_reservedSMEM_offset_0_alias,@"STO_CUDA_RESERVED_SHARED STV_DEFAULT"
__nv_reservedSMEM_offset_0_alias:
	.zero		0


//--------------------- .nv.constant0.matmul_kernel --------------------------
	.section	.nv.constant0.matmul_kernel,"a",@progbits
	.sectionflags	@""
	.align	4
.nv.constant0.matmul_kernel:
	.zero		608


//--------------------- SYMBOLS --------------------------

	.type		.nv.reservedSmem.offset0,@object
	.size		.nv.reservedSmem.offset0,0x4
